	.headerflags	@"EF_CUDA_TEXMODE_UNIFIED EF_CUDA_64BIT_ADDRESS EF_CUDA_SM75 EF_CUDA_VIRTUAL_SM(EF_CUDA_SM75)"
	.elftype	@"ET_EXEC"


//--------------------- .nv.info                  --------------------------
	.section	.nv.info,"",@"SHT_CUDA_INFO"
	.align	4


	//----- nvinfo : EIATTR_REGCOUNT
	.align		4
        /*0000*/ 	.byte	0x04, 0x2f
        /*0002*/ 	.short	(.L_1 - .L_0)
	.align		4
.L_0:
        /*0004*/ 	.word	index@(kernel_cuda_filter_copy_input)
        /*0008*/ 	.word	0x00000018


	//----- nvinfo : EIATTR_MAX_STACK_SIZE
	.align		4
.L_1:
        /*000c*/ 	.byte	0x04, 0x23
        /*000e*/ 	.short	(.L_3 - .L_2)
	.align		4
.L_2:
        /*0010*/ 	.word	index@(kernel_cuda_filter_copy_input)
        /*0014*/ 	.word	0x00000000


	//----- nvinfo : EIATTR_MIN_STACK_SIZE
	.align		4
.L_3:
        /*0018*/ 	.byte	0x04, 0x12
        /*001a*/ 	.short	(.L_5 - .L_4)
	.align		4
.L_4:
        /*001c*/ 	.word	index@(kernel_cuda_filter_copy_input)
        /*0020*/ 	.word	0x00000000


	//----- nvinfo : EIATTR_FRAME_SIZE
	.align		4
.L_5:
        /*0024*/ 	.byte	0x04, 0x11
        /*0026*/ 	.short	(.L_7 - .L_6)
	.align		4
.L_6:
        /*0028*/ 	.word	index@(kernel_cuda_filter_copy_input)
        /*002c*/ 	.word	0x00000000


	//----- nvinfo : EIATTR_REGCOUNT
	.align		4
.L_7:
        /*0030*/ 	.byte	0x04, 0x2f
        /*0032*/ 	.short	(.L_9 - .L_8)
	.align		4
.L_8:
        /*0034*/ 	.word	index@(kernel_cuda_filter_convert_to_rgb)
        /*0038*/ 	.word	0x00000010


	//----- nvinfo : EIATTR_MAX_STACK_SIZE
	.align		4
.L_9:
        /*003c*/ 	.byte	0x04, 0x23
        /*003e*/ 	.short	(.L_11 - .L_10)
	.align		4
.L_10:
        /*0040*/ 	.word	index@(kernel_cuda_filter_convert_to_rgb)
        /*0044*/ 	.word	0x00000000


	//----- nvinfo : EIATTR_MIN_STACK_SIZE
	.align		4
.L_11:
        /*0048*/ 	.byte	0x04, 0x12
        /*004a*/ 	.short	(.L_13 - .L_12)
	.align		4
.L_12:
        /*004c*/ 	.word	index@(kernel_cuda_filter_convert_to_rgb)
        /*0050*/ 	.word	0x00000000


	//----- nvinfo : EIATTR_FRAME_SIZE
	.align		4
.L_13:
        /*0054*/ 	.byte	0x04, 0x11
        /*0056*/ 	.short	(.L_15 - .L_14)
	.align		4
.L_14:
        /*0058*/ 	.word	index@(kernel_cuda_filter_convert_to_rgb)
        /*005c*/ 	.word	0x00000000


	//----- nvinfo : EIATTR_REGCOUNT
	.align		4
.L_15:
        /*0060*/ 	.byte	0x04, 0x2f
        /*0062*/ 	.short	(.L_17 - .L_16)
	.align		4
.L_16:
        /*0064*/ 	.word	index@(kernel_cuda_filter_convert_from_rgb)
        /*0068*/ 	.word	0x0000000e


	//----- nvinfo : EIATTR_MAX_STACK_SIZE
	.align		4
.L_17:
        /*006c*/ 	.byte	0x04, 0x23
        /*006e*/ 	.short	(.L_19 - .L_18)
	.align		4
.L_18:
        /*0070*/ 	.word	index@(kernel_cuda_filter_convert_from_rgb)
        /*0074*/ 	.word	0x00000000


	//----- nvinfo : EIATTR_MIN_STACK_SIZE
	.align		4
.L_19:
        /*0078*/ 	.byte	0x04, 0x12
        /*007a*/ 	.short	(.L_21 - .L_20)
	.align		4
.L_20:
        /*007c*/ 	.word	index@(kernel_cuda_filter_convert_from_rgb)
        /*0080*/ 	.word	0x00000000


	//----- nvinfo : EIATTR_FRAME_SIZE
	.align		4
.L_21:
        /*0084*/ 	.byte	0x04, 0x11
        /*0086*/ 	.short	(.L_23 - .L_22)
	.align		4
.L_22:
        /*0088*/ 	.word	index@(kernel_cuda_filter_convert_from_rgb)
        /*008c*/ 	.word	0x00000000


	//----- nvinfo : EIATTR_REGCOUNT
	.align		4
.L_23:
        /*0090*/ 	.byte	0x04, 0x2f
        /*0092*/ 	.short	(.L_25 - .L_24)
	.align		4
.L_24:
        /*0094*/ 	.word	index@(kernel_cuda_filter_divide_shadow)
        /*0098*/ 	.word	0x00000016


	//----- nvinfo : EIATTR_MAX_STACK_SIZE
	.align		4
.L_25:
        /*009c*/ 	.byte	0x04, 0x23
        /*009e*/ 	.short	(.L_27 - .L_26)
	.align		4
.L_26:
        /*00a0*/ 	.word	index@(kernel_cuda_filter_divide_shadow)
        /*00a4*/ 	.word	0x00000000


	//----- nvinfo : EIATTR_MIN_STACK_SIZE
	.align		4
.L_27:
        /*00a8*/ 	.byte	0x04, 0x12
        /*00aa*/ 	.short	(.L_29 - .L_28)
	.align		4
.L_28:
        /*00ac*/ 	.word	index@(kernel_cuda_filter_divide_shadow)
        /*00b0*/ 	.word	0x00000000


	//----- nvinfo : EIATTR_FRAME_SIZE
	.align		4
.L_29:
        /*00b4*/ 	.byte	0x04, 0x11
        /*00b6*/ 	.short	(.L_31 - .L_30)
	.align		4
.L_30:
        /*00b8*/ 	.word	index@(kernel_cuda_filter_divide_shadow)
        /*00bc*/ 	.word	0x00000000


	//----- nvinfo : EIATTR_REGCOUNT
	.align		4
.L_31:
        /*00c0*/ 	.byte	0x04, 0x2f
        /*00c2*/ 	.short	(.L_33 - .L_32)
	.align		4
.L_32:
        /*00c4*/ 	.word	index@(kernel_cuda_filter_get_feature)
        /*00c8*/ 	.word	0x00000012


	//----- nvinfo : EIATTR_MAX_STACK_SIZE
	.align		4
.L_33:
        /*00cc*/ 	.byte	0x04, 0x23
        /*00ce*/ 	.short	(.L_35 - .L_34)
	.align		4
.L_34:
        /*00d0*/ 	.word	index@(kernel_cuda_filter_get_feature)
        /*00d4*/ 	.word	0x00000000


	//----- nvinfo : EIATTR_MIN_STACK_SIZE
	.align		4
.L_35:
        /*00d8*/ 	.byte	0x04, 0x12
        /*00da*/ 	.short	(.L_37 - .L_36)
	.align		4
.L_36:
        /*00dc*/ 	.word	index@(kernel_cuda_filter_get_feature)
        /*00e0*/ 	.word	0x00000000


	//----- nvinfo : EIATTR_FRAME_SIZE
	.align		4
.L_37:
        /*00e4*/ 	.byte	0x04, 0x11
        /*00e6*/ 	.short	(.L_39 - .L_38)
	.align		4
.L_38:
        /*00e8*/ 	.word	index@(kernel_cuda_filter_get_feature)
        /*00ec*/ 	.word	0x00000000


	//----- nvinfo : EIATTR_REGCOUNT
	.align		4
.L_39:
        /*00f0*/ 	.byte	0x04, 0x2f
        /*00f2*/ 	.short	(.L_41 - .L_40)
	.align		4
.L_40:
        /*00f4*/ 	.word	index@(kernel_cuda_filter_write_feature)
        /*00f8*/ 	.word	0x00000009


	//----- nvinfo : EIATTR_MAX_STACK_SIZE
	.align		4
.L_41:
        /*00fc*/ 	.byte	0x04, 0x23
        /*00fe*/ 	.short	(.L_43 - .L_42)
	.align		4
.L_42:
        /*0100*/ 	.word	index@(kernel_cuda_filter_write_feature)
        /*0104*/ 	.word	0x00000000


	//----- nvinfo : EIATTR_MIN_STACK_SIZE
	.align		4
.L_43:
        /*0108*/ 	.byte	0x04, 0x12
        /*010a*/ 	.short	(.L_45 - .L_44)
	.align		4
.L_44:
        /*010c*/ 	.word	index@(kernel_cuda_filter_write_feature)
        /*0110*/ 	.word	0x00000000


	//----- nvinfo : EIATTR_FRAME_SIZE
	.align		4
.L_45:
        /*0114*/ 	.byte	0x04, 0x11
        /*0116*/ 	.short	(.L_47 - .L_46)
	.align		4
.L_46:
        /*0118*/ 	.word	index@(kernel_cuda_filter_write_feature)
        /*011c*/ 	.word	0x00000000


	//----- nvinfo : EIATTR_REGCOUNT
	.align		4
.L_47:
        /*0120*/ 	.byte	0x04, 0x2f
        /*0122*/ 	.short	(.L_49 - .L_48)
	.align		4
.L_48:
        /*0124*/ 	.word	index@(kernel_cuda_filter_detect_outliers)
        /*0128*/ 	.word	0x0000001e


	//----- nvinfo : EIATTR_MAX_STACK_SIZE
	.align		4
.L_49:
        /*012c*/ 	.byte	0x04, 0x23
        /*012e*/ 	.short	(.L_51 - .L_50)
	.align		4
.L_50:
        /*0130*/ 	.word	index@(kernel_cuda_filter_detect_outliers)
        /*0134*/ 	.word	0x00000000


	//----- nvinfo : EIATTR_MIN_STACK_SIZE
	.align		4
.L_51:
        /*0138*/ 	.byte	0x04, 0x12
        /*013a*/ 	.short	(.L_53 - .L_52)
	.align		4
.L_52:
        /*013c*/ 	.word	index@(kernel_cuda_filter_detect_outliers)
        /*0140*/ 	.word	0x00000068


	//----- nvinfo : EIATTR_FRAME_SIZE
	.align		4
.L_53:
        /*0144*/ 	.byte	0x04, 0x11
        /*0146*/ 	.short	(.L_55 - .L_54)
	.align		4
.L_54:
        /*0148*/ 	.word	index@(kernel_cuda_filter_detect_outliers)
        /*014c*/ 	.word	0x00000068


	//----- nvinfo : EIATTR_REGCOUNT
	.align		4
.L_55:
        /*0150*/ 	.byte	0x04, 0x2f
        /*0152*/ 	.short	(.L_57 - .L_56)
	.align		4
.L_56:
        /*0154*/ 	.word	index@(kernel_cuda_filter_combine_halves)
        /*0158*/ 	.word	0x00000030


	//----- nvinfo : EIATTR_MAX_STACK_SIZE
	.align		4
.L_57:
        /*015c*/ 	.byte	0x04, 0x23
        /*015e*/ 	.short	(.L_59 - .L_58)
	.align		4
.L_58:
        /*0160*/ 	.word	index@(kernel_cuda_filter_combine_halves)
        /*0164*/ 	.word	0x00000000


	//----- nvinfo : EIATTR_MIN_STACK_SIZE
	.align		4
.L_59:
        /*0168*/ 	.byte	0x04, 0x12
        /*016a*/ 	.short	(.L_61 - .L_60)
	.align		4
.L_60:
        /*016c*/ 	.word	index@(kernel_cuda_filter_combine_halves)
        /*0170*/ 	.word	0x00000068


	//----- nvinfo : EIATTR_FRAME_SIZE
	.align		4
.L_61:
        /*0174*/ 	.byte	0x04, 0x11
        /*0176*/ 	.short	(.L_63 - .L_62)
	.align		4
.L_62:
        /*0178*/ 	.word	index@(kernel_cuda_filter_combine_halves)
        /*017c*/ 	.word	0x00000068


	//----- nvinfo : EIATTR_REGCOUNT
	.align		4
.L_63:
        /*0180*/ 	.byte	0x04, 0x2f
        /*0182*/ 	.short	(.L_65 - .L_64)
	.align		4
.L_64:
        /*0184*/ 	.word	index@(kernel_cuda_filter_construct_transform)
        /*0188*/ 	.word	0x00000032


	//----- nvinfo : EIATTR_MAX_STACK_SIZE
	.align		4
.L_65:
        /*018c*/ 	.byte	0x04, 0x23
        /*018e*/ 	.short	(.L_67 - .L_66)
	.align		4
.L_66:
        /*0190*/ 	.word	index@(kernel_cuda_filter_construct_transform)
        /*0194*/ 	.word	0x00000000


	//----- nvinfo : EIATTR_MIN_STACK_SIZE
	.align		4
.L_67:
        /*0198*/ 	.byte	0x04, 0x12
        /*019a*/ 	.short	(.L_69 - .L_68)
	.align		4
.L_68:
        /*019c*/ 	.word	index@(kernel_cuda_filter_construct_transform)
        /*01a0*/ 	.word	0x00000240


	//----- nvinfo : EIATTR_FRAME_SIZE
	.align		4
.L_69:
        /*01a4*/ 	.byte	0x04, 0x11
        /*01a6*/ 	.short	(.L_71 - .L_70)
	.align		4
.L_70:
        /*01a8*/ 	.word	index@(kernel_cuda_filter_construct_transform)
        /*01ac*/ 	.word	0x00000240


	//----- nvinfo : EIATTR_REGCOUNT
	.align		4
.L_71:
        /*01b0*/ 	.byte	0x04, 0x2f
        /*01b2*/ 	.short	(.L_73 - .L_72)
	.align		4
.L_72:
        /*01b4*/ 	.word	index@(kernel_cuda_filter_nlm_calc_difference)
        /*01b8*/ 	.word	0x00000030


	//----- nvinfo : EIATTR_MAX_STACK_SIZE
	.align		4
.L_73:
        /*01bc*/ 	.byte	0x04, 0x23
        /*01be*/ 	.short	(.L_75 - .L_74)
	.align		4
.L_74:
        /*01c0*/ 	.word	index@(kernel_cuda_filter_nlm_calc_difference)
        /*01c4*/ 	.word	0x00000000


	//----- nvinfo : EIATTR_MIN_STACK_SIZE
	.align		4
.L_75:
        /*01c8*/ 	.byte	0x04, 0x12
        /*01ca*/ 	.short	(.L_77 - .L_76)
	.align		4
.L_76:
        /*01cc*/ 	.word	index@(kernel_cuda_filter_nlm_calc_difference)
        /*01d0*/ 	.word	0x00000000


	//----- nvinfo : EIATTR_FRAME_SIZE
	.align		4
.L_77:
        /*01d4*/ 	.byte	0x04, 0x11
        /*01d6*/ 	.short	(.L_79 - .L_78)
	.align		4
.L_78:
        /*01d8*/ 	.word	index@(kernel_cuda_filter_nlm_calc_difference)
        /*01dc*/ 	.word	0x00000000


	//----- nvinfo : EIATTR_REGCOUNT
	.align		4
.L_79:
        /*01e0*/ 	.byte	0x04, 0x2f
        /*01e2*/ 	.short	(.L_81 - .L_80)
	.align		4
.L_80:
        /*01e4*/ 	.word	index@(kernel_cuda_filter_nlm_blur)
        /*01e8*/ 	.word	0x00000030


	//----- nvinfo : EIATTR_MAX_STACK_SIZE
	.align		4
.L_81:
        /*01ec*/ 	.byte	0x04, 0x23
        /*01ee*/ 	.short	(.L_83 - .L_82)
	.align		4
.L_82:
        /*01f0*/ 	.word	index@(kernel_cuda_filter_nlm_blur)
        /*01f4*/ 	.word	0x00000000


	//----- nvinfo : EIATTR_MIN_STACK_SIZE
	.align		4
.L_83:
        /*01f8*/ 	.byte	0x04, 0x12
        /*01fa*/ 	.short	(.L_85 - .L_84)
	.align		4
.L_84:
        /*01fc*/ 	.word	index@(kernel_cuda_filter_nlm_blur)
        /*0200*/ 	.word	0x00000000


	//----- nvinfo : EIATTR_FRAME_SIZE
	.align		4
.L_85:
        /*0204*/ 	.byte	0x04, 0x11
        /*0206*/ 	.short	(.L_87 - .L_86)
	.align		4
.L_86:
        /*0208*/ 	.word	index@(kernel_cuda_filter_nlm_blur)
        /*020c*/ 	.word	0x00000000


	//----- nvinfo : EIATTR_REGCOUNT
	.align		4
.L_87:
        /*0210*/ 	.byte	0x04, 0x2f
        /*0212*/ 	.short	(.L_89 - .L_88)
	.align		4
.L_88:
        /*0214*/ 	.word	index@(kernel_cuda_filter_nlm_calc_weight)
        /*0218*/ 	.word	0x0000002b


	//----- nvinfo : EIATTR_MAX_STACK_SIZE
	.align		4
.L_89:
        /*021c*/ 	.byte	0x04, 0x23
        /*021e*/ 	.short	(.L_91 - .L_90)
	.align		4
.L_90:
        /*0220*/ 	.word	index@(kernel_cuda_filter_nlm_calc_weight)
        /*0224*/ 	.word	0x00000000


	//----- nvinfo : EIATTR_MIN_STACK_SIZE
	.align		4
.L_91:
        /*0228*/ 	.byte	0x04, 0x12
        /*022a*/ 	.short	(.L_93 - .L_92)
	.align		4
.L_92:
        /*022c*/ 	.word	index@(kernel_cuda_filter_nlm_calc_weight)
        /*0230*/ 	.word	0x00000000


	//----- nvinfo : EIATTR_FRAME_SIZE
	.align		4
.L_93:
        /*0234*/ 	.byte	0x04, 0x11
        /*0236*/ 	.short	(.L_95 - .L_94)
	.align		4
.L_94:
        /*0238*/ 	.word	index@(kernel_cuda_filter_nlm_calc_weight)
        /*023c*/ 	.word	0x00000000


	//----- nvinfo : EIATTR_REGCOUNT
	.align		4
.L_95:
        /*0240*/ 	.byte	0x04, 0x2f
        /*0242*/ 	.short	(.L_97 - .L_96)
	.align		4
.L_96:
        /*0244*/ 	.word	index@(kernel_cuda_filter_nlm_update_output)
        /*0248*/ 	.word	0x0000002a


	//----- nvinfo : EIATTR_MAX_STACK_SIZE
	.align		4
.L_97:
        /*024c*/ 	.byte	0x04, 0x23
        /*024e*/ 	.short	(.L_99 - .L_98)
	.align		4
.L_98:
        /*0250*/ 	.word	index@(kernel_cuda_filter_nlm_update_output)
        /*0254*/ 	.word	0x00000000


	//----- nvinfo : EIATTR_MIN_STACK_SIZE
	.align		4
.L_99:
        /*0258*/ 	.byte	0x04, 0x12
        /*025a*/ 	.short	(.L_101 - .L_100)
	.align		4
.L_100:
        /*025c*/ 	.word	index@(kernel_cuda_filter_nlm_update_output)
        /*0260*/ 	.word	0x00000000


	//----- nvinfo : EIATTR_FRAME_SIZE
	.align		4
.L_101:
        /*0264*/ 	.byte	0x04, 0x11
        /*0266*/ 	.short	(.L_103 - .L_102)
	.align		4
.L_102:
        /*0268*/ 	.word	index@(kernel_cuda_filter_nlm_update_output)
        /*026c*/ 	.word	0x00000000


	//----- nvinfo : EIATTR_REGCOUNT
	.align		4
.L_103:
        /*0270*/ 	.byte	0x04, 0x2f
        /*0272*/ 	.short	(.L_105 - .L_104)
	.align		4
.L_104:
        /*0274*/ 	.word	index@(kernel_cuda_filter_nlm_normalize)
        /*0278*/ 	.word	0x0000000a


	//----- nvinfo : EIATTR_MAX_STACK_SIZE
	.align		4
.L_105:
        /*027c*/ 	.byte	0x04, 0x23
        /*027e*/ 	.short	(.L_107 - .L_106)
	.align		4
.L_106:
        /*0280*/ 	.word	index@(kernel_cuda_filter_nlm_normalize)
        /*0284*/ 	.word	0x00000000


	//----- nvinfo : EIATTR_MIN_STACK_SIZE
	.align		4
.L_107:
        /*0288*/ 	.byte	0x04, 0x12
        /*028a*/ 	.short	(.L_109 - .L_108)
	.align		4
.L_108:
        /*028c*/ 	.word	index@(kernel_cuda_filter_nlm_normalize)
        /*0290*/ 	.word	0x00000000


	//----- nvinfo : EIATTR_FRAME_SIZE
	.align		4
.L_109:
        /*0294*/ 	.byte	0x04, 0x11
        /*0296*/ 	.short	(.L_111 - .L_110)
	.align		4
.L_110:
        /*0298*/ 	.word	index@(kernel_cuda_filter_nlm_normalize)
        /*029c*/ 	.word	0x00000000


	//----- nvinfo : EIATTR_REGCOUNT
	.align		4
.L_111:
        /*02a0*/ 	.byte	0x04, 0x2f
        /*02a2*/ 	.short	(.L_113 - .L_112)
	.align		4
.L_112:
        /*02a4*/ 	.word	index@(kernel_cuda_filter_nlm_construct_gramian)
        /*02a8*/ 	.word	0x00000040


	//----- nvinfo : EIATTR_MAX_STACK_SIZE
	.align		4
.L_113:
        /*02ac*/ 	.byte	0x04, 0x23
        /*02ae*/ 	.short	(.L_115 - .L_114)
	.align		4
.L_114:
        /*02b0*/ 	.word	index@(kernel_cuda_filter_nlm_construct_gramian)
        /*02b4*/ 	.word	0x00000000


	//----- nvinfo : EIATTR_MIN_STACK_SIZE
	.align		4
.L_115:
        /*02b8*/ 	.byte	0x04, 0x12
        /*02ba*/ 	.short	(.L_117 - .L_116)
	.align		4
.L_116:
        /*02bc*/ 	.word	index@(kernel_cuda_filter_nlm_construct_gramian)
        /*02c0*/ 	.word	0x00000000


	//----- nvinfo : EIATTR_FRAME_SIZE
	.align		4
.L_117:
        /*02c4*/ 	.byte	0x04, 0x11
        /*02c6*/ 	.short	(.L_119 - .L_118)
	.align		4
.L_118:
        /*02c8*/ 	.word	index@(kernel_cuda_filter_nlm_construct_gramian)
        /*02cc*/ 	.word	0x00000000


	//----- nvinfo : EIATTR_REGCOUNT
	.align		4
.L_119:
        /*02d0*/ 	.byte	0x04, 0x2f
        /*02d2*/ 	.short	(.L_121 - .L_120)
	.align		4
.L_120:
        /*02d4*/ 	.word	index@(kernel_cuda_filter_finalize)
        /*02d8*/ 	.word	0x00000040


	//----- nvinfo : EIATTR_MAX_STACK_SIZE
	.align		4
.L_121:
        /*02dc*/ 	.byte	0x04, 0x23
        /*02de*/ 	.short	(.L_123 - .L_122)
	.align		4
.L_122:
        /*02e0*/ 	.word	index@(kernel_cuda_filter_finalize)
        /*02e4*/ 	.word	0x00000000


	//----- nvinfo : EIATTR_MIN_STACK_SIZE
	.align		4
.L_123:
        /*02e8*/ 	.byte	0x04, 0x12
        /*02ea*/ 	.short	(.L_125 - .L_124)
	.align		4
.L_124:
        /*02ec*/ 	.word	index@(kernel_cuda_filter_finalize)
        /*02f0*/ 	.word	0x00000000


	//----- nvinfo : EIATTR_FRAME_SIZE
	.align		4
.L_125:
        /*02f4*/ 	.byte	0x04, 0x11
        /*02f6*/ 	.short	(.L_127 - .L_126)
	.align		4
.L_126:
        /*02f8*/ 	.word	index@(kernel_cuda_filter_finalize)
        /*02fc*/ 	.word	0x00000000
.L_127:


//--------------------- .nv.info.kernel_cuda_filter_finalize --------------------------
	.section	.nv.info.kernel_cuda_filter_finalize,"",@"SHT_CUDA_INFO"
	.align	4


	//----- nvinfo : EIATTR_SW_WAR
	.align		4
        /*0000*/ 	.byte	0x04, 0x36
        /*0002*/ 	.short	(.L_129 - .L_128)
.L_128:
        /*0004*/ 	.word	0x00000001


	//----- nvinfo : EIATTR_CUDA_API_VERSION
	.align		4
.L_129:
        /*0008*/ 	.byte	0x04, 0x37
        /*000a*/ 	.short	(.L_131 - .L_130)
.L_130:
        /*000c*/ 	.word	0x0000006f


	//----- nvinfo : EIATTR_PARAM_CBANK
	.align		4
.L_131:
        /*0010*/ 	.byte	0x04, 0x0a
        /*0012*/ 	.short	(.L_133 - .L_132)
	.align		4
.L_132:
        /*0014*/ 	.word	index@(.nv.constant0.kernel_cuda_filter_finalize)
        /*0018*/ 	.short	0x0160
        /*001a*/ 	.short	0x0044


	//----- nvinfo : EIATTR_CBANK_PARAM_SIZE
	.align		4
.L_133:
        /*001c*/ 	.byte	0x03, 0x19
        /*001e*/ 	.short	0x0044


	//----- nvinfo : EIATTR_KPARAM_INFO
	.align		4
        /*0020*/ 	.byte	0x04, 0x17
        /*0022*/ 	.short	(.L_135 - .L_134)
.L_134:
        /*0024*/ 	.word	0x00000000
        /*0028*/ 	.short	0x0006
        /*002a*/ 	.short	0x0040
        /*002c*/ 	.byte	0x00, 0xf0, 0x11, 0x00


	//----- nvinfo : EIATTR_KPARAM_INFO
	.align		4
.L_135:
        /*0030*/ 	.byte	0x04, 0x17
        /*0032*/ 	.short	(.L_137 - .L_136)
.L_136:
        /*0034*/ 	.word	0x00000000
        /*0038*/ 	.short	0x0005
        /*003a*/ 	.short	0x0030
        /*003c*/ 	.byte	0x00, 0xf0, 0x41, 0x00


	//----- nvinfo : EIATTR_KPARAM_INFO
	.align		4
.L_137:
        /*0040*/ 	.byte	0x04, 0x17
        /*0042*/ 	.short	(.L_139 - .L_138)
.L_138:
        /*0044*/ 	.word	0x00000000
        /*0048*/ 	.short	0x0004
        /*004a*/ 	.short	0x0020
        /*004c*/ 	.byte	0x00, 0xf0, 0x41, 0x00


	//----- nvinfo : EIATTR_KPARAM_INFO
	.align		4
.L_139:
        /*0050*/ 	.byte	0x04, 0x17
        /*0052*/ 	.short	(.L_141 - .L_140)
.L_140:
        /*0054*/ 	.word	0x00000000
        /*0058*/ 	.short	0x0003
        /*005a*/ 	.short	0x0018
        /*005c*/ 	.byte	0x00, 0xf0, 0x21, 0x00


	//----- nvinfo : EIATTR_KPARAM_INFO
	.align		4
.L_141:
        /*0060*/ 	.byte	0x04, 0x17
        /*0062*/ 	.short	(.L_143 - .L_142)
.L_142:
        /*0064*/ 	.word	0x00000000
        /*0068*/ 	.short	0x0002
        /*006a*/ 	.short	0x0010
        /*006c*/ 	.byte	0x00, 0xf0, 0x21, 0x00


	//----- nvinfo : EIATTR_KPARAM_INFO
	.align		4
.L_143:
        /*0070*/ 	.byte	0x04, 0x17
        /*0072*/ 	.short	(.L_145 - .L_144)
.L_144:
        /*0074*/ 	.word	0x00000000
        /*0078*/ 	.short	0x0001
        /*007a*/ 	.short	0x0008
        /*007c*/ 	.byte	0x00, 0xf0, 0x21, 0x00


	//----- nvinfo : EIATTR_KPARAM_INFO
	.align		4
.L_145:
        /*0080*/ 	.byte	0x04, 0x17
        /*0082*/ 	.short	(.L_147 - .L_146)
.L_146:
        /*0084*/ 	.word	0x00000000
        /*0088*/ 	.short	0x0000
        /*008a*/ 	.short	0x0000
        /*008c*/ 	.byte	0x00, 0xf0, 0x21, 0x00


	//----- nvinfo : EIATTR_MAXREG_COUNT
	.align		4
.L_147:
        /*0090*/ 	.byte	0x03, 0x1b
        /*0092*/ 	.short	0x0040


	//----- nvinfo : EIATTR_EXIT_INSTR_OFFSETS
	.align		4
        /*0094*/ 	.byte	0x04, 0x1c
        /*0096*/ 	.short	(.L_149 - .L_148)


	//   ....[0]....
.L_148:
        /*0098*/ 	.word	0x00000090


	//   ....[1]....
        /*009c*/ 	.word	0x000000f0


	//   ....[2]....
        /*00a0*/ 	.word	0x00003820


	//----- nvinfo : EIATTR_MAX_THREADS
	.align		4
.L_149:
        /*00a4*/ 	.byte	0x04, 0x05
        /*00a6*/ 	.short	(.L_151 - .L_150)
.L_150:
        /*00a8*/ 	.word	0x00000100
        /*00ac*/ 	.word	0x00000001
        /*00b0*/ 	.word	0x00000001


	//----- nvinfo : EIATTR_CRS_STACK_SIZE
	.align		4
.L_151:
        /*00b4*/ 	.byte	0x04, 0x1e
        /*00b6*/ 	.short	(.L_153 - .L_152)
.L_152:
        /*00b8*/ 	.word	0x00000000
.L_153:


//--------------------- .nv.info.kernel_cuda_filter_nlm_construct_gramian --------------------------
	.section	.nv.info.kernel_cuda_filter_nlm_construct_gramian,"",@"SHT_CUDA_INFO"
	.align	4


	//----- nvinfo : EIATTR_SW_WAR
	.align		4
        /*0000*/ 	.byte	0x04, 0x36
        /*0002*/ 	.short	(.L_155 - .L_154)
.L_154:
        /*0004*/ 	.word	0x00000001


	//----- nvinfo : EIATTR_CUDA_API_VERSION
	.align		4
.L_155:
        /*0008*/ 	.byte	0x04, 0x37
        /*000a*/ 	.short	(.L_157 - .L_156)
.L_156:
        /*000c*/ 	.word	0x0000006f


	//----- nvinfo : EIATTR_PARAM_CBANK
	.align		4
.L_157:
        /*0010*/ 	.byte	0x04, 0x0a
        /*0012*/ 	.short	(.L_159 - .L_158)
	.align		4
.L_158:
        /*0014*/ 	.word	index@(.nv.constant0.kernel_cuda_filter_nlm_construct_gramian)
        /*0018*/ 	.short	0x0160
        /*001a*/ 	.short	0x006d


	//----- nvinfo : EIATTR_CBANK_PARAM_SIZE
	.align		4
.L_159:
        /*001c*/ 	.byte	0x03, 0x19
        /*001e*/ 	.short	0x006d


	//----- nvinfo : EIATTR_KPARAM_INFO
	.align		4
        /*0020*/ 	.byte	0x04, 0x17
        /*0022*/ 	.short	(.L_161 - .L_160)
.L_160:
        /*0024*/ 	.word	0x00000000
        /*0028*/ 	.short	0x000f
        /*002a*/ 	.short	0x006c
        /*002c*/ 	.byte	0x00, 0xf0, 0x05, 0x00


	//----- nvinfo : EIATTR_KPARAM_INFO
	.align		4
.L_161:
        /*0030*/ 	.byte	0x04, 0x17
        /*0032*/ 	.short	(.L_163 - .L_162)
.L_162:
        /*0034*/ 	.word	0x00000000
        /*0038*/ 	.short	0x000e
        /*003a*/ 	.short	0x0068
        /*003c*/ 	.byte	0x00, 0xf0, 0x11, 0x00


	//----- nvinfo : EIATTR_KPARAM_INFO
	.align		4
.L_163:
        /*0040*/ 	.byte	0x04, 0x17
        /*0042*/ 	.short	(.L_165 - .L_164)
.L_164:
        /*0044*/ 	.word	0x00000000
        /*0048*/ 	.short	0x000d
        /*004a*/ 	.short	0x0064
        /*004c*/ 	.byte	0x00, 0xf0, 0x11, 0x00


	//----- nvinfo : EIATTR_KPARAM_INFO
	.align		4
.L_165:
        /*0050*/ 	.byte	0x04, 0x17
        /*0052*/ 	.short	(.L_167 - .L_166)
.L_166:
        /*0054*/ 	.word	0x00000000
        /*0058*/ 	.short	0x000c
        /*005a*/ 	.short	0x0060
        /*005c*/ 	.byte	0x00, 0xf0, 0x11, 0x00


	//----- nvinfo : EIATTR_KPARAM_INFO
	.align		4
.L_167:
        /*0060*/ 	.byte	0x04, 0x17
        /*0062*/ 	.short	(.L_169 - .L_168)
.L_168:
        /*0064*/ 	.word	0x00000000
        /*0068*/ 	.short	0x000b
        /*006a*/ 	.short	0x005c
        /*006c*/ 	.byte	0x00, 0xf0, 0x11, 0x00


	//----- nvinfo : EIATTR_KPARAM_INFO
	.align		4
.L_169:
        /*0070*/ 	.byte	0x04, 0x17
        /*0072*/ 	.short	(.L_171 - .L_170)
.L_170:
        /*0074*/ 	.word	0x00000000
        /*0078*/ 	.short	0x000a
        /*007a*/ 	.short	0x0058
        /*007c*/ 	.byte	0x00, 0xf0, 0x11, 0x00


	//----- nvinfo : EIATTR_KPARAM_INFO
	.align		4
.L_171:
        /*0080*/ 	.byte	0x04, 0x17
        /*0082*/ 	.short	(.L_173 - .L_172)
.L_172:
        /*0084*/ 	.word	0x00000000
        /*0088*/ 	.short	0x0009
        /*008a*/ 	.short	0x0054
        /*008c*/ 	.byte	0x00, 0xf0, 0x11, 0x00


	//----- nvinfo : EIATTR_KPARAM_INFO
	.align		4
.L_173:
        /*0090*/ 	.byte	0x04, 0x17
        /*0092*/ 	.short	(.L_175 - .L_174)
.L_174:
        /*0094*/ 	.word	0x00000000
        /*0098*/ 	.short	0x0008
        /*009a*/ 	.short	0x0050
        /*009c*/ 	.byte	0x00, 0xf0, 0x11, 0x00


	//----- nvinfo : EIATTR_KPARAM_INFO
	.align		4
.L_175:
        /*00a0*/ 	.byte	0x04, 0x17
        /*00a2*/ 	.short	(.L_177 - .L_176)
.L_176:
        /*00a4*/ 	.word	0x00000000
        /*00a8*/ 	.short	0x0007
        /*00aa*/ 	.short	0x0040
        /*00ac*/ 	.byte	0x00, 0xf0, 0x41, 0x00


	//----- nvinfo : EIATTR_KPARAM_INFO
	.align		4
.L_177:
        /*00b0*/ 	.byte	0x04, 0x17
        /*00b2*/ 	.short	(.L_179 - .L_178)
.L_178:
        /*00b4*/ 	.word	0x00000000
        /*00b8*/ 	.short	0x0006
        /*00ba*/ 	.short	0x0030
        /*00bc*/ 	.byte	0x00, 0xf0, 0x21, 0x00


	//----- nvinfo : EIATTR_KPARAM_INFO
	.align		4
.L_179:
        /*00c0*/ 	.byte	0x04, 0x17
        /*00c2*/ 	.short	(.L_181 - .L_180)
.L_180:
        /*00c4*/ 	.word	0x00000000
        /*00c8*/ 	.short	0x0005
        /*00ca*/ 	.short	0x0028
        /*00cc*/ 	.byte	0x00, 0xf0, 0x21, 0x00


	//----- nvinfo : EIATTR_KPARAM_INFO
	.align		4
.L_181:
        /*00d0*/ 	.byte	0x04, 0x17
        /*00d2*/ 	.short	(.L_183 - .L_182)
.L_182:
        /*00d4*/ 	.word	0x00000000
        /*00d8*/ 	.short	0x0004
        /*00da*/ 	.short	0x0020
        /*00dc*/ 	.byte	0x00, 0xf0, 0x21, 0x00


	//----- nvinfo : EIATTR_KPARAM_INFO
	.align		4
.L_183:
        /*00e0*/ 	.byte	0x04, 0x17
        /*00e2*/ 	.short	(.L_185 - .L_184)
.L_184:
        /*00e4*/ 	.word	0x00000000
        /*00e8*/ 	.short	0x0003
        /*00ea*/ 	.short	0x0018
        /*00ec*/ 	.byte	0x00, 0xf0, 0x21, 0x00


	//----- nvinfo : EIATTR_KPARAM_INFO
	.align		4
.L_185:
        /*00f0*/ 	.byte	0x04, 0x17
        /*00f2*/ 	.short	(.L_187 - .L_186)
.L_186:
        /*00f4*/ 	.word	0x00000000
        /*00f8*/ 	.short	0x0002
        /*00fa*/ 	.short	0x0010
        /*00fc*/ 	.byte	0x00, 0xf0, 0x21, 0x00


	//----- nvinfo : EIATTR_KPARAM_INFO
	.align		4
.L_187:
        /*0100*/ 	.byte	0x04, 0x17
        /*0102*/ 	.short	(.L_189 - .L_188)
.L_188:
        /*0104*/ 	.word	0x00000000
        /*0108*/ 	.short	0x0001
        /*010a*/ 	.short	0x0008
        /*010c*/ 	.byte	0x00, 0xf0, 0x21, 0x00


	//----- nvinfo : EIATTR_KPARAM_INFO
	.align		4
.L_189:
        /*0110*/ 	.byte	0x04, 0x17
        /*0112*/ 	.short	(.L_191 - .L_190)
.L_190:
        /*0114*/ 	.word	0x00000000
        /*0118*/ 	.short	0x0000
        /*011a*/ 	.short	0x0000
        /*011c*/ 	.byte	0x00, 0xf0, 0x11, 0x00


	//----- nvinfo : EIATTR_MAXREG_COUNT
	.align		4
.L_191:
        /*0120*/ 	.byte	0x03, 0x1b
        /*0122*/ 	.short	0x0040


	//----- nvinfo : EIATTR_EXIT_INSTR_OFFSETS
	.align		4
        /*0124*/ 	.byte	0x04, 0x1c
        /*0126*/ 	.short	(.L_193 - .L_192)


	//   ....[0]....
.L_192:
        /*0128*/ 	.word	0x00000670


	//   ....[1]....
        /*012c*/ 	.word	0x00000fc0


	//   ....[2]....
        /*0130*/ 	.word	0x00001040


	//   ....[3]....
        /*0134*/ 	.word	0x0000d470


	//   ....[4]....
        /*0138*/ 	.word	0x0000d840


	//   ....[5]....
        /*013c*/ 	.word	0x0000dc40


	//----- nvinfo : EIATTR_MAX_THREADS
	.align		4
.L_193:
        /*0140*/ 	.byte	0x04, 0x05
        /*0142*/ 	.short	(.L_195 - .L_194)
.L_194:
        /*0144*/ 	.word	0x00000100
        /*0148*/ 	.word	0x00000001
        /*014c*/ 	.word	0x00000001


	//----- nvinfo : EIATTR_CRS_STACK_SIZE
	.align		4
.L_195:
        /*0150*/ 	.byte	0x04, 0x1e
        /*0152*/ 	.short	(.L_197 - .L_196)
.L_196:
        /*0154*/ 	.word	0x00000000
.L_197:


//--------------------- .nv.info.kernel_cuda_filter_nlm_normalize --------------------------
	.section	.nv.info.kernel_cuda_filter_nlm_normalize,"",@"SHT_CUDA_INFO"
	.align	4


	//----- nvinfo : EIATTR_SW_WAR
	.align		4
        /*0000*/ 	.byte	0x04, 0x36
        /*0002*/ 	.short	(.L_199 - .L_198)
.L_198:
        /*0004*/ 	.word	0x00000001


	//----- nvinfo : EIATTR_CUDA_API_VERSION
	.align		4
.L_199:
        /*0008*/ 	.byte	0x04, 0x37
        /*000a*/ 	.short	(.L_201 - .L_200)
.L_200:
        /*000c*/ 	.word	0x0000006f


	//----- nvinfo : EIATTR_PARAM_CBANK
	.align		4
.L_201:
        /*0010*/ 	.byte	0x04, 0x0a
        /*0012*/ 	.short	(.L_203 - .L_202)
	.align		4
.L_202:
        /*0014*/ 	.word	index@(.nv.constant0.kernel_cuda_filter_nlm_normalize)
        /*0018*/ 	.short	0x0160
        /*001a*/ 	.short	0x001c


	//----- nvinfo : EIATTR_CBANK_PARAM_SIZE
	.align		4
.L_203:
        /*001c*/ 	.byte	0x03, 0x19
        /*001e*/ 	.short	0x001c


	//----- nvinfo : EIATTR_KPARAM_INFO
	.align		4
        /*0020*/ 	.byte	0x04, 0x17
        /*0022*/ 	.short	(.L_205 - .L_204)
.L_204:
        /*0024*/ 	.word	0x00000000
        /*0028*/ 	.short	0x0004
        /*002a*/ 	.short	0x0018
        /*002c*/ 	.byte	0x00, 0xf0, 0x11, 0x00


	//----- nvinfo : EIATTR_KPARAM_INFO
	.align		4
.L_205:
        /*0030*/ 	.byte	0x04, 0x17
        /*0032*/ 	.short	(.L_207 - .L_206)
.L_206:
        /*0034*/ 	.word	0x00000000
        /*0038*/ 	.short	0x0003
        /*003a*/ 	.short	0x0014
        /*003c*/ 	.byte	0x00, 0xf0, 0x11, 0x00


	//----- nvinfo : EIATTR_KPARAM_INFO
	.align		4
.L_207:
        /*0040*/ 	.byte	0x04, 0x17
        /*0042*/ 	.short	(.L_209 - .L_208)
.L_208:
        /*0044*/ 	.word	0x00000000
        /*0048*/ 	.short	0x0002
        /*004a*/ 	.short	0x0010
        /*004c*/ 	.byte	0x00, 0xf0, 0x11, 0x00


	//----- nvinfo : EIATTR_KPARAM_INFO
	.align		4
.L_209:
        /*0050*/ 	.byte	0x04, 0x17
        /*0052*/ 	.short	(.L_211 - .L_210)
.L_210:
        /*0054*/ 	.word	0x00000000
        /*0058*/ 	.short	0x0001
        /*005a*/ 	.short	0x0008
        /*005c*/ 	.byte	0x00, 0xf0, 0x21, 0x00


	//----- nvinfo : EIATTR_KPARAM_INFO
	.align		4
.L_211:
        /*0060*/ 	.byte	0x04, 0x17
        /*0062*/ 	.short	(.L_213 - .L_212)
.L_212:
        /*0064*/ 	.word	0x00000000
        /*0068*/ 	.short	0x0000
        /*006a*/ 	.short	0x0000
        /*006c*/ 	.byte	0x00, 0xf0, 0x21, 0x00


	//----- nvinfo : EIATTR_MAXREG_COUNT
	.align		4
.L_213:
        /*0070*/ 	.byte	0x03, 0x1b
        /*0072*/ 	.short	0x0040


	//----- nvinfo : EIATTR_EXIT_INSTR_OFFSETS
	.align		4
        /*0074*/ 	.byte	0x04, 0x1c
        /*0076*/ 	.short	(.L_215 - .L_214)


	//   ....[0]....
.L_214:
        /*0078*/ 	.word	0x00000090


	//   ....[1]....
        /*007c*/ 	.word	0x00000130


	//----- nvinfo : EIATTR_MAX_THREADS
	.align		4
.L_215:
        /*0080*/ 	.byte	0x04, 0x05
        /*0082*/ 	.short	(.L_217 - .L_216)
.L_216:
        /*0084*/ 	.word	0x00000100
        /*0088*/ 	.word	0x00000001
        /*008c*/ 	.word	0x00000001
.L_217:


//--------------------- .nv.info.kernel_cuda_filter_nlm_update_output --------------------------
	.section	.nv.info.kernel_cuda_filter_nlm_update_output,"",@"SHT_CUDA_INFO"
	.align	4


	//----- nvinfo : EIATTR_SW_WAR
	.align		4
        /*0000*/ 	.byte	0x04, 0x36
        /*0002*/ 	.short	(.L_219 - .L_218)
.L_218:
        /*0004*/ 	.word	0x00000001


	//----- nvinfo : EIATTR_CUDA_API_VERSION
	.align		4
.L_219:
        /*0008*/ 	.byte	0x04, 0x37
        /*000a*/ 	.short	(.L_221 - .L_220)
.L_220:
        /*000c*/ 	.word	0x0000006f


	//----- nvinfo : EIATTR_PARAM_CBANK
	.align		4
.L_221:
        /*0010*/ 	.byte	0x04, 0x0a
        /*0012*/ 	.short	(.L_223 - .L_222)
	.align		4
.L_222:
        /*0014*/ 	.word	index@(.nv.constant0.kernel_cuda_filter_nlm_update_output)
        /*0018*/ 	.short	0x0160
        /*001a*/ 	.short	0x003c


	//----- nvinfo : EIATTR_CBANK_PARAM_SIZE
	.align		4
.L_223:
        /*001c*/ 	.byte	0x03, 0x19
        /*001e*/ 	.short	0x003c


	//----- nvinfo : EIATTR_KPARAM_INFO
	.align		4
        /*0020*/ 	.byte	0x04, 0x17
        /*0022*/ 	.short	(.L_225 - .L_224)
.L_224:
        /*0024*/ 	.word	0x00000000
        /*0028*/ 	.short	0x000a
        /*002a*/ 	.short	0x0038
        /*002c*/ 	.byte	0x00, 0xf0, 0x11, 0x00


	//----- nvinfo : EIATTR_KPARAM_INFO
	.align		4
.L_225:
        /*0030*/ 	.byte	0x04, 0x17
        /*0032*/ 	.short	(.L_227 - .L_226)
.L_226:
        /*0034*/ 	.word	0x00000000
        /*0038*/ 	.short	0x0009
        /*003a*/ 	.short	0x0034
        /*003c*/ 	.byte	0x00, 0xf0, 0x11, 0x00


	//----- nvinfo : EIATTR_KPARAM_INFO
	.align		4
.L_227:
        /*0040*/ 	.byte	0x04, 0x17
        /*0042*/ 	.short	(.L_229 - .L_228)
.L_228:
        /*0044*/ 	.word	0x00000000
        /*0048*/ 	.short	0x0008
        /*004a*/ 	.short	0x0030
        /*004c*/ 	.byte	0x00, 0xf0, 0x11, 0x00


	//----- nvinfo : EIATTR_KPARAM_INFO
	.align		4
.L_229:
        /*0050*/ 	.byte	0x04, 0x17
        /*0052*/ 	.short	(.L_231 - .L_230)
.L_230:
        /*0054*/ 	.word	0x00000000
        /*0058*/ 	.short	0x0007
        /*005a*/ 	.short	0x002c
        /*005c*/ 	.byte	0x00, 0xf0, 0x11, 0x00


	//----- nvinfo : EIATTR_KPARAM_INFO
	.align		4
.L_231:
        /*0060*/ 	.byte	0x04, 0x17
        /*0062*/ 	.short	(.L_233 - .L_232)
.L_232:
        /*0064*/ 	.word	0x00000000
        /*0068*/ 	.short	0x0006
        /*006a*/ 	.short	0x0028
        /*006c*/ 	.byte	0x00, 0xf0, 0x11, 0x00


	//----- nvinfo : EIATTR_KPARAM_INFO
	.align		4
.L_233:
        /*0070*/ 	.byte	0x04, 0x17
        /*0072*/ 	.short	(.L_235 - .L_234)
.L_234:
        /*0074*/ 	.word	0x00000000
        /*0078*/ 	.short	0x0005
        /*007a*/ 	.short	0x0024
        /*007c*/ 	.byte	0x00, 0xf0, 0x11, 0x00


	//----- nvinfo : EIATTR_KPARAM_INFO
	.align		4
.L_235:
        /*0080*/ 	.byte	0x04, 0x17
        /*0082*/ 	.short	(.L_237 - .L_236)
.L_236:
        /*0084*/ 	.word	0x00000000
        /*0088*/ 	.short	0x0004
        /*008a*/ 	.short	0x0020
        /*008c*/ 	.byte	0x00, 0xf0, 0x11, 0x00


	//----- nvinfo : EIATTR_KPARAM_INFO
	.align		4
.L_237:
        /*0090*/ 	.byte	0x04, 0x17
        /*0092*/ 	.short	(.L_239 - .L_238)
.L_238:
        /*0094*/ 	.word	0x00000000
        /*0098*/ 	.short	0x0003
        /*009a*/ 	.short	0x0018
        /*009c*/ 	.byte	0x00, 0xf0, 0x21, 0x00


	//----- nvinfo : EIATTR_KPARAM_INFO
	.align		4
.L_239:
        /*00a0*/ 	.byte	0x04, 0x17
        /*00a2*/ 	.short	(.L_241 - .L_240)
.L_240:
        /*00a4*/ 	.word	0x00000000
        /*00a8*/ 	.short	0x0002
        /*00aa*/ 	.short	0x0010
        /*00ac*/ 	.byte	0x00, 0xf0, 0x21, 0x00


	//----- nvinfo : EIATTR_KPARAM_INFO
	.align		4
.L_241:
        /*00b0*/ 	.byte	0x04, 0x17
        /*00b2*/ 	.short	(.L_243 - .L_242)
.L_242:
        /*00b4*/ 	.word	0x00000000
        /*00b8*/ 	.short	0x0001
        /*00ba*/ 	.short	0x0008
        /*00bc*/ 	.byte	0x00, 0xf0, 0x21, 0x00


	//----- nvinfo : EIATTR_KPARAM_INFO
	.align		4
.L_243:
        /*00c0*/ 	.byte	0x04, 0x17
        /*00c2*/ 	.short	(.L_245 - .L_244)
.L_244:
        /*00c4*/ 	.word	0x00000000
        /*00c8*/ 	.short	0x0000
        /*00ca*/ 	.short	0x0000
        /*00cc*/ 	.byte	0x00, 0xf0, 0x21, 0x00


	//----- nvinfo : EIATTR_MAXREG_COUNT
	.align		4
.L_245:
        /*00d0*/ 	.byte	0x03, 0x1b
        /*00d2*/ 	.short	0x0040


	//----- nvinfo : EIATTR_EXIT_INSTR_OFFSETS
	.align		4
        /*00d4*/ 	.byte	0x04, 0x1c
        /*00d6*/ 	.short	(.L_247 - .L_246)


	//   ....[0]....
.L_246:
        /*00d8*/ 	.word	0x00000680


	//   ....[1]....
        /*00dc*/ 	.word	0x00001130


	//   ....[2]....
        /*00e0*/ 	.word	0x00001150


	//----- nvinfo : EIATTR_MAX_THREADS
	.align		4
.L_247:
        /*00e4*/ 	.byte	0x04, 0x05
        /*00e6*/ 	.short	(.L_249 - .L_248)
.L_248:
        /*00e8*/ 	.word	0x00000100
        /*00ec*/ 	.word	0x00000001
        /*00f0*/ 	.word	0x00000001


	//----- nvinfo : EIATTR_CRS_STACK_SIZE
	.align		4
.L_249:
        /*00f4*/ 	.byte	0x04, 0x1e
        /*00f6*/ 	.short	(.L_251 - .L_250)
.L_250:
        /*00f8*/ 	.word	0x00000000
.L_251:


//--------------------- .nv.info.kernel_cuda_filter_nlm_calc_weight --------------------------
	.section	.nv.info.kernel_cuda_filter_nlm_calc_weight,"",@"SHT_CUDA_INFO"
	.align	4


	//----- nvinfo : EIATTR_SW_WAR
	.align		4
        /*0000*/ 	.byte	0x04, 0x36
        /*0002*/ 	.short	(.L_253 - .L_252)
.L_252:
        /*0004*/ 	.word	0x00000001


	//----- nvinfo : EIATTR_CUDA_API_VERSION
	.align		4
.L_253:
        /*0008*/ 	.byte	0x04, 0x37
        /*000a*/ 	.short	(.L_255 - .L_254)
.L_254:
        /*000c*/ 	.word	0x0000006f


	//----- nvinfo : EIATTR_PARAM_CBANK
	.align		4
.L_255:
        /*0010*/ 	.byte	0x04, 0x0a
        /*0012*/ 	.short	(.L_257 - .L_256)
	.align		4
.L_256:
        /*0014*/ 	.word	index@(.nv.constant0.kernel_cuda_filter_nlm_calc_weight)
        /*0018*/ 	.short	0x0160
        /*001a*/ 	.short	0x0028


	//----- nvinfo : EIATTR_CBANK_PARAM_SIZE
	.align		4
.L_257:
        /*001c*/ 	.byte	0x03, 0x19
        /*001e*/ 	.short	0x0028


	//----- nvinfo : EIATTR_KPARAM_INFO
	.align		4
        /*0020*/ 	.byte	0x04, 0x17
        /*0022*/ 	.short	(.L_259 - .L_258)
.L_258:
        /*0024*/ 	.word	0x00000000
        /*0028*/ 	.short	0x0007
        /*002a*/ 	.short	0x0024
        /*002c*/ 	.byte	0x00, 0xf0, 0x11, 0x00


	//----- nvinfo : EIATTR_KPARAM_INFO
	.align		4
.L_259:
        /*0030*/ 	.byte	0x04, 0x17
        /*0032*/ 	.short	(.L_261 - .L_260)
.L_260:
        /*0034*/ 	.word	0x00000000
        /*0038*/ 	.short	0x0006
        /*003a*/ 	.short	0x0020
        /*003c*/ 	.byte	0x00, 0xf0, 0x11, 0x00


	//----- nvinfo : EIATTR_KPARAM_INFO
	.align		4
.L_261:
        /*0040*/ 	.byte	0x04, 0x17
        /*0042*/ 	.short	(.L_263 - .L_262)
.L_262:
        /*0044*/ 	.word	0x00000000
        /*0048*/ 	.short	0x0005
        /*004a*/ 	.short	0x001c
        /*004c*/ 	.byte	0x00, 0xf0, 0x11, 0x00


	//----- nvinfo : EIATTR_KPARAM_INFO
	.align		4
.L_263:
        /*0050*/ 	.byte	0x04, 0x17
        /*0052*/ 	.short	(.L_265 - .L_264)
.L_264:
        /*0054*/ 	.word	0x00000000
        /*0058*/ 	.short	0x0004
        /*005a*/ 	.short	0x0018
        /*005c*/ 	.byte	0x00, 0xf0, 0x11, 0x00


	//----- nvinfo : EIATTR_KPARAM_INFO
	.align		4
.L_265:
        /*0060*/ 	.byte	0x04, 0x17
        /*0062*/ 	.short	(.L_267 - .L_266)
.L_266:
        /*0064*/ 	.word	0x00000000
        /*0068*/ 	.short	0x0003
        /*006a*/ 	.short	0x0014
        /*006c*/ 	.byte	0x00, 0xf0, 0x11, 0x00


	//----- nvinfo : EIATTR_KPARAM_INFO
	.align		4
.L_267:
        /*0070*/ 	.byte	0x04, 0x17
        /*0072*/ 	.short	(.L_269 - .L_268)
.L_268:
        /*0074*/ 	.word	0x00000000
        /*0078*/ 	.short	0x0002
        /*007a*/ 	.short	0x0010
        /*007c*/ 	.byte	0x00, 0xf0, 0x11, 0x00


	//----- nvinfo : EIATTR_KPARAM_INFO
	.align		4
.L_269:
        /*0080*/ 	.byte	0x04, 0x17
        /*0082*/ 	.short	(.L_271 - .L_270)
.L_270:
        /*0084*/ 	.word	0x00000000
        /*0088*/ 	.short	0x0001
        /*008a*/ 	.short	0x0008
        /*008c*/ 	.byte	0x00, 0xf0, 0x21, 0x00


	//----- nvinfo : EIATTR_KPARAM_INFO
	.align		4
.L_271:
        /*0090*/ 	.byte	0x04, 0x17
        /*0092*/ 	.short	(.L_273 - .L_272)
.L_272:
        /*0094*/ 	.word	0x00000000
        /*0098*/ 	.short	0x0000
        /*009a*/ 	.short	0x0000
        /*009c*/ 	.byte	0x00, 0xf0, 0x21, 0x00


	//----- nvinfo : EIATTR_MAXREG_COUNT
	.align		4
.L_273:
        /*00a0*/ 	.byte	0x03, 0x1b
        /*00a2*/ 	.short	0x0040


	//----- nvinfo : EIATTR_EXIT_INSTR_OFFSETS
	.align		4
        /*00a4*/ 	.byte	0x04, 0x1c
        /*00a6*/ 	.short	(.L_275 - .L_274)


	//   ....[0]....
.L_274:
        /*00a8*/ 	.word	0x00000680


	//   ....[1]....
        /*00ac*/ 	.word	0x000010f0


	//----- nvinfo : EIATTR_MAX_THREADS
	.align		4
.L_275:
        /*00b0*/ 	.byte	0x04, 0x05
        /*00b2*/ 	.short	(.L_277 - .L_276)
.L_276:
        /*00b4*/ 	.word	0x00000100
        /*00b8*/ 	.word	0x00000001
        /*00bc*/ 	.word	0x00000001


	//----- nvinfo : EIATTR_CRS_STACK_SIZE
	.align		4
.L_277:
        /*00c0*/ 	.byte	0x04, 0x1e
        /*00c2*/ 	.short	(.L_279 - .L_278)
.L_278:
        /*00c4*/ 	.word	0x00000000
.L_279:


//--------------------- .nv.info.kernel_cuda_filter_nlm_blur --------------------------
	.section	.nv.info.kernel_cuda_filter_nlm_blur,"",@"SHT_CUDA_INFO"
	.align	4


	//----- nvinfo : EIATTR_SW_WAR
	.align		4
        /*0000*/ 	.byte	0x04, 0x36
        /*0002*/ 	.short	(.L_281 - .L_280)
.L_280:
        /*0004*/ 	.word	0x00000001


	//----- nvinfo : EIATTR_CUDA_API_VERSION
	.align		4
.L_281:
        /*0008*/ 	.byte	0x04, 0x37
        /*000a*/ 	.short	(.L_283 - .L_282)
.L_282:
        /*000c*/ 	.word	0x0000006f


	//----- nvinfo : EIATTR_PARAM_CBANK
	.align		4
.L_283:
        /*0010*/ 	.byte	0x04, 0x0a
        /*0012*/ 	.short	(.L_285 - .L_284)
	.align		4
.L_284:
        /*0014*/ 	.word	index@(.nv.constant0.kernel_cuda_filter_nlm_blur)
        /*0018*/ 	.short	0x0160
        /*001a*/ 	.short	0x0028


	//----- nvinfo : EIATTR_CBANK_PARAM_SIZE
	.align		4
.L_285:
        /*001c*/ 	.byte	0x03, 0x19
        /*001e*/ 	.short	0x0028


	//----- nvinfo : EIATTR_KPARAM_INFO
	.align		4
        /*0020*/ 	.byte	0x04, 0x17
        /*0022*/ 	.short	(.L_287 - .L_286)
.L_286:
        /*0024*/ 	.word	0x00000000
        /*0028*/ 	.short	0x0007
        /*002a*/ 	.short	0x0024
        /*002c*/ 	.byte	0x00, 0xf0, 0x11, 0x00


	//----- nvinfo : EIATTR_KPARAM_INFO
	.align		4
.L_287:
        /*0030*/ 	.byte	0x04, 0x17
        /*0032*/ 	.short	(.L_289 - .L_288)
.L_288:
        /*0034*/ 	.word	0x00000000
        /*0038*/ 	.short	0x0006
        /*003a*/ 	.short	0x0020
        /*003c*/ 	.byte	0x00, 0xf0, 0x11, 0x00


	//----- nvinfo : EIATTR_KPARAM_INFO
	.align		4
.L_289:
        /*0040*/ 	.byte	0x04, 0x17
        /*0042*/ 	.short	(.L_291 - .L_290)
.L_290:
        /*0044*/ 	.word	0x00000000
        /*0048*/ 	.short	0x0005
        /*004a*/ 	.short	0x001c
        /*004c*/ 	.byte	0x00, 0xf0, 0x11, 0x00


	//----- nvinfo : EIATTR_KPARAM_INFO
	.align		4
.L_291:
        /*0050*/ 	.byte	0x04, 0x17
        /*0052*/ 	.short	(.L_293 - .L_292)
.L_292:
        /*0054*/ 	.word	0x00000000
        /*0058*/ 	.short	0x0004
        /*005a*/ 	.short	0x0018
        /*005c*/ 	.byte	0x00, 0xf0, 0x11, 0x00


	//----- nvinfo : EIATTR_KPARAM_INFO
	.align		4
.L_293:
        /*0060*/ 	.byte	0x04, 0x17
        /*0062*/ 	.short	(.L_295 - .L_294)
.L_294:
        /*0064*/ 	.word	0x00000000
        /*0068*/ 	.short	0x0003
        /*006a*/ 	.short	0x0014
        /*006c*/ 	.byte	0x00, 0xf0, 0x11, 0x00


	//----- nvinfo : EIATTR_KPARAM_INFO
	.align		4
.L_295:
        /*0070*/ 	.byte	0x04, 0x17
        /*0072*/ 	.short	(.L_297 - .L_296)
.L_296:
        /*0074*/ 	.word	0x00000000
        /*0078*/ 	.short	0x0002
        /*007a*/ 	.short	0x0010
        /*007c*/ 	.byte	0x00, 0xf0, 0x11, 0x00


	//----- nvinfo : EIATTR_KPARAM_INFO
	.align		4
.L_297:
        /*0080*/ 	.byte	0x04, 0x17
        /*0082*/ 	.short	(.L_299 - .L_298)
.L_298:
        /*0084*/ 	.word	0x00000000
        /*0088*/ 	.short	0x0001
        /*008a*/ 	.short	0x0008
        /*008c*/ 	.byte	0x00, 0xf0, 0x21, 0x00


	//----- nvinfo : EIATTR_KPARAM_INFO
	.align		4
.L_299:
        /*0090*/ 	.byte	0x04, 0x17
        /*0092*/ 	.short	(.L_301 - .L_300)
.L_300:
        /*0094*/ 	.word	0x00000000
        /*0098*/ 	.short	0x0000
        /*009a*/ 	.short	0x0000
        /*009c*/ 	.byte	0x00, 0xf0, 0x21, 0x00


	//----- nvinfo : EIATTR_MAXREG_COUNT
	.align		4
.L_301:
        /*00a0*/ 	.byte	0x03, 0x1b
        /*00a2*/ 	.short	0x0040


	//----- nvinfo : EIATTR_EXIT_INSTR_OFFSETS
	.align		4
        /*00a4*/ 	.byte	0x04, 0x1c
        /*00a6*/ 	.short	(.L_303 - .L_302)


	//   ....[0]....
.L_302:
        /*00a8*/ 	.word	0x00000680


	//   ....[1]....
        /*00ac*/ 	.word	0x00001460


	//----- nvinfo : EIATTR_MAX_THREADS
	.align		4
.L_303:
        /*00b0*/ 	.byte	0x04, 0x05
        /*00b2*/ 	.short	(.L_305 - .L_304)
.L_304:
        /*00b4*/ 	.word	0x00000100
        /*00b8*/ 	.word	0x00000001
        /*00bc*/ 	.word	0x00000001


	//----- nvinfo : EIATTR_CRS_STACK_SIZE
	.align		4
.L_305:
        /*00c0*/ 	.byte	0x04, 0x1e
        /*00c2*/ 	.short	(.L_307 - .L_306)
.L_306:
        /*00c4*/ 	.word	0x00000000
.L_307:


//--------------------- .nv.info.kernel_cuda_filter_nlm_calc_difference --------------------------
	.section	.nv.info.kernel_cuda_filter_nlm_calc_difference,"",@"SHT_CUDA_INFO"
	.align	4


	//----- nvinfo : EIATTR_SW_WAR
	.align		4
        /*0000*/ 	.byte	0x04, 0x36
        /*0002*/ 	.short	(.L_309 - .L_308)
.L_308:
        /*0004*/ 	.word	0x00000001


	//----- nvinfo : EIATTR_CUDA_API_VERSION
	.align		4
.L_309:
        /*0008*/ 	.byte	0x04, 0x37
        /*000a*/ 	.short	(.L_311 - .L_310)
.L_310:
        /*000c*/ 	.word	0x0000006f


	//----- nvinfo : EIATTR_PARAM_CBANK
	.align		4
.L_311:
        /*0010*/ 	.byte	0x04, 0x0a
        /*0012*/ 	.short	(.L_313 - .L_312)
	.align		4
.L_312:
        /*0014*/ 	.word	index@(.nv.constant0.kernel_cuda_filter_nlm_calc_difference)
        /*0018*/ 	.short	0x0160
        /*001a*/ 	.short	0x0044


	//----- nvinfo : EIATTR_CBANK_PARAM_SIZE
	.align		4
.L_313:
        /*001c*/ 	.byte	0x03, 0x19
        /*001e*/ 	.short	0x0044


	//----- nvinfo : EIATTR_KPARAM_INFO
	.align		4
        /*0020*/ 	.byte	0x04, 0x17
        /*0022*/ 	.short	(.L_315 - .L_314)
.L_314:
        /*0024*/ 	.word	0x00000000
        /*0028*/ 	.short	0x000c
        /*002a*/ 	.short	0x0040
        /*002c*/ 	.byte	0x00, 0xf0, 0x11, 0x00


	//----- nvinfo : EIATTR_KPARAM_INFO
	.align		4
.L_315:
        /*0030*/ 	.byte	0x04, 0x17
        /*0032*/ 	.short	(.L_317 - .L_316)
.L_316:
        /*0034*/ 	.word	0x00000000
        /*0038*/ 	.short	0x000b
        /*003a*/ 	.short	0x003c
        /*003c*/ 	.byte	0x00, 0xf0, 0x11, 0x00


	//----- nvinfo : EIATTR_KPARAM_INFO
	.align		4
.L_317:
        /*0040*/ 	.byte	0x04, 0x17
        /*0042*/ 	.short	(.L_319 - .L_318)
.L_318:
        /*0044*/ 	.word	0x00000000
        /*0048*/ 	.short	0x000a
        /*004a*/ 	.short	0x0038
        /*004c*/ 	.byte	0x00, 0xf0, 0x11, 0x00


	//----- nvinfo : EIATTR_KPARAM_INFO
	.align		4
.L_319:
        /*0050*/ 	.byte	0x04, 0x17
        /*0052*/ 	.short	(.L_321 - .L_320)
.L_320:
        /*0054*/ 	.word	0x00000000
        /*0058*/ 	.short	0x0009
        /*005a*/ 	.short	0x0034
        /*005c*/ 	.byte	0x00, 0xf0, 0x11, 0x00


	//----- nvinfo : EIATTR_KPARAM_INFO
	.align		4
.L_321:
        /*0060*/ 	.byte	0x04, 0x17
        /*0062*/ 	.short	(.L_323 - .L_322)
.L_322:
        /*0064*/ 	.word	0x00000000
        /*0068*/ 	.short	0x0008
        /*006a*/ 	.short	0x0030
        /*006c*/ 	.byte	0x00, 0xf0, 0x11, 0x00


	//----- nvinfo : EIATTR_KPARAM_INFO
	.align		4
.L_323:
        /*0070*/ 	.byte	0x04, 0x17
        /*0072*/ 	.short	(.L_325 - .L_324)
.L_324:
        /*0074*/ 	.word	0x00000000
        /*0078*/ 	.short	0x0007
        /*007a*/ 	.short	0x002c
        /*007c*/ 	.byte	0x00, 0xf0, 0x11, 0x00


	//----- nvinfo : EIATTR_KPARAM_INFO
	.align		4
.L_325:
        /*0080*/ 	.byte	0x04, 0x17
        /*0082*/ 	.short	(.L_327 - .L_326)
.L_326:
        /*0084*/ 	.word	0x00000000
        /*0088*/ 	.short	0x0006
        /*008a*/ 	.short	0x0028
        /*008c*/ 	.byte	0x00, 0xf0, 0x11, 0x00


	//----- nvinfo : EIATTR_KPARAM_INFO
	.align		4
.L_327:
        /*0090*/ 	.byte	0x04, 0x17
        /*0092*/ 	.short	(.L_329 - .L_328)
.L_328:
        /*0094*/ 	.word	0x00000000
        /*0098*/ 	.short	0x0005
        /*009a*/ 	.short	0x0024
        /*009c*/ 	.byte	0x00, 0xf0, 0x11, 0x00


	//----- nvinfo : EIATTR_KPARAM_INFO
	.align		4
.L_329:
        /*00a0*/ 	.byte	0x04, 0x17
        /*00a2*/ 	.short	(.L_331 - .L_330)
.L_330:
        /*00a4*/ 	.word	0x00000000
        /*00a8*/ 	.short	0x0004
        /*00aa*/ 	.short	0x0020
        /*00ac*/ 	.byte	0x00, 0xf0, 0x11, 0x00


	//----- nvinfo : EIATTR_KPARAM_INFO
	.align		4
.L_331:
        /*00b0*/ 	.byte	0x04, 0x17
        /*00b2*/ 	.short	(.L_333 - .L_332)
.L_332:
        /*00b4*/ 	.word	0x00000000
        /*00b8*/ 	.short	0x0003
        /*00ba*/ 	.short	0x0018
        /*00bc*/ 	.byte	0x00, 0xf0, 0x21, 0x00


	//----- nvinfo : EIATTR_KPARAM_INFO
	.align		4
.L_333:
        /*00c0*/ 	.byte	0x04, 0x17
        /*00c2*/ 	.short	(.L_335 - .L_334)
.L_334:
        /*00c4*/ 	.word	0x00000000
        /*00c8*/ 	.short	0x0002
        /*00ca*/ 	.short	0x0010
        /*00cc*/ 	.byte	0x00, 0xf0, 0x21, 0x00


	//----- nvinfo : EIATTR_KPARAM_INFO
	.align		4
.L_335:
        /*00d0*/ 	.byte	0x04, 0x17
        /*00d2*/ 	.short	(.L_337 - .L_336)
.L_336:
        /*00d4*/ 	.word	0x00000000
        /*00d8*/ 	.short	0x0001
        /*00da*/ 	.short	0x0008
        /*00dc*/ 	.byte	0x00, 0xf0, 0x21, 0x00


	//----- nvinfo : EIATTR_KPARAM_INFO
	.align		4
.L_337:
        /*00e0*/ 	.byte	0x04, 0x17
        /*00e2*/ 	.short	(.L_339 - .L_338)
.L_338:
        /*00e4*/ 	.word	0x00000000
        /*00e8*/ 	.short	0x0000
        /*00ea*/ 	.short	0x0000
        /*00ec*/ 	.byte	0x00, 0xf0, 0x21, 0x00


	//----- nvinfo : EIATTR_MAXREG_COUNT
	.align		4
.L_339:
        /*00f0*/ 	.byte	0x03, 0x1b
        /*00f2*/ 	.short	0x0040


	//----- nvinfo : EIATTR_EXIT_INSTR_OFFSETS
	.align		4
        /*00f4*/ 	.byte	0x04, 0x1c
        /*00f6*/ 	.short	(.L_341 - .L_340)


	//   ....[0]....
.L_340:
        /*00f8*/ 	.word	0x00000680


	//   ....[1]....
        /*00fc*/ 	.word	0x00001170


	//----- nvinfo : EIATTR_MAX_THREADS
	.align		4
.L_341:
        /*0100*/ 	.byte	0x04, 0x05
        /*0102*/ 	.short	(.L_343 - .L_342)
.L_342:
        /*0104*/ 	.word	0x00000100
        /*0108*/ 	.word	0x00000001
        /*010c*/ 	.word	0x00000001


	//----- nvinfo : EIATTR_CRS_STACK_SIZE
	.align		4
.L_343:
        /*0110*/ 	.byte	0x04, 0x1e
        /*0112*/ 	.short	(.L_345 - .L_344)
.L_344:
        /*0114*/ 	.word	0x00000000
.L_345:


//--------------------- .nv.info.kernel_cuda_filter_construct_transform --------------------------
	.section	.nv.info.kernel_cuda_filter_construct_transform,"",@"SHT_CUDA_INFO"
	.align	4


	//----- nvinfo : EIATTR_SW_WAR
	.align		4
        /*0000*/ 	.byte	0x04, 0x36
        /*0002*/ 	.short	(.L_347 - .L_346)
.L_346:
        /*0004*/ 	.word	0x00000001


	//----- nvinfo : EIATTR_CUDA_API_VERSION
	.align		4
.L_347:
        /*0008*/ 	.byte	0x04, 0x37
        /*000a*/ 	.short	(.L_349 - .L_348)
.L_348:
        /*000c*/ 	.word	0x0000006f


	//----- nvinfo : EIATTR_PARAM_CBANK
	.align		4
.L_349:
        /*0010*/ 	.byte	0x04, 0x0a
        /*0012*/ 	.short	(.L_351 - .L_350)
	.align		4
.L_350:
        /*0014*/ 	.word	index@(.nv.constant0.kernel_cuda_filter_construct_transform)
        /*0018*/ 	.short	0x0160
        /*001a*/ 	.short	0x0051


	//----- nvinfo : EIATTR_CBANK_PARAM_SIZE
	.align		4
.L_351:
        /*001c*/ 	.byte	0x03, 0x19
        /*001e*/ 	.short	0x0051


	//----- nvinfo : EIATTR_KPARAM_INFO
	.align		4
        /*0020*/ 	.byte	0x04, 0x17
        /*0022*/ 	.short	(.L_353 - .L_352)
.L_352:
        /*0024*/ 	.word	0x00000000
        /*0028*/ 	.short	0x000a
        /*002a*/ 	.short	0x0050
        /*002c*/ 	.byte	0x00, 0xf0, 0x05, 0x00


	//----- nvinfo : EIATTR_KPARAM_INFO
	.align		4
.L_353:
        /*0030*/ 	.byte	0x04, 0x17
        /*0032*/ 	.short	(.L_355 - .L_354)
.L_354:
        /*0034*/ 	.word	0x00000000
        /*0038*/ 	.short	0x0009
        /*003a*/ 	.short	0x004c
        /*003c*/ 	.byte	0x00, 0xf0, 0x11, 0x00


	//----- nvinfo : EIATTR_KPARAM_INFO
	.align		4
.L_355:
        /*0040*/ 	.byte	0x04, 0x17
        /*0042*/ 	.short	(.L_357 - .L_356)
.L_356:
        /*0044*/ 	.word	0x00000000
        /*0048*/ 	.short	0x0008
        /*004a*/ 	.short	0x0048
        /*004c*/ 	.byte	0x00, 0xf0, 0x11, 0x00


	//----- nvinfo : EIATTR_KPARAM_INFO
	.align		4
.L_357:
        /*0050*/ 	.byte	0x04, 0x17
        /*0052*/ 	.short	(.L_359 - .L_358)
.L_358:
        /*0054*/ 	.word	0x00000000
        /*0058*/ 	.short	0x0007
        /*005a*/ 	.short	0x0044
        /*005c*/ 	.byte	0x00, 0xf0, 0x11, 0x00


	//----- nvinfo : EIATTR_KPARAM_INFO
	.align		4
.L_359:
        /*0060*/ 	.byte	0x04, 0x17
        /*0062*/ 	.short	(.L_361 - .L_360)
.L_360:
        /*0064*/ 	.word	0x00000000
        /*0068*/ 	.short	0x0006
        /*006a*/ 	.short	0x0040
        /*006c*/ 	.byte	0x00, 0xf0, 0x11, 0x00


	//----- nvinfo : EIATTR_KPARAM_INFO
	.align		4
.L_361:
        /*0070*/ 	.byte	0x04, 0x17
        /*0072*/ 	.short	(.L_363 - .L_362)
.L_362:
        /*0074*/ 	.word	0x00000000
        /*0078*/ 	.short	0x0005
        /*007a*/ 	.short	0x0030
        /*007c*/ 	.byte	0x00, 0xf0, 0x41, 0x00


	//----- nvinfo : EIATTR_KPARAM_INFO
	.align		4
.L_363:
        /*0080*/ 	.byte	0x04, 0x17
        /*0082*/ 	.short	(.L_365 - .L_364)
.L_364:
        /*0084*/ 	.word	0x00000000
        /*0088*/ 	.short	0x0004
        /*008a*/ 	.short	0x0020
        /*008c*/ 	.byte	0x00, 0xf0, 0x41, 0x00


	//----- nvinfo : EIATTR_KPARAM_INFO
	.align		4
.L_365:
        /*0090*/ 	.byte	0x04, 0x17
        /*0092*/ 	.short	(.L_367 - .L_366)
.L_366:
        /*0094*/ 	.word	0x00000000
        /*0098*/ 	.short	0x0003
        /*009a*/ 	.short	0x0018
        /*009c*/ 	.byte	0x00, 0xf0, 0x21, 0x00


	//----- nvinfo : EIATTR_KPARAM_INFO
	.align		4
.L_367:
        /*00a0*/ 	.byte	0x04, 0x17
        /*00a2*/ 	.short	(.L_369 - .L_368)
.L_368:
        /*00a4*/ 	.word	0x00000000
        /*00a8*/ 	.short	0x0002
        /*00aa*/ 	.short	0x0010
        /*00ac*/ 	.byte	0x00, 0xf0, 0x21, 0x00


	//----- nvinfo : EIATTR_KPARAM_INFO
	.align		4
.L_369:
        /*00b0*/ 	.byte	0x04, 0x17
        /*00b2*/ 	.short	(.L_371 - .L_370)
.L_370:
        /*00b4*/ 	.word	0x00000000
        /*00b8*/ 	.short	0x0001
        /*00ba*/ 	.short	0x0008
        /*00bc*/ 	.byte	0x00, 0xf0, 0x21, 0x00


	//----- nvinfo : EIATTR_KPARAM_INFO
	.align		4
.L_371:
        /*00c0*/ 	.byte	0x04, 0x17
        /*00c2*/ 	.short	(.L_373 - .L_372)
.L_372:
        /*00c4*/ 	.word	0x00000000
        /*00c8*/ 	.short	0x0000
        /*00ca*/ 	.short	0x0000
        /*00cc*/ 	.byte	0x00, 0xf0, 0x21, 0x00


	//----- nvinfo : EIATTR_MAXREG_COUNT
	.align		4
.L_373:
        /*00d0*/ 	.byte	0x03, 0x1b
        /*00d2*/ 	.short	0x0040


	//----- nvinfo : EIATTR_EXIT_INSTR_OFFSETS
	.align		4
        /*00d4*/ 	.byte	0x04, 0x1c
        /*00d6*/ 	.short	(.L_375 - .L_374)


	//   ....[0]....
.L_374:
        /*00d8*/ 	.word	0x000000a0


	//   ....[1]....
        /*00dc*/ 	.word	0x00010830


	//----- nvinfo : EIATTR_MAX_THREADS
	.align		4
.L_375:
        /*00e0*/ 	.byte	0x04, 0x05
        /*00e2*/ 	.short	(.L_377 - .L_376)
.L_376:
        /*00e4*/ 	.word	0x00000100
        /*00e8*/ 	.word	0x00000001
        /*00ec*/ 	.word	0x00000001


	//----- nvinfo : EIATTR_CRS_STACK_SIZE
	.align		4
.L_377:
        /*00f0*/ 	.byte	0x04, 0x1e
        /*00f2*/ 	.short	(.L_379 - .L_378)
.L_378:
        /*00f4*/ 	.word	0x00000000
.L_379:


//--------------------- .nv.info.kernel_cuda_filter_combine_halves --------------------------
	.section	.nv.info.kernel_cuda_filter_combine_halves,"",@"SHT_CUDA_INFO"
	.align	4


	//----- nvinfo : EIATTR_SW_WAR
	.align		4
        /*0000*/ 	.byte	0x04, 0x36
        /*0002*/ 	.short	(.L_381 - .L_380)
.L_380:
        /*0004*/ 	.word	0x00000001


	//----- nvinfo : EIATTR_CUDA_API_VERSION
	.align		4
.L_381:
        /*0008*/ 	.byte	0x04, 0x37
        /*000a*/ 	.short	(.L_383 - .L_382)
.L_382:
        /*000c*/ 	.word	0x0000006f


	//----- nvinfo : EIATTR_PARAM_CBANK
	.align		4
.L_383:
        /*0010*/ 	.byte	0x04, 0x0a
        /*0012*/ 	.short	(.L_385 - .L_384)
	.align		4
.L_384:
        /*0014*/ 	.word	index@(.nv.constant0.kernel_cuda_filter_combine_halves)
        /*0018*/ 	.short	0x0160
        /*001a*/ 	.short	0x0034


	//----- nvinfo : EIATTR_CBANK_PARAM_SIZE
	.align		4
.L_385:
        /*001c*/ 	.byte	0x03, 0x19
        /*001e*/ 	.short	0x0034


	//----- nvinfo : EIATTR_KPARAM_INFO
	.align		4
        /*0020*/ 	.byte	0x04, 0x17
        /*0022*/ 	.short	(.L_387 - .L_386)
.L_386:
        /*0024*/ 	.word	0x00000000
        /*0028*/ 	.short	0x0005
        /*002a*/ 	.short	0x0030
        /*002c*/ 	.byte	0x00, 0xf0, 0x11, 0x00


	//----- nvinfo : EIATTR_KPARAM_INFO
	.align		4
.L_387:
        /*0030*/ 	.byte	0x04, 0x17
        /*0032*/ 	.short	(.L_389 - .L_388)
.L_388:
        /*0034*/ 	.word	0x00000000
        /*0038*/ 	.short	0x0004
        /*003a*/ 	.short	0x0020
        /*003c*/ 	.byte	0x00, 0xf0, 0x41, 0x00


	//----- nvinfo : EIATTR_KPARAM_INFO
	.align		4
.L_389:
        /*0040*/ 	.byte	0x04, 0x17
        /*0042*/ 	.short	(.L_391 - .L_390)
.L_390:
        /*0044*/ 	.word	0x00000000
        /*0048*/ 	.short	0x0003
        /*004a*/ 	.short	0x0018
        /*004c*/ 	.byte	0x00, 0xf0, 0x21, 0x00


	//----- nvinfo : EIATTR_KPARAM_INFO
	.align		4
.L_391:
        /*0050*/ 	.byte	0x04, 0x17
        /*0052*/ 	.short	(.L_393 - .L_392)
.L_392:
        /*0054*/ 	.word	0x00000000
        /*0058*/ 	.short	0x0002
        /*005a*/ 	.short	0x0010
        /*005c*/ 	.byte	0x00, 0xf0, 0x21, 0x00


	//----- nvinfo : EIATTR_KPARAM_INFO
	.align		4
.L_393:
        /*0060*/ 	.byte	0x04, 0x17
        /*0062*/ 	.short	(.L_395 - .L_394)
.L_394:
        /*0064*/ 	.word	0x00000000
        /*0068*/ 	.short	0x0001
        /*006a*/ 	.short	0x0008
        /*006c*/ 	.byte	0x00, 0xf0, 0x21, 0x00


	//----- nvinfo : EIATTR_KPARAM_INFO
	.align		4
.L_395:
        /*0070*/ 	.byte	0x04, 0x17
        /*0072*/ 	.short	(.L_397 - .L_396)
.L_396:
        /*0074*/ 	.word	0x00000000
        /*0078*/ 	.short	0x0000
        /*007a*/ 	.short	0x0000
        /*007c*/ 	.byte	0x00, 0xf0, 0x21, 0x00


	//----- nvinfo : EIATTR_MAXREG_COUNT
	.align		4
.L_397:
        /*0080*/ 	.byte	0x03, 0x1b
        /*0082*/ 	.short	0x0040


	//----- nvinfo : EIATTR_EXIT_INSTR_OFFSETS
	.align		4
        /*0084*/ 	.byte	0x04, 0x1c
        /*0086*/ 	.short	(.L_399 - .L_398)


	//   ....[0]....
.L_398:
        /*0088*/ 	.word	0x000000f0


	//   ....[1]....
        /*008c*/ 	.word	0x00000250


	//   ....[2]....
        /*0090*/ 	.word	0x00001790


	//   ....[3]....
        /*0094*/ 	.word	0x00001800


	//----- nvinfo : EIATTR_MAX_THREADS
	.align		4
.L_399:
        /*0098*/ 	.byte	0x04, 0x05
        /*009a*/ 	.short	(.L_401 - .L_400)
.L_400:
        /*009c*/ 	.word	0x00000100
        /*00a0*/ 	.word	0x00000001
        /*00a4*/ 	.word	0x00000001


	//----- nvinfo : EIATTR_CRS_STACK_SIZE
	.align		4
.L_401:
        /*00a8*/ 	.byte	0x04, 0x1e
        /*00aa*/ 	.short	(.L_403 - .L_402)
.L_402:
        /*00ac*/ 	.word	0x00000000
.L_403:


//--------------------- .nv.info.kernel_cuda_filter_detect_outliers --------------------------
	.section	.nv.info.kernel_cuda_filter_detect_outliers,"",@"SHT_CUDA_INFO"
	.align	4


	//----- nvinfo : EIATTR_SW_WAR
	.align		4
        /*0000*/ 	.byte	0x04, 0x36
        /*0002*/ 	.short	(.L_405 - .L_404)
.L_404:
        /*0004*/ 	.word	0x00000001


	//----- nvinfo : EIATTR_CUDA_API_VERSION
	.align		4
.L_405:
        /*0008*/ 	.byte	0x04, 0x37
        /*000a*/ 	.short	(.L_407 - .L_406)
.L_406:
        /*000c*/ 	.word	0x0000006f


	//----- nvinfo : EIATTR_PARAM_CBANK
	.align		4
.L_407:
        /*0010*/ 	.byte	0x04, 0x0a
        /*0012*/ 	.short	(.L_409 - .L_408)
	.align		4
.L_408:
        /*0014*/ 	.word	index@(.nv.constant0.kernel_cuda_filter_detect_outliers)
        /*0018*/ 	.short	0x0160
        /*001a*/ 	.short	0x0034


	//----- nvinfo : EIATTR_CBANK_PARAM_SIZE
	.align		4
.L_409:
        /*001c*/ 	.byte	0x03, 0x19
        /*001e*/ 	.short	0x0034


	//----- nvinfo : EIATTR_KPARAM_INFO
	.align		4
        /*0020*/ 	.byte	0x04, 0x17
        /*0022*/ 	.short	(.L_411 - .L_410)
.L_410:
        /*0024*/ 	.word	0x00000000
        /*0028*/ 	.short	0x0005
        /*002a*/ 	.short	0x0030
        /*002c*/ 	.byte	0x00, 0xf0, 0x11, 0x00


	//----- nvinfo : EIATTR_KPARAM_INFO
	.align		4
.L_411:
        /*0030*/ 	.byte	0x04, 0x17
        /*0032*/ 	.short	(.L_413 - .L_412)
.L_412:
        /*0034*/ 	.word	0x00000000
        /*0038*/ 	.short	0x0004
        /*003a*/ 	.short	0x0020
        /*003c*/ 	.byte	0x00, 0xf0, 0x41, 0x00


	//----- nvinfo : EIATTR_KPARAM_INFO
	.align		4
.L_413:
        /*0040*/ 	.byte	0x04, 0x17
        /*0042*/ 	.short	(.L_415 - .L_414)
.L_414:
        /*0044*/ 	.word	0x00000000
        /*0048*/ 	.short	0x0003
        /*004a*/ 	.short	0x0018
        /*004c*/ 	.byte	0x00, 0xf0, 0x21, 0x00


	//----- nvinfo : EIATTR_KPARAM_INFO
	.align		4
.L_415:
        /*0050*/ 	.byte	0x04, 0x17
        /*0052*/ 	.short	(.L_417 - .L_416)
.L_416:
        /*0054*/ 	.word	0x00000000
        /*0058*/ 	.short	0x0002
        /*005a*/ 	.short	0x0010
        /*005c*/ 	.byte	0x00, 0xf0, 0x21, 0x00


	//----- nvinfo : EIATTR_KPARAM_INFO
	.align		4
.L_417:
        /*0060*/ 	.byte	0x04, 0x17
        /*0062*/ 	.short	(.L_419 - .L_418)
.L_418:
        /*0064*/ 	.word	0x00000000
        /*0068*/ 	.short	0x0001
        /*006a*/ 	.short	0x0008
        /*006c*/ 	.byte	0x00, 0xf0, 0x21, 0x00


	//----- nvinfo : EIATTR_KPARAM_INFO
	.align		4
.L_419:
        /*0070*/ 	.byte	0x04, 0x17
        /*0072*/ 	.short	(.L_421 - .L_420)
.L_420:
        /*0074*/ 	.word	0x00000000
        /*0078*/ 	.short	0x0000
        /*007a*/ 	.short	0x0000
        /*007c*/ 	.byte	0x00, 0xf0, 0x21, 0x00


	//----- nvinfo : EIATTR_MAXREG_COUNT
	.align		4
.L_421:
        /*0080*/ 	.byte	0x03, 0x1b
        /*0082*/ 	.short	0x0040


	//----- nvinfo : EIATTR_EXIT_INSTR_OFFSETS
	.align		4
        /*0084*/ 	.byte	0x04, 0x1c
        /*0086*/ 	.short	(.L_423 - .L_422)


	//   ....[0]....
.L_422:
        /*0088*/ 	.word	0x000000f0


	//   ....[1]....
        /*008c*/ 	.word	0x00001130


	//----- nvinfo : EIATTR_MAX_THREADS
	.align		4
.L_423:
        /*0090*/ 	.byte	0x04, 0x05
        /*0092*/ 	.short	(.L_425 - .L_424)
.L_424:
        /*0094*/ 	.word	0x00000100
        /*0098*/ 	.word	0x00000001
        /*009c*/ 	.word	0x00000001


	//----- nvinfo : EIATTR_CRS_STACK_SIZE
	.align		4
.L_425:
        /*00a0*/ 	.byte	0x04, 0x1e
        /*00a2*/ 	.short	(.L_427 - .L_426)
.L_426:
        /*00a4*/ 	.word	0x00000000
.L_427:


//--------------------- .nv.info.kernel_cuda_filter_write_feature --------------------------
	.section	.nv.info.kernel_cuda_filter_write_feature,"",@"SHT_CUDA_INFO"
	.align	4


	//----- nvinfo : EIATTR_SW_WAR
	.align		4
        /*0000*/ 	.byte	0x04, 0x36
        /*0002*/ 	.short	(.L_429 - .L_428)
.L_428:
        /*0004*/ 	.word	0x00000001


	//----- nvinfo : EIATTR_CUDA_API_VERSION
	.align		4
.L_429:
        /*0008*/ 	.byte	0x04, 0x37
        /*000a*/ 	.short	(.L_431 - .L_430)
.L_430:
        /*000c*/ 	.word	0x0000006f


	//----- nvinfo : EIATTR_PARAM_CBANK
	.align		4
.L_431:
        /*0010*/ 	.byte	0x04, 0x0a
        /*0012*/ 	.short	(.L_433 - .L_432)
	.align		4
.L_432:
        /*0014*/ 	.word	index@(.nv.constant0.kernel_cuda_filter_write_feature)
        /*0018*/ 	.short	0x0160
        /*001a*/ 	.short	0x0060


	//----- nvinfo : EIATTR_CBANK_PARAM_SIZE
	.align		4
.L_433:
        /*001c*/ 	.byte	0x03, 0x19
        /*001e*/ 	.short	0x0060


	//----- nvinfo : EIATTR_KPARAM_INFO
	.align		4
        /*0020*/ 	.byte	0x04, 0x17
        /*0022*/ 	.short	(.L_435 - .L_434)
.L_434:
        /*0024*/ 	.word	0x00000000
        /*0028*/ 	.short	0x0006
        /*002a*/ 	.short	0x0050
        /*002c*/ 	.byte	0x00, 0xf0, 0x41, 0x00


	//----- nvinfo : EIATTR_KPARAM_INFO
	.align		4
.L_435:
        /*0030*/ 	.byte	0x04, 0x17
        /*0032*/ 	.short	(.L_437 - .L_436)
.L_436:
        /*0034*/ 	.word	0x00000000
        /*0038*/ 	.short	0x0005
        /*003a*/ 	.short	0x0040
        /*003c*/ 	.byte	0x00, 0xf0, 0x11, 0x00


	//----- nvinfo : EIATTR_KPARAM_INFO
	.align		4
.L_437:
        /*0040*/ 	.byte	0x04, 0x17
        /*0042*/ 	.short	(.L_439 - .L_438)
.L_438:
        /*0044*/ 	.word	0x00000000
        /*0048*/ 	.short	0x0004
        /*004a*/ 	.short	0x0038
        /*004c*/ 	.byte	0x00, 0xf0, 0x21, 0x00


	//----- nvinfo : EIATTR_KPARAM_INFO
	.align		4
.L_439:
        /*0050*/ 	.byte	0x04, 0x17
        /*0052*/ 	.short	(.L_441 - .L_440)
.L_440:
        /*0054*/ 	.word	0x00000000
        /*0058*/ 	.short	0x0003
        /*005a*/ 	.short	0x0030
        /*005c*/ 	.byte	0x00, 0xf0, 0x21, 0x00


	//----- nvinfo : EIATTR_KPARAM_INFO
	.align		4
.L_441:
        /*0060*/ 	.byte	0x04, 0x17
        /*0062*/ 	.short	(.L_443 - .L_442)
.L_442:
        /*0064*/ 	.word	0x00000000
        /*0068*/ 	.short	0x0002
        /*006a*/ 	.short	0x0020
        /*006c*/ 	.byte	0x00, 0xf0, 0x41, 0x00


	//----- nvinfo : EIATTR_KPARAM_INFO
	.align		4
.L_443:
        /*0070*/ 	.byte	0x04, 0x17
        /*0072*/ 	.short	(.L_445 - .L_444)
.L_444:
        /*0074*/ 	.word	0x00000000
        /*0078*/ 	.short	0x0001
        /*007a*/ 	.short	0x0010
        /*007c*/ 	.byte	0x00, 0xf0, 0x41, 0x00


	//----- nvinfo : EIATTR_KPARAM_INFO
	.align		4
.L_445:
        /*0080*/ 	.byte	0x04, 0x17
        /*0082*/ 	.short	(.L_447 - .L_446)
.L_446:
        /*0084*/ 	.word	0x00000000
        /*0088*/ 	.short	0x0000
        /*008a*/ 	.short	0x0000
        /*008c*/ 	.byte	0x00, 0xf0, 0x11, 0x00


	//----- nvinfo : EIATTR_MAXREG_COUNT
	.align		4
.L_447:
        /*0090*/ 	.byte	0x03, 0x1b
        /*0092*/ 	.short	0x0040


	//----- nvinfo : EIATTR_EXIT_INSTR_OFFSETS
	.align		4
        /*0094*/ 	.byte	0x04, 0x1c
        /*0096*/ 	.short	(.L_449 - .L_448)


	//   ....[0]....
.L_448:
        /*0098*/ 	.word	0x00000090


	//   ....[1]....
        /*009c*/ 	.word	0x000001d0


	//----- nvinfo : EIATTR_MAX_THREADS
	.align		4
.L_449:
        /*00a0*/ 	.byte	0x04, 0x05
        /*00a2*/ 	.short	(.L_451 - .L_450)
.L_450:
        /*00a4*/ 	.word	0x00000100
        /*00a8*/ 	.word	0x00000001
        /*00ac*/ 	.word	0x00000001
.L_451:


//--------------------- .nv.info.kernel_cuda_filter_get_feature --------------------------
	.section	.nv.info.kernel_cuda_filter_get_feature,"",@"SHT_CUDA_INFO"
	.align	4


	//----- nvinfo : EIATTR_SW_WAR
	.align		4
        /*0000*/ 	.byte	0x04, 0x36
        /*0002*/ 	.short	(.L_453 - .L_452)
.L_452:
        /*0004*/ 	.word	0x00000001


	//----- nvinfo : EIATTR_CUDA_API_VERSION
	.align		4
.L_453:
        /*0008*/ 	.byte	0x04, 0x37
        /*000a*/ 	.short	(.L_455 - .L_454)
.L_454:
        /*000c*/ 	.word	0x0000006f


	//----- nvinfo : EIATTR_PARAM_CBANK
	.align		4
.L_455:
        /*0010*/ 	.byte	0x04, 0x0a
        /*0012*/ 	.short	(.L_457 - .L_456)
	.align		4
.L_456:
        /*0014*/ 	.word	index@(.nv.constant0.kernel_cuda_filter_get_feature)
        /*0018*/ 	.short	0x0160
        /*001a*/ 	.short	0x0048


	//----- nvinfo : EIATTR_CBANK_PARAM_SIZE
	.align		4
.L_457:
        /*001c*/ 	.byte	0x03, 0x19
        /*001e*/ 	.short	0x0048


	//----- nvinfo : EIATTR_KPARAM_INFO
	.align		4
        /*0020*/ 	.byte	0x04, 0x17
        /*0022*/ 	.short	(.L_459 - .L_458)
.L_458:
        /*0024*/ 	.word	0x00000000
        /*0028*/ 	.short	0x0009
        /*002a*/ 	.short	0x0044
        /*002c*/ 	.byte	0x00, 0xf0, 0x11, 0x00


	//----- nvinfo : EIATTR_KPARAM_INFO
	.align		4
.L_459:
        /*0030*/ 	.byte	0x04, 0x17
        /*0032*/ 	.short	(.L_461 - .L_460)
.L_460:
        /*0034*/ 	.word	0x00000000
        /*0038*/ 	.short	0x0008
        /*003a*/ 	.short	0x0040
        /*003c*/ 	.byte	0x00, 0xf0, 0x11, 0x00


	//----- nvinfo : EIATTR_KPARAM_INFO
	.align		4
.L_461:
        /*0040*/ 	.byte	0x04, 0x17
        /*0042*/ 	.short	(.L_463 - .L_462)
.L_462:
        /*0044*/ 	.word	0x00000000
        /*0048*/ 	.short	0x0007
        /*004a*/ 	.short	0x0030
        /*004c*/ 	.byte	0x00, 0xf0, 0x41, 0x00


	//----- nvinfo : EIATTR_KPARAM_INFO
	.align		4
.L_463:
        /*0050*/ 	.byte	0x04, 0x17
        /*0052*/ 	.short	(.L_465 - .L_464)
.L_464:
        /*0054*/ 	.word	0x00000000
        /*0058*/ 	.short	0x0006
        /*005a*/ 	.short	0x0028
        /*005c*/ 	.byte	0x00, 0xf0, 0x11, 0x00


	//----- nvinfo : EIATTR_KPARAM_INFO
	.align		4
.L_465:
        /*0060*/ 	.byte	0x04, 0x17
        /*0062*/ 	.short	(.L_467 - .L_466)
.L_466:
        /*0064*/ 	.word	0x00000000
        /*0068*/ 	.short	0x0005
        /*006a*/ 	.short	0x0020
        /*006c*/ 	.byte	0x00, 0xf0, 0x21, 0x00


	//----- nvinfo : EIATTR_KPARAM_INFO
	.align		4
.L_467:
        /*0070*/ 	.byte	0x04, 0x17
        /*0072*/ 	.short	(.L_469 - .L_468)
.L_468:
        /*0074*/ 	.word	0x00000000
        /*0078*/ 	.short	0x0004
        /*007a*/ 	.short	0x0018
        /*007c*/ 	.byte	0x00, 0xf0, 0x21, 0x00


	//----- nvinfo : EIATTR_KPARAM_INFO
	.align		4
.L_469:
        /*0080*/ 	.byte	0x04, 0x17
        /*0082*/ 	.short	(.L_471 - .L_470)
.L_470:
        /*0084*/ 	.word	0x00000000
        /*0088*/ 	.short	0x0003
        /*008a*/ 	.short	0x0014
        /*008c*/ 	.byte	0x00, 0xf0, 0x11, 0x00


	//----- nvinfo : EIATTR_KPARAM_INFO
	.align		4
.L_471:
        /*0090*/ 	.byte	0x04, 0x17
        /*0092*/ 	.short	(.L_473 - .L_472)
.L_472:
        /*0094*/ 	.word	0x00000000
        /*0098*/ 	.short	0x0002
        /*009a*/ 	.short	0x0010
        /*009c*/ 	.byte	0x00, 0xf0, 0x11, 0x00


	//----- nvinfo : EIATTR_KPARAM_INFO
	.align		4
.L_473:
        /*00a0*/ 	.byte	0x04, 0x17
        /*00a2*/ 	.short	(.L_475 - .L_474)
.L_474:
        /*00a4*/ 	.word	0x00000000
        /*00a8*/ 	.short	0x0001
        /*00aa*/ 	.short	0x0008
        /*00ac*/ 	.byte	0x00, 0xf0, 0x21, 0x00


	//----- nvinfo : EIATTR_KPARAM_INFO
	.align		4
.L_475:
        /*00b0*/ 	.byte	0x04, 0x17
        /*00b2*/ 	.short	(.L_477 - .L_476)
.L_476:
        /*00b4*/ 	.word	0x00000000
        /*00b8*/ 	.short	0x0000
        /*00ba*/ 	.short	0x0000
        /*00bc*/ 	.byte	0x00, 0xf0, 0x11, 0x00


	//----- nvinfo : EIATTR_MAXREG_COUNT
	.align		4
.L_477:
        /*00c0*/ 	.byte	0x03, 0x1b
        /*00c2*/ 	.short	0x0040


	//----- nvinfo : EIATTR_EXIT_INSTR_OFFSETS
	.align		4
        /*00c4*/ 	.byte	0x04, 0x1c
        /*00c6*/ 	.short	(.L_479 - .L_478)


	//   ....[0]....
.L_478:
        /*00c8*/ 	.word	0x000000e0


	//   ....[1]....
        /*00cc*/ 	.word	0x000003f0


	//   ....[2]....
        /*00d0*/ 	.word	0x00000450


	//   ....[3]....
        /*00d4*/ 	.word	0x00000560


	//----- nvinfo : EIATTR_MAX_THREADS
	.align		4
.L_479:
        /*00d8*/ 	.byte	0x04, 0x05
        /*00da*/ 	.short	(.L_481 - .L_480)
.L_480:
        /*00dc*/ 	.word	0x00000100
        /*00e0*/ 	.word	0x00000001
        /*00e4*/ 	.word	0x00000001
.L_481:


//--------------------- .nv.info.kernel_cuda_filter_divide_shadow --------------------------
	.section	.nv.info.kernel_cuda_filter_divide_shadow,"",@"SHT_CUDA_INFO"
	.align	4


	//----- nvinfo : EIATTR_SW_WAR
	.align		4
        /*0000*/ 	.byte	0x04, 0x36
        /*0002*/ 	.short	(.L_483 - .L_482)
.L_482:
        /*0004*/ 	.word	0x00000001


	//----- nvinfo : EIATTR_CUDA_API_VERSION
	.align		4
.L_483:
        /*0008*/ 	.byte	0x04, 0x37
        /*000a*/ 	.short	(.L_485 - .L_484)
.L_484:
        /*000c*/ 	.word	0x0000006f


	//----- nvinfo : EIATTR_PARAM_CBANK
	.align		4
.L_485:
        /*0010*/ 	.byte	0x04, 0x0a
        /*0012*/ 	.short	(.L_487 - .L_486)
	.align		4
.L_486:
        /*0014*/ 	.word	index@(.nv.constant0.kernel_cuda_filter_divide_shadow)
        /*0018*/ 	.short	0x0160
        /*001a*/ 	.short	0x0058


	//----- nvinfo : EIATTR_CBANK_PARAM_SIZE
	.align		4
.L_487:
        /*001c*/ 	.byte	0x03, 0x19
        /*001e*/ 	.short	0x0058


	//----- nvinfo : EIATTR_KPARAM_INFO
	.align		4
        /*0020*/ 	.byte	0x04, 0x17
        /*0022*/ 	.short	(.L_489 - .L_488)
.L_488:
        /*0024*/ 	.word	0x00000000
        /*0028*/ 	.short	0x0009
        /*002a*/ 	.short	0x0054
        /*002c*/ 	.byte	0x00, 0xf0, 0x11, 0x00


	//----- nvinfo : EIATTR_KPARAM_INFO
	.align		4
.L_489:
        /*0030*/ 	.byte	0x04, 0x17
        /*0032*/ 	.short	(.L_491 - .L_490)
.L_490:
        /*0034*/ 	.word	0x00000000
        /*0038*/ 	.short	0x0008
        /*003a*/ 	.short	0x0050
        /*003c*/ 	.byte	0x00, 0xf0, 0x11, 0x00


	//----- nvinfo : EIATTR_KPARAM_INFO
	.align		4
.L_491:
        /*0040*/ 	.byte	0x04, 0x17
        /*0042*/ 	.short	(.L_493 - .L_492)
.L_492:
        /*0044*/ 	.word	0x00000000
        /*0048*/ 	.short	0x0007
        /*004a*/ 	.short	0x0040
        /*004c*/ 	.byte	0x00, 0xf0, 0x41, 0x00


	//----- nvinfo : EIATTR_KPARAM_INFO
	.align		4
.L_493:
        /*0050*/ 	.byte	0x04, 0x17
        /*0052*/ 	.short	(.L_495 - .L_494)
.L_494:
        /*0054*/ 	.word	0x00000000
        /*0058*/ 	.short	0x0006
        /*005a*/ 	.short	0x0030
        /*005c*/ 	.byte	0x00, 0xf0, 0x21, 0x00


	//----- nvinfo : EIATTR_KPARAM_INFO
	.align		4
.L_495:
        /*0060*/ 	.byte	0x04, 0x17
        /*0062*/ 	.short	(.L_497 - .L_496)
.L_496:
        /*0064*/ 	.word	0x00000000
        /*0068*/ 	.short	0x0005
        /*006a*/ 	.short	0x0028
        /*006c*/ 	.byte	0x00, 0xf0, 0x21, 0x00


	//----- nvinfo : EIATTR_KPARAM_INFO
	.align		4
.L_497:
        /*0070*/ 	.byte	0x04, 0x17
        /*0072*/ 	.short	(.L_499 - .L_498)
.L_498:
        /*0074*/ 	.word	0x00000000
        /*0078*/ 	.short	0x0004
        /*007a*/ 	.short	0x0020
        /*007c*/ 	.byte	0x00, 0xf0, 0x21, 0x00


	//----- nvinfo : EIATTR_KPARAM_INFO
	.align		4
.L_499:
        /*0080*/ 	.byte	0x04, 0x17
        /*0082*/ 	.short	(.L_501 - .L_500)
.L_500:
        /*0084*/ 	.word	0x00000000
        /*0088*/ 	.short	0x0003
        /*008a*/ 	.short	0x0018
        /*008c*/ 	.byte	0x00, 0xf0, 0x21, 0x00


	//----- nvinfo : EIATTR_KPARAM_INFO
	.align		4
.L_501:
        /*0090*/ 	.byte	0x04, 0x17
        /*0092*/ 	.short	(.L_503 - .L_502)
.L_502:
        /*0094*/ 	.word	0x00000000
        /*0098*/ 	.short	0x0002
        /*009a*/ 	.short	0x0010
        /*009c*/ 	.byte	0x00, 0xf0, 0x21, 0x00


	//----- nvinfo : EIATTR_KPARAM_INFO
	.align		4
.L_503:
        /*00a0*/ 	.byte	0x04, 0x17
        /*00a2*/ 	.short	(.L_505 - .L_504)
.L_504:
        /*00a4*/ 	.word	0x00000000
        /*00a8*/ 	.short	0x0001
        /*00aa*/ 	.short	0x0008
        /*00ac*/ 	.byte	0x00, 0xf0, 0x21, 0x00


	//----- nvinfo : EIATTR_KPARAM_INFO
	.align		4
.L_505:
        /*00b0*/ 	.byte	0x04, 0x17
        /*00b2*/ 	.short	(.L_507 - .L_506)
.L_506:
        /*00b4*/ 	.word	0x00000000
        /*00b8*/ 	.short	0x0000
        /*00ba*/ 	.short	0x0000
        /*00bc*/ 	.byte	0x00, 0xf0, 0x11, 0x00


	//----- nvinfo : EIATTR_MAXREG_COUNT
	.align		4
.L_507:
        /*00c0*/ 	.byte	0x03, 0x1b
        /*00c2*/ 	.short	0x0040


	//----- nvinfo : EIATTR_EXIT_INSTR_OFFSETS
	.align		4
        /*00c4*/ 	.byte	0x04, 0x1c
        /*00c6*/ 	.short	(.L_509 - .L_508)


	//   ....[0]....
.L_508:
        /*00c8*/ 	.word	0x000000e0


	//   ....[1]....
        /*00cc*/ 	.word	0x00000780


	//----- nvinfo : EIATTR_MAX_THREADS
	.align		4
.L_509:
        /*00d0*/ 	.byte	0x04, 0x05
        /*00d2*/ 	.short	(.L_511 - .L_510)
.L_510:
        /*00d4*/ 	.word	0x00000100
        /*00d8*/ 	.word	0x00000001
        /*00dc*/ 	.word	0x00000001
.L_511:


//--------------------- .nv.info.kernel_cuda_filter_convert_from_rgb --------------------------
	.section	.nv.info.kernel_cuda_filter_convert_from_rgb,"",@"SHT_CUDA_INFO"
	.align	4


	//----- nvinfo : EIATTR_SW_WAR
	.align		4
        /*0000*/ 	.byte	0x04, 0x36
        /*0002*/ 	.short	(.L_513 - .L_512)
.L_512:
        /*0004*/ 	.word	0x00000001


	//----- nvinfo : EIATTR_CUDA_API_VERSION
	.align		4
.L_513:
        /*0008*/ 	.byte	0x04, 0x37
        /*000a*/ 	.short	(.L_515 - .L_514)
.L_514:
        /*000c*/ 	.word	0x0000006f


	//----- nvinfo : EIATTR_PARAM_CBANK
	.align		4
.L_515:
        /*0010*/ 	.byte	0x04, 0x0a
        /*0012*/ 	.short	(.L_517 - .L_516)
	.align		4
.L_516:
        /*0014*/ 	.word	index@(.nv.constant0.kernel_cuda_filter_convert_from_rgb)
        /*0018*/ 	.short	0x0160
        /*001a*/ 	.short	0x0040


	//----- nvinfo : EIATTR_CBANK_PARAM_SIZE
	.align		4
.L_517:
        /*001c*/ 	.byte	0x03, 0x19
        /*001e*/ 	.short	0x0040


	//----- nvinfo : EIATTR_KPARAM_INFO
	.align		4
        /*0020*/ 	.byte	0x04, 0x17
        /*0022*/ 	.short	(.L_519 - .L_518)
.L_518:
        /*0024*/ 	.word	0x00000000
        /*0028*/ 	.short	0x000d
        /*002a*/ 	.short	0x003c
        /*002c*/ 	.byte	0x00, 0xf0, 0x11, 0x00


	//----- nvinfo : EIATTR_KPARAM_INFO
	.align		4
.L_519:
        /*0030*/ 	.byte	0x04, 0x17
        /*0032*/ 	.short	(.L_521 - .L_520)
.L_520:
        /*0034*/ 	.word	0x00000000
        /*0038*/ 	.short	0x000c
        /*003a*/ 	.short	0x0038
        /*003c*/ 	.byte	0x00, 0xf0, 0x11, 0x00


	//----- nvinfo : EIATTR_KPARAM_INFO
	.align		4
.L_521:
        /*0040*/ 	.byte	0x04, 0x17
        /*0042*/ 	.short	(.L_523 - .L_522)
.L_522:
        /*0044*/ 	.word	0x00000000
        /*0048*/ 	.short	0x000b
        /*004a*/ 	.short	0x0034
        /*004c*/ 	.byte	0x00, 0xf0, 0x11, 0x00


	//----- nvinfo : EIATTR_KPARAM_INFO
	.align		4
.L_523:
        /*0050*/ 	.byte	0x04, 0x17
        /*0052*/ 	.short	(.L_525 - .L_524)
.L_524:
        /*0054*/ 	.word	0x00000000
        /*0058*/ 	.short	0x000a
        /*005a*/ 	.short	0x0030
        /*005c*/ 	.byte	0x00, 0xf0, 0x11, 0x00


	//----- nvinfo : EIATTR_KPARAM_INFO
	.align		4
.L_525:
        /*0060*/ 	.byte	0x04, 0x17
        /*0062*/ 	.short	(.L_527 - .L_526)
.L_526:
        /*0064*/ 	.word	0x00000000
        /*0068*/ 	.short	0x0009
        /*006a*/ 	.short	0x002c
        /*006c*/ 	.byte	0x00, 0xf0, 0x11, 0x00


	//----- nvinfo : EIATTR_KPARAM_INFO
	.align		4
.L_527:
        /*0070*/ 	.byte	0x04, 0x17
        /*0072*/ 	.short	(.L_529 - .L_528)
.L_528:
        /*0074*/ 	.word	0x00000000
        /*0078*/ 	.short	0x0008
        /*007a*/ 	.short	0x0028
        /*007c*/ 	.byte	0x00, 0xf0, 0x11, 0x00


	//----- nvinfo : EIATTR_KPARAM_INFO
	.align		4
.L_529:
        /*0080*/ 	.byte	0x04, 0x17
        /*0082*/ 	.short	(.L_531 - .L_530)
.L_530:
        /*0084*/ 	.word	0x00000000
        /*0088*/ 	.short	0x0007
        /*008a*/ 	.short	0x0024
        /*008c*/ 	.byte	0x00, 0xf0, 0x11, 0x00


	//----- nvinfo : EIATTR_KPARAM_INFO
	.align		4
.L_531:
        /*0090*/ 	.byte	0x04, 0x17
        /*0092*/ 	.short	(.L_533 - .L_532)
.L_532:
        /*0094*/ 	.word	0x00000000
        /*0098*/ 	.short	0x0006
        /*009a*/ 	.short	0x0020
        /*009c*/ 	.byte	0x00, 0xf0, 0x11, 0x00


	//----- nvinfo : EIATTR_KPARAM_INFO
	.align		4
.L_533:
        /*00a0*/ 	.byte	0x04, 0x17
        /*00a2*/ 	.short	(.L_535 - .L_534)
.L_534:
        /*00a4*/ 	.word	0x00000000
        /*00a8*/ 	.short	0x0005
        /*00aa*/ 	.short	0x001c
        /*00ac*/ 	.byte	0x00, 0xf0, 0x11, 0x00


	//----- nvinfo : EIATTR_KPARAM_INFO
	.align		4
.L_535:
        /*00b0*/ 	.byte	0x04, 0x17
        /*00b2*/ 	.short	(.L_537 - .L_536)
.L_536:
        /*00b4*/ 	.word	0x00000000
        /*00b8*/ 	.short	0x0004
        /*00ba*/ 	.short	0x0018
        /*00bc*/ 	.byte	0x00, 0xf0, 0x11, 0x00


	//----- nvinfo : EIATTR_KPARAM_INFO
	.align		4
.L_537:
        /*00c0*/ 	.byte	0x04, 0x17
        /*00c2*/ 	.short	(.L_539 - .L_538)
.L_538:
        /*00c4*/ 	.word	0x00000000
        /*00c8*/ 	.short	0x0003
        /*00ca*/ 	.short	0x0014
        /*00cc*/ 	.byte	0x00, 0xf0, 0x11, 0x00


	//----- nvinfo : EIATTR_KPARAM_INFO
	.align		4
.L_539:
        /*00d0*/ 	.byte	0x04, 0x17
        /*00d2*/ 	.short	(.L_541 - .L_540)
.L_540:
        /*00d4*/ 	.word	0x00000000
        /*00d8*/ 	.short	0x0002
        /*00da*/ 	.short	0x0010
        /*00dc*/ 	.byte	0x00, 0xf0, 0x11, 0x00


	//----- nvinfo : EIATTR_KPARAM_INFO
	.align		4
.L_541:
        /*00e0*/ 	.byte	0x04, 0x17
        /*00e2*/ 	.short	(.L_543 - .L_542)
.L_542:
        /*00e4*/ 	.word	0x00000000
        /*00e8*/ 	.short	0x0001
        /*00ea*/ 	.short	0x0008
        /*00ec*/ 	.byte	0x00, 0xf0, 0x21, 0x00


	//----- nvinfo : EIATTR_KPARAM_INFO
	.align		4
.L_543:
        /*00f0*/ 	.byte	0x04, 0x17
        /*00f2*/ 	.short	(.L_545 - .L_544)
.L_544:
        /*00f4*/ 	.word	0x00000000
        /*00f8*/ 	.short	0x0000
        /*00fa*/ 	.short	0x0000
        /*00fc*/ 	.byte	0x00, 0xf0, 0x21, 0x00


	//----- nvinfo : EIATTR_MAXREG_COUNT
	.align		4
.L_545:
        /*0100*/ 	.byte	0x03, 0x1b
        /*0102*/ 	.short	0x0040


	//----- nvinfo : EIATTR_EXIT_INSTR_OFFSETS
	.align		4
        /*0104*/ 	.byte	0x04, 0x1c
        /*0106*/ 	.short	(.L_547 - .L_546)


	//   ....[0]....
.L_546:
        /*0108*/ 	.word	0x00000090


	//   ....[1]....
        /*010c*/ 	.word	0x00000200


	//----- nvinfo : EIATTR_MAX_THREADS
	.align		4
.L_547:
        /*0110*/ 	.byte	0x04, 0x05
        /*0112*/ 	.short	(.L_549 - .L_548)
.L_548:
        /*0114*/ 	.word	0x00000100
        /*0118*/ 	.word	0x00000001
        /*011c*/ 	.word	0x00000001
.L_549:


//--------------------- .nv.info.kernel_cuda_filter_convert_to_rgb --------------------------
	.section	.nv.info.kernel_cuda_filter_convert_to_rgb,"",@"SHT_CUDA_INFO"
	.align	4


	//----- nvinfo : EIATTR_SW_WAR
	.align		4
        /*0000*/ 	.byte	0x04, 0x36
        /*0002*/ 	.short	(.L_551 - .L_550)
.L_550:
        /*0004*/ 	.word	0x00000001


	//----- nvinfo : EIATTR_CUDA_API_VERSION
	.align		4
.L_551:
        /*0008*/ 	.byte	0x04, 0x37
        /*000a*/ 	.short	(.L_553 - .L_552)
.L_552:
        /*000c*/ 	.word	0x0000006f


	//----- nvinfo : EIATTR_PARAM_CBANK
	.align		4
.L_553:
        /*0010*/ 	.byte	0x04, 0x0a
        /*0012*/ 	.short	(.L_555 - .L_554)
	.align		4
.L_554:
        /*0014*/ 	.word	index@(.nv.constant0.kernel_cuda_filter_convert_to_rgb)
        /*0018*/ 	.short	0x0160
        /*001a*/ 	.short	0x0034


	//----- nvinfo : EIATTR_CBANK_PARAM_SIZE
	.align		4
.L_555:
        /*001c*/ 	.byte	0x03, 0x19
        /*001e*/ 	.short	0x0034


	//----- nvinfo : EIATTR_KPARAM_INFO
	.align		4
        /*0020*/ 	.byte	0x04, 0x17
        /*0022*/ 	.short	(.L_557 - .L_556)
.L_556:
        /*0024*/ 	.word	0x00000000
        /*0028*/ 	.short	0x0008
        /*002a*/ 	.short	0x0030
        /*002c*/ 	.byte	0x00, 0xf0, 0x11, 0x00


	//----- nvinfo : EIATTR_KPARAM_INFO
	.align		4
.L_557:
        /*0030*/ 	.byte	0x04, 0x17
        /*0032*/ 	.short	(.L_559 - .L_558)
.L_558:
        /*0034*/ 	.word	0x00000000
        /*0038*/ 	.short	0x0007
        /*003a*/ 	.short	0x002c
        /*003c*/ 	.byte	0x00, 0xf0, 0x11, 0x00


	//----- nvinfo : EIATTR_KPARAM_INFO
	.align		4
.L_559:
        /*0040*/ 	.byte	0x04, 0x17
        /*0042*/ 	.short	(.L_561 - .L_560)
.L_560:
        /*0044*/ 	.word	0x00000000
        /*0048*/ 	.short	0x0006
        /*004a*/ 	.short	0x0020
        /*004c*/ 	.byte	0x00, 0xf0, 0x31, 0x00


	//----- nvinfo : EIATTR_KPARAM_INFO
	.align		4
.L_561:
        /*0050*/ 	.byte	0x04, 0x17
        /*0052*/ 	.short	(.L_563 - .L_562)
.L_562:
        /*0054*/ 	.word	0x00000000
        /*0058*/ 	.short	0x0005
        /*005a*/ 	.short	0x001c
        /*005c*/ 	.byte	0x00, 0xf0, 0x11, 0x00


	//----- nvinfo : EIATTR_KPARAM_INFO
	.align		4
.L_563:
        /*0060*/ 	.byte	0x04, 0x17
        /*0062*/ 	.short	(.L_565 - .L_564)
.L_564:
        /*0064*/ 	.word	0x00000000
        /*0068*/ 	.short	0x0004
        /*006a*/ 	.short	0x0018
        /*006c*/ 	.byte	0x00, 0xf0, 0x11, 0x00


	//----- nvinfo : EIATTR_KPARAM_INFO
	.align		4
.L_565:
        /*0070*/ 	.byte	0x04, 0x17
        /*0072*/ 	.short	(.L_567 - .L_566)
.L_566:
        /*0074*/ 	.word	0x00000000
        /*0078*/ 	.short	0x0003
        /*007a*/ 	.short	0x0014
        /*007c*/ 	.byte	0x00, 0xf0, 0x11, 0x00


	//----- nvinfo : EIATTR_KPARAM_INFO
	.align		4
.L_567:
        /*0080*/ 	.byte	0x04, 0x17
        /*0082*/ 	.short	(.L_569 - .L_568)
.L_568:
        /*0084*/ 	.word	0x00000000
        /*0088*/ 	.short	0x0002
        /*008a*/ 	.short	0x0010
        /*008c*/ 	.byte	0x00, 0xf0, 0x11, 0x00


	//----- nvinfo : EIATTR_KPARAM_INFO
	.align		4
.L_569:
        /*0090*/ 	.byte	0x04, 0x17
        /*0092*/ 	.short	(.L_571 - .L_570)
.L_570:
        /*0094*/ 	.word	0x00000000
        /*0098*/ 	.short	0x0001
        /*009a*/ 	.short	0x0008
        /*009c*/ 	.byte	0x00, 0xf0, 0x21, 0x00


	//----- nvinfo : EIATTR_KPARAM_INFO
	.align		4
.L_571:
        /*00a0*/ 	.byte	0x04, 0x17
        /*00a2*/ 	.short	(.L_573 - .L_572)
.L_572:
        /*00a4*/ 	.word	0x00000000
        /*00a8*/ 	.short	0x0000
        /*00aa*/ 	.short	0x0000
        /*00ac*/ 	.byte	0x00, 0xf0, 0x21, 0x00


	//----- nvinfo : EIATTR_MAXREG_COUNT
	.align		4
.L_573:
        /*00b0*/ 	.byte	0x03, 0x1b
        /*00b2*/ 	.short	0x0040


	//----- nvinfo : EIATTR_EXIT_INSTR_OFFSETS
	.align		4
        /*00b4*/ 	.byte	0x04, 0x1c
        /*00b6*/ 	.short	(.L_575 - .L_574)


	//   ....[0]....
.L_574:
        /*00b8*/ 	.word	0x00000090


	//   ....[1]....
        /*00bc*/ 	.word	0x000004e0


	//   ....[2]....
        /*00c0*/ 	.word	0x000006e0


	//----- nvinfo : EIATTR_MAX_THREADS
	.align		4
.L_575:
        /*00c4*/ 	.byte	0x04, 0x05
        /*00c6*/ 	.short	(.L_577 - .L_576)
.L_576:
        /*00c8*/ 	.word	0x00000100
        /*00cc*/ 	.word	0x00000001
        /*00d0*/ 	.word	0x00000001
.L_577:


//--------------------- .nv.info.kernel_cuda_filter_copy_input --------------------------
	.section	.nv.info.kernel_cuda_filter_copy_input,"",@"SHT_CUDA_INFO"
	.align	4


	//----- nvinfo : EIATTR_SW_WAR
	.align		4
        /*0000*/ 	.byte	0x04, 0x36
        /*0002*/ 	.short	(.L_579 - .L_578)
.L_578:
        /*0004*/ 	.word	0x00000001


	//----- nvinfo : EIATTR_CUDA_API_VERSION
	.align		4
.L_579:
        /*0008*/ 	.byte	0x04, 0x37
        /*000a*/ 	.short	(.L_581 - .L_580)
.L_580:
        /*000c*/ 	.word	0x0000006f


	//----- nvinfo : EIATTR_PARAM_CBANK
	.align		4
.L_581:
        /*0010*/ 	.byte	0x04, 0x0a
        /*0012*/ 	.short	(.L_583 - .L_582)
	.align		4
.L_582:
        /*0014*/ 	.word	index@(.nv.constant0.kernel_cuda_filter_copy_input)
        /*0018*/ 	.short	0x0160
        /*001a*/ 	.short	0x0024


	//----- nvinfo : EIATTR_CBANK_PARAM_SIZE
	.align		4
.L_583:
        /*001c*/ 	.byte	0x03, 0x19
        /*001e*/ 	.short	0x0024


	//----- nvinfo : EIATTR_KPARAM_INFO
	.align		4
        /*0020*/ 	.byte	0x04, 0x17
        /*0022*/ 	.short	(.L_585 - .L_584)
.L_584:
        /*0024*/ 	.word	0x00000000
        /*0028*/ 	.short	0x0003
        /*002a*/ 	.short	0x0020
        /*002c*/ 	.byte	0x00, 0xf0, 0x11, 0x00


	//----- nvinfo : EIATTR_KPARAM_INFO
	.align		4
.L_585:
        /*0030*/ 	.byte	0x04, 0x17
        /*0032*/ 	.short	(.L_587 - .L_586)
.L_586:
        /*0034*/ 	.word	0x00000000
        /*0038*/ 	.short	0x0002
        /*003a*/ 	.short	0x0010
        /*003c*/ 	.byte	0x00, 0xf0, 0x41, 0x00


	//----- nvinfo : EIATTR_KPARAM_INFO
	.align		4
.L_587:
        /*0040*/ 	.byte	0x04, 0x17
        /*0042*/ 	.short	(.L_589 - .L_588)
.L_588:
        /*0044*/ 	.word	0x00000000
        /*0048*/ 	.short	0x0001
        /*004a*/ 	.short	0x0008
        /*004c*/ 	.byte	0x00, 0xf0, 0x21, 0x00


	//----- nvinfo : EIATTR_KPARAM_INFO
	.align		4
.L_589:
        /*0050*/ 	.byte	0x04, 0x17
        /*0052*/ 	.short	(.L_591 - .L_590)
.L_590:
        /*0054*/ 	.word	0x00000000
        /*0058*/ 	.short	0x0000
        /*005a*/ 	.short	0x0000
        /*005c*/ 	.byte	0x00, 0xf0, 0x21, 0x00


	//----- nvinfo : EIATTR_MAXREG_COUNT
	.align		4
.L_591:
        /*0060*/ 	.byte	0x03, 0x1b
        /*0062*/ 	.short	0x0040


	//----- nvinfo : EIATTR_EXIT_INSTR_OFFSETS
	.align		4
        /*0064*/ 	.byte	0x04, 0x1c
        /*0066*/ 	.short	(.L_593 - .L_592)


	//   ....[0]....
.L_592:
        /*0068*/ 	.word	0x000000d0


	//   ....[1]....
        /*006c*/ 	.word	0x00000270


	//   ....[2]....
        /*0070*/ 	.word	0x00000580


	//   ....[3]....
        /*0074*/ 	.word	0x00000a50


	//   ....[4]....
        /*0078*/ 	.word	0x00000ae0


	//----- nvinfo : EIATTR_MAX_THREADS
	.align		4
.L_593:
        /*007c*/ 	.byte	0x04, 0x05
        /*007e*/ 	.short	(.L_595 - .L_594)
.L_594:
        /*0080*/ 	.word	0x00000100
        /*0084*/ 	.word	0x00000001
        /*0088*/ 	.word	0x00000001
.L_595:


//--------------------- .nv.rel.action            --------------------------
	.section	.nv.rel.action,"",@"SHT_CUDA_RELOCINFO"
	.align	8
	.sectionentsize	8
        /*0000*/ 	.byte	0x4b, 0x00, 0x00, 0x00, 0x00, 0x00, 0x00, 0x00, 0x00, 0x02, 0x02, 0x08, 0x10, 0x0a, 0x2f, 0x22
        /* <DEDUP_REMOVED lines=12> */


//--------------------- .nv.constant0.kernel_cuda_filter_finalize --------------------------
	.section	.nv.constant0.kernel_cuda_filter_finalize,"a",@progbits
	.align	4
.nv.constant0.kernel_cuda_filter_finalize:
	.zero		420


//--------------------- .nv.constant0.kernel_cuda_filter_nlm_construct_gramian --------------------------
	.section	.nv.constant0.kernel_cuda_filter_nlm_construct_gramian,"a",@progbits
	.align	4
.nv.constant0.kernel_cuda_filter_nlm_construct_gramian:
	.zero		461


//--------------------- .nv.constant0.kernel_cuda_filter_nlm_normalize --------------------------
	.section	.nv.constant0.kernel_cuda_filter_nlm_normalize,"a",@progbits
	.align	4
.nv.constant0.kernel_cuda_filter_nlm_normalize:
	.zero		380


//--------------------- .nv.constant0.kernel_cuda_filter_nlm_update_output --------------------------
	.section	.nv.constant0.kernel_cuda_filter_nlm_update_output,"a",@progbits
	.align	4
.nv.constant0.kernel_cuda_filter_nlm_update_output:
	.zero		412


//--------------------- .nv.constant0.kernel_cuda_filter_nlm_calc_weight --------------------------
	.section	.nv.constant0.kernel_cuda_filter_nlm_calc_weight,"a",@progbits
	.align	4
.nv.constant0.kernel_cuda_filter_nlm_calc_weight:
	.zero		392


//--------------------- .nv.constant0.kernel_cuda_filter_nlm_blur --------------------------
	.section	.nv.constant0.kernel_cuda_filter_nlm_blur,"a",@progbits
	.align	4
.nv.constant0.kernel_cuda_filter_nlm_blur:
	.zero		392


//--------------------- .nv.constant0.kernel_cuda_filter_nlm_calc_difference --------------------------
	.section	.nv.constant0.kernel_cuda_filter_nlm_calc_difference,"a",@progbits
	.align	4
.nv.constant0.kernel_cuda_filter_nlm_calc_difference:
	.zero		420


//--------------------- .nv.constant0.kernel_cuda_filter_construct_transform --------------------------
	.section	.nv.constant0.kernel_cuda_filter_construct_transform,"a",@progbits
	.align	4
.nv.constant0.kernel_cuda_filter_construct_transform:
	.zero		433


//--------------------- .nv.constant0.kernel_cuda_filter_combine_halves --------------------------
	.section	.nv.constant0.kernel_cuda_filter_combine_halves,"a",@progbits
	.align	4
.nv.constant0.kernel_cuda_filter_combine_halves:
	.zero		404


//--------------------- .nv.constant0.kernel_cuda_filter_detect_outliers --------------------------
	.section	.nv.constant0.kernel_cuda_filter_detect_outliers,"a",@progbits
	.align	4
.nv.constant0.kernel_cuda_filter_detect_outliers:
	.zero		404


//--------------------- .nv.constant0.kernel_cuda_filter_write_feature --------------------------
	.section	.nv.constant0.kernel_cuda_filter_write_feature,"a",@progbits
	.align	4
.nv.constant0.kernel_cuda_filter_write_feature:
	.zero		448


//--------------------- .nv.constant0.kernel_cuda_filter_get_feature --------------------------
	.section	.nv.constant0.kernel_cuda_filter_get_feature,"a",@progbits
	.align	4
.nv.constant0.kernel_cuda_filter_get_feature:
	.zero		424


//--------------------- .nv.constant0.kernel_cuda_filter_divide_shadow --------------------------
	.section	.nv.constant0.kernel_cuda_filter_divide_shadow,"a",@progbits
	.align	4
.nv.constant0.kernel_cuda_filter_divide_shadow:
	.zero		440


//--------------------- .nv.constant0.kernel_cuda_filter_convert_from_rgb --------------------------
	.section	.nv.constant0.kernel_cuda_filter_convert_from_rgb,"a",@progbits
	.align	4
.nv.constant0.kernel_cuda_filter_convert_from_rgb:
	.zero		416


//--------------------- .nv.constant0.kernel_cuda_filter_convert_to_rgb --------------------------
	.section	.nv.constant0.kernel_cuda_filter_convert_to_rgb,"a",@progbits
	.align	4
.nv.constant0.kernel_cuda_filter_convert_to_rgb:
	.zero		404


//--------------------- .nv.constant0.kernel_cuda_filter_copy_input --------------------------
	.section	.nv.constant0.kernel_cuda_filter_copy_input,"a",@progbits
	.align	4
.nv.constant0.kernel_cuda_filter_copy_input:
	.zero		388


//--------------------- .text.kernel_cuda_filter_finalize --------------------------
	.section	.text.kernel_cuda_filter_finalize,"ax",@progbits
	.sectioninfo	@"SHI_REGISTERS=64"
	.align	128
        .global         kernel_cuda_filter_finalize
        .type           kernel_cuda_filter_finalize,@function
        .size           kernel_cuda_filter_finalize,(.L_x_609 - kernel_cuda_filter_finalize)
        .other          kernel_cuda_filter_finalize,@"STO_CUDA_ENTRY STV_DEFAULT"
kernel_cuda_filter_finalize:
.text.kernel_cuda_filter_finalize:
[----:B------:R-:W-:-:S08]  /*0000*/  MOV R1, c[0x0][0x28] ;  /* 0x00000a0000017a02 */ /* 0x000fd00000000f00 */
[----:B------:R-:W0:Y:S04]  /*0010*/  S2R R0, SR_CTAID.Y ;  /* 0x0000000000007919 */ /* 0x000e280000002600 */
[----:B------:R-:W0:Y:S04]  /*0020*/  S2R R5, SR_TID.Y ;  /* 0x0000000000057919 */ /* 0x000e280000002200 */
[----:B------:R-:W1:Y:S04]  /*0030*/  S2R R3, SR_CTAID.X ;  /* 0x0000000000037919 */ /* 0x000e680000002500 */
[----:B------:R-:W1:Y:S01]  /*0040*/  S2R R2, SR_TID.X ;  /* 0x0000000000027919 */ /* 0x000e620000002100 */
[----:B0-----:R-:W-:-:S05]  /*0050*/  IMAD R0, R0, c[0x0][0x4], R5 ;  /* 0x0000010000007a24 */ /* 0x001fca00078e0205 */
[----:B------:R-:W-:Y:S01]  /*0060*/  ISETP.GE.AND P0, PT, R0, c[0x0][0x18c], PT ;  /* 0x0000630000007a0c */ /* 0x000fe20003f06270 */
[----:B-1----:R-:W-:-:S05]  /*0070*/  IMAD R3, R3, c[0x0][0x0], R2 ;  /* 0x0000000003037a24 */ /* 0x002fca00078e0202 */
[----:B------:R-:W-:-:S12]  /*0080*/  ISETP.LT.AND P0, PT, R3, c[0x0][0x188], !P0 ;  /* 0x0000620003007a0c */ /* 0x000fd80004701270 */
[----:B------:R-:W-:Y:S05]  /*0090*/  @!P0 EXIT ;  /* 0x000000000000894d */ /* 0x000fea0003800000 */
[----:B------:R-:W-:Y:S02]  /*00a0*/  IMAD.MOV.U32 R11, RZ, RZ, 0x4 ;  /* 0x00000004ff0b7424 */ /* 0x000fe400078e00ff */
[----:B------:R-:W-:-:S04]  /*00b0*/  IMAD R2, R0, c[0x0][0x188], R3 ;  /* 0x0000620000027a24 */ /* 0x000fc800078e0203 */
[----:B------:R-:W-:-:S08]  /*00c0*/  IMAD.WIDE R12, R2, R11, c[0x0][0x170] ;  /* 0x00005c00020c7625 */ /* 0x000fd000078e020b */
[----:B------:R-:W2:Y:S02]  /*00d0*/  LDG.E.SYS R4, [R12] ;  /* 0x000000000c047381 */ /* 0x000ea400001ee900 */
[----:B--2---:R-:W-:-:S12]  /*00e0*/  FSETP.GEU.FTZ.AND P0, PT, R4, 0.0010000000474974513054, PT ;  /* 0x3a83126f0400780b */ /* 0x004fd80003f1e000 */
[----:B------:R-:W-:Y:S05]  /*00f0*/  @!P0 EXIT ;  /* 0x000000000000894d */ /* 0x000fea0003800000 */
[----:B------:R-:W-:Y:S01]  /*0100*/  IMAD.WIDE R14, R2, R11, c[0x0][0x168] ;  /* 0x00005a00020e7625 */ /* 0x000fe200078e020b */
[----:B------:R-:W-:-:S07]  /*0110*/  MOV R27, 0xc ;  /* 0x0000000c001b7802 */ /* 0x000fce0000000f00 */
[----:B------:R-:W2:Y:S01]  /*0120*/  LDG.E.SYS R5, [R14] ;  /* 0x000000000e057381 */ /* 0x000ea200001ee900 */
[----:B------:R-:W-:-:S08]  /*0130*/  IMAD.WIDE R26, R2, R27, c[0x0][0x178] ;  /* 0x00005e00021a7625 */ /* 0x000fd000078e021b */
[----:B------:R0:W5:Y:S04]  /*0140*/  LDG.E.SYS R6, [R26] ;  /* 0x000000001a067381 */ /* 0x00016800001ee900 */
[----:B------:R0:W5:Y:S04]  /*0150*/  LDG.E.SYS R7, [R26+0x4] ;  /* 0x000004001a077381 */ /* 0x00016800001ee900 */
[----:B------:R0:W5:Y:S01]  /*0160*/  LDG.E.SYS R8, [R26+0x8] ;  /* 0x000008001a087381 */ /* 0x00016200001ee900 */
[----:B------:R-:W-:Y:S01]  /*0170*/  IMAD.MOV.U32 R9, RZ, RZ, c[0x0][0x188] ;  /* 0x00006200ff097624 */ /* 0x000fe200078e00ff */
[----:B------:R-:W-:Y:S01]  /*0180*/  BMOV.32.CLEAR RZ, B0 ;  /* 0x0000000000ff7355 */ /* 0x000fe20000100000 */
[----:B------:R-:W-:Y:S02]  /*0190*/  BSSY B0, `(.L_x_0) ;  /* 0x0000052000007945 */ /* 0x000fe40003800000 */
[----:B------:R-:W-:Y:S01]  /*01a0*/  IMAD R9, R9, c[0x0][0x18c], RZ ;  /* 0x0000630009097a24 */ /* 0x000fe200078e02ff */
[----:B--2---:R-:W-:-:S12]  /*01b0*/  ISETP.GE.AND P1, PT, R5, RZ, PT ;  /* 0x000000ff0500720c */ /* 0x004fd80003f26270 */
[----:B------:R-:W-:Y:S05]  /*01c0*/  @!P1 BRA `(.L_x_1) ;  /* 0x000004e000009947 */ /* 0x000fea0003800000 */
[----:B0-----:R-:W-:Y:S01]  /*01d0*/  IADD3 R10, R5, 0x1, RZ ;  /* 0x00000001050a7810 */ /* 0x001fe20007ffe0ff */
[----:B------:R-:W-:Y:S01]  /*01e0*/  BMOV.32.CLEAR RZ, B1 ;  /* 0x0000000001ff7355 */ /* 0x000fe20000100000 */
[----:B------:R-:W-:Y:S01]  /*01f0*/  BSSY B1, `(.L_x_2) ;  /* 0x0000023000017945 */ /* 0x000fe20003800000 */
[----:B------:R-:W-:Y:S02]  /*0200*/  MOV R19, RZ ;  /* 0x000000ff00137202 */ /* 0x000fe40000000f00 */
[----:B------:R-:W-:-:S04]  /*0210*/  IMNMX R18, R10, 0x1, !PT ;  /* 0x000000010a127817 */ /* 0x000fc80007800200 */
[----:B------:R-:W-:-:S04]  /*0220*/  LOP3.LUT R14, R18, 0x3, RZ, 0xc0, !PT ;  /* 0x00000003120e7812 */ /* 0x000fc800078ec0ff */
[----:B------:R-:W-:-:S12]  /*0230*/  ISETP.NE.AND P0, PT, R14, RZ, PT ;  /* 0x000000ff0e00720c */ /* 0x000fd80003f05270 */
[----:B------:R-:W-:Y:S05]  /*0240*/  @!P0 BRA `(.L_x_3) ;  /* 0x000001d000008947 */ /* 0x000fea0003800000 */
[----:B------:R-:W-:Y:S01]  /*0250*/  ISETP.NE.AND P0, PT, R14, 0x1, PT ;  /* 0x000000010e00780c */ /* 0x000fe20003f05270 */
[----:B------:R-:W-:Y:S01]  /*0260*/  BMOV.32.CLEAR RZ, B2 ;  /* 0x0000000002ff7355 */ /* 0x000fe20000100000 */
[----:B------:R-:W-:Y:S01]  /*0270*/  BSSY B2, `(.L_x_4) ;  /* 0x0000011000027945 */ /* 0x000fe20003800000 */
[----:B------:R-:W-:-:S09]  /*0280*/  IMAD.MOV.U32 R19, RZ, RZ, RZ ;  /* 0x000000ffff137224 */ /* 0x000fd200078e00ff */
[----:B------:R-:W-:Y:S05]  /*0290*/  @!P0 BRA `(.L_x_5) ;  /* 0x000000e000008947 */ /* 0x000fea0003800000 */
[----:B------:R-:W-:Y:S02]  /*02a0*/  ISETP.NE.AND P0, PT, R14, 0x2, PT ;  /* 0x000000020e00780c */ /* 0x000fe40003f05270 */
[----:B------:R-:W-:-:S10]  /*02b0*/  MOV R14, RZ ;  /* 0x000000ff000e7202 */ /* 0x000fd40000000f00 */
[----:B------:R-:W-:Y:S02]  /*02c0*/  @P0 IMAD.MOV.U32 R14, RZ, RZ, 0x1 ;  /* 0x00000001ff0e0424 */ /* 0x000fe400078e00ff */
[----:B------:R-:W-:-:S03]  /*02d0*/  @P0 FFMA.FTZ R17, R4, 3.0000001061125658453e-07, R4 ;  /* 0x34a10fb004110823 */ /* 0x000fc60000010004 */
[C---:B------:R-:W-:Y:S02]  /*02e0*/  IADD3 R16, -R14.reuse, RZ, RZ ;  /* 0x000000ff0e107210 */ /* 0x040fe40007ffe1ff */
[----:B------:R-:W-:-:S03]  /*02f0*/  IADD3 R19, R14, 0x1, RZ ;  /* 0x000000010e137810 */ /* 0x000fc60007ffe0ff */
[----:B------:R0:W-:Y:S01]  /*0300*/  @P0 STG.E.SYS [R12], R17 ;  /* 0x000000110c000386 */ /* 0x0001e2000010e900 */
[----:B------:R-:W-:-:S04]  /*0310*/  LOP3.LUT R15, R19, R16, RZ, 0xc0, !PT ;  /* 0x00000010130f7212 */ /* 0x000fc800078ec0ff */
[----:B------:R-:W-:-:S05]  /*0320*/  LEA.HI R15, R15, R14, RZ, 0x1f ;  /* 0x0000000e0f0f7211 */ /* 0x000fca00078ff8ff */
[----:B------:R-:W-:-:S04]  /*0330*/  IMAD R14, R9, R15, R2 ;  /* 0x0000000f090e7224 */ /* 0x000fc800078e0202 */
[----:B------:R-:W-:-:S08]  /*0340*/  IMAD.WIDE R14, R14, R11, c[0x0][0x170] ;  /* 0x00005c000e0e7625 */ /* 0x000fd000078e020b */
[----:B------:R-:W2:Y:S02]  /*0350*/  LDG.E.SYS R21, [R14] ;  /* 0x000000000e157381 */ /* 0x000ea400001ee900 */
[----:B--2---:R-:W-:-:S08]  /*0360*/  FFMA.FTZ R21, R4, 3.0000001061125658453e-07, R21 ;  /* 0x34a10fb004157823 */ /* 0x004fd00000010015 */
[----:B------:R0:W-:Y:S02]  /*0370*/  STG.E.SYS [R14], R21 ;  /* 0x000000150e007386 */ /* 0x0001e4000010e900 */
.L_x_5:
[----:B------:R-:W-:Y:S05]  /*0380*/  BSYNC B2 ;  /* 0x0000000000027941 */ /* 0x000fea0003800000 */
.L_x_4:
[----:B0-----:R-:W-:-:S05]  /*0390*/  IMAD R12, R19, R19, R19 ;  /* 0x00000013130c7224 */ /* 0x001fca00078e0213 */
[----:B------:R-:W-:-:S04]  /*03a0*/  LEA.HI R12, R12, R12, RZ, 0x1 ;  /* 0x0000000c0c0c7211 */ /* 0x000fc800078f08ff */
[----:B------:R-:W-:-:S05]  /*03b0*/  LEA.HI.SX32 R12, R12, R19, 0x1f ;  /* 0x000000130c0c7211 */ /* 0x000fca00078ffaff */
[----:B------:R-:W-:-:S04]  /*03c0*/  IMAD R12, R9, R12, R2 ;  /* 0x0000000c090c7224 */ /* 0x000fc800078e0202 */
[----:B------:R-:W-:-:S08]  /*03d0*/  IMAD.WIDE R12, R12, R11, c[0x0][0x170] ;  /* 0x00005c000c0c7625 */ /* 0x000fd000078e020b */
[----:B------:R-:W2:Y:S01]  /*03e0*/  LDG.E.SYS R15, [R12] ;  /* 0x000000000c0f7381 */ /* 0x000ea200001ee900 */
[----:B------:R-:W-:Y:S01]  /*03f0*/  IADD3 R19, R19, 0x1, RZ ;  /* 0x0000000113137810 */ /* 0x000fe20007ffe0ff */
[----:B--2---:R-:W-:-:S08]  /*0400*/  FFMA.FTZ R15, R4, 3.0000001061125658453e-07, R15 ;  /* 0x34a10fb0040f7823 */ /* 0x004fd0000001000f */
[----:B------:R0:W-:Y:S02]  /*0410*/  STG.E.SYS [R12], R15 ;  /* 0x0000000f0c007386 */ /* 0x0001e4000010e900 */
.L_x_3:
[----:B------:R-:W-:Y:S05]  /*0420*/  BSYNC B1 ;  /* 0x0000000000017941 */ /* 0x000fea0003800000 */
.L_x_2:
[----:B------:R-:W-:-:S12]  /*0430*/  ISETP.GE.U32.AND P0, PT, R18, 0x4, PT ;  /* 0x000000041200780c */ /* 0x000fd80003f06070 */
[----:B------:R-:W-:Y:S05]  /*0440*/  @!P0 BRA `(.L_x_1) ;  /* 0x0000026000008947 */ /* 0x000fea0003800000 */
.L_x_6:
[----:B01----:R-:W-:-:S05]  /*0450*/  IMAD R12, R19, R19, R19 ;  /* 0x00000013130c7224 */ /* 0x003fca00078e0213 */
[----:B------:R-:W-:-:S04]  /*0460*/  LEA.HI R12, R12, R12, RZ, 0x1 ;  /* 0x0000000c0c0c7211 */ /* 0x000fc800078f08ff */
[----:B------:R-:W-:-:S05]  /*0470*/  LEA.HI.SX32 R12, R12, R19, 0x1f ;  /* 0x000000130c0c7211 */ /* 0x000fca00078ffaff */
[----:B------:R-:W-:-:S04]  /*0480*/  IMAD R12, R9, R12, R2 ;  /* 0x0000000c090c7224 */ /* 0x000fc800078e0202 */
[----:B------:R-:W-:-:S08]  /*0490*/  IMAD.WIDE R12, R12, R11, c[0x0][0x170] ;  /* 0x00005c000c0c7625 */ /* 0x000fd000078e020b */
[----:B------:R-:W2:Y:S01]  /*04a0*/  LDG.E.SYS R15, [R12] ;  /* 0x000000000c0f7381 */ /* 0x000ea200001ee900 */
[C---:B------:R-:W-:Y:S02]  /*04b0*/  IADD3 R14, R19.reuse, 0x1, RZ ;  /* 0x00000001130e7810 */ /* 0x040fe40007ffe0ff */
[----:B------:R-:W-:-:S05]  /*04c0*/  IADD3 R17, R19, 0x2, RZ ;  /* 0x0000000213117810 */ /* 0x000fca0007ffe0ff */
[----:B------:R-:W-:-:S05]  /*04d0*/  IMAD R16, R14, R17, RZ ;  /* 0x000000110e107224 */ /* 0x000fca00078e02ff */
[----:B------:R-:W-:-:S04]  /*04e0*/  LEA.HI R21, R16, R16, RZ, 0x1 ;  /* 0x0000001010157211 */ /* 0x000fc800078f08ff */
[----:B------:R-:W-:-:S05]  /*04f0*/  LEA.HI.SX32 R21, R21, R14, 0x1f ;  /* 0x0000000e15157211 */ /* 0x000fca00078ffaff */
[----:B------:R-:W-:Y:S02]  /*0500*/  IMAD R14, R9, R21, R2 ;  /* 0x00000015090e7224 */ /* 0x000fe400078e0202 */
[----:B--2---:R-:W-:Y:S02]  /*0510*/  FFMA.FTZ R21, R4, 3.0000001061125658453e-07, R15 ;  /* 0x34a10fb004157823 */ /* 0x004fe4000001000f */
[----:B------:R-:W-:-:S06]  /*0520*/  IMAD.WIDE R14, R14, R11, c[0x0][0x170] ;  /* 0x00005c000e0e7625 */ /* 0x000fcc00078e020b */
[----:B------:R0:W-:Y:S04]  /*0530*/  STG.E.SYS [R12], R21 ;  /* 0x000000150c007386 */ /* 0x0001e8000010e900 */
[----:B------:R-:W2:Y:S01]  /*0540*/  LDG.E.SYS R23, [R14] ;  /* 0x000000000e177381 */ /* 0x000ea200001ee900 */
[----:B------:R-:W-:-:S05]  /*0550*/  IADD3 R18, R19, 0x3, RZ ;  /* 0x0000000313127810 */ /* 0x000fca0007ffe0ff */
[----:B------:R-:W-:-:S05]  /*0560*/  IMAD R16, R17, R18, RZ ;  /* 0x0000001211107224 */ /* 0x000fca00078e02ff */
[----:B------:R-:W-:-:S04]  /*0570*/  LEA.HI R16, R16, R16, RZ, 0x1 ;  /* 0x0000001010107211 */ /* 0x000fc800078f08ff */
[----:B------:R-:W-:-:S05]  /*0580*/  LEA.HI.SX32 R16, R16, R17, 0x1f ;  /* 0x0000001110107211 */ /* 0x000fca00078ffaff */
[----:B------:R-:W-:-:S04]  /*0590*/  IMAD R16, R9, R16, R2 ;  /* 0x0000001009107224 */ /* 0x000fc800078e0202 */
[----:B------:R-:W-:-:S04]  /*05a0*/  IMAD.WIDE R16, R16, R11, c[0x0][0x170] ;  /* 0x00005c0010107625 */ /* 0x000fc800078e020b */
[----:B--2---:R-:W-:-:S08]  /*05b0*/  FFMA.FTZ R23, R4, 3.0000001061125658453e-07, R23 ;  /* 0x34a10fb004177823 */ /* 0x004fd00000010017 */
[----:B------:R1:W-:Y:S04]  /*05c0*/  STG.E.SYS [R14], R23 ;  /* 0x000000170e007386 */ /* 0x0003e8000010e900 */
[----:B------:R-:W2:Y:S01]  /*05d0*/  LDG.E.SYS R25, [R16] ;  /* 0x0000000010197381 */ /* 0x000ea200001ee900 */
[----:B------:R-:W-:-:S05]  /*05e0*/  IADD3 R19, R19, 0x4, RZ ;  /* 0x0000000413137810 */ /* 0x000fca0007ffe0ff */
[----:B0-----:R-:W-:-:S05]  /*05f0*/  IMAD R12, R18, R19, RZ ;  /* 0x00000013120c7224 */ /* 0x001fca00078e02ff */
[----:B------:R-:W-:-:S04]  /*0600*/  LEA.HI R13, R12, R12, RZ, 0x1 ;  /* 0x0000000c0c0d7211 */ /* 0x000fc800078f08ff */
[----:B------:R-:W-:-:S05]  /*0610*/  LEA.HI.SX32 R13, R13, R18, 0x1f ;  /* 0x000000120d0d7211 */ /* 0x000fca00078ffaff */
[----:B------:R-:W-:-:S04]  /*0620*/  IMAD R12, R9, R13, R2 ;  /* 0x0000000d090c7224 */ /* 0x000fc800078e0202 */
[----:B------:R-:W-:-:S04]  /*0630*/  IMAD.WIDE R12, R12, R11, c[0x0][0x170] ;  /* 0x00005c000c0c7625 */ /* 0x000fc800078e020b */
[----:B--2---:R-:W-:-:S08]  /*0640*/  FFMA.FTZ R25, R4, 3.0000001061125658453e-07, R25 ;  /* 0x34a10fb004197823 */ /* 0x004fd00000010019 */
[----:B------:R1:W-:Y:S04]  /*0650*/  STG.E.SYS [R16], R25 ;  /* 0x0000001910007386 */ /* 0x0003e8000010e900 */
[----:B------:R-:W2:Y:S01]  /*0660*/  LDG.E.SYS R21, [R12] ;  /* 0x000000000c157381 */ /* 0x000ea200001ee900 */
[----:B------:R-:W-:Y:S01]  /*0670*/  ISETP.GE.AND P0, PT, R19, R10, PT ;  /* 0x0000000a1300720c */ /* 0x000fe20003f06270 */
[----:B--2---:R-:W-:-:S08]  /*0680*/  FFMA.FTZ R21, R4, 3.0000001061125658453e-07, R21 ;  /* 0x34a10fb004157823 */ /* 0x004fd00000010015 */
[----:B------:R1:W-:Y:S03]  /*0690*/  STG.E.SYS [R12], R21 ;  /* 0x000000150c007386 */ /* 0x0003e6000010e900 */
[----:B------:R-:W-:Y:S05]  /*06a0*/  @!P0 BRA `(.L_x_6) ;  /* 0xfffffda000008947 */ /* 0x000fea000383ffff */
.L_x_1:
[----:B0-----:R-:W-:Y:S05]  /*06b0*/  BSYNC B0 ;  /* 0x0000000000007941 */ /* 0x001fea0003800000 */
.L_x_0:
[----:B------:R-:W-:Y:S01]  /*06c0*/  BMOV.32.CLEAR RZ, B2 ;  /* 0x0000000002ff7355 */ /* 0x000fe20000100000 */
[----:B------:R-:W-:Y:S01]  /*06d0*/  BSSY B2, `(.L_x_7) ;  /* 0x000014c000027945 */ /* 0x000fe20003800000 */
[----:B------:R-:W-:Y:S05]  /*06e0*/  @!P1 BRA `(.L_x_8) ;  /* 0x000014a000009947 */ /* 0x000fea0003800000 */
[----:B------:R-:W-:-:S08]  /*06f0*/  IMAD.MOV.U32 R10, RZ, RZ, RZ ;  /* 0x000000ffff0a7224 */ /* 0x000fd000078e00ff */
.L_x_24:
[----:B------:R-:W-:Y:S01]  /*0700*/  ISETP.GE.AND P0, PT, R10, RZ, PT ;  /* 0x000000ff0a00720c */ /* 0x000fe20003f06270 */
[----:B------:R-:W-:Y:S01]  /*0710*/  BMOV.32.CLEAR RZ, B1 ;  /* 0x0000000001ff7355 */ /* 0x000fe20000100000 */
[----:B------:R-:W-:Y:S10]  /*0720*/  BSSY B1, `(.L_x_9) ;  /* 0x0000142000017945 */ /* 0x000ff40003800000 */
[----:B01---5:R-:W-:Y:S05]  /*0730*/  @!P0 BRA `(.L_x_10) ;  /* 0x0000140000008947 */ /* 0x023fea0003800000 */
[----:B------:R-:W-:-:S05]  /*0740*/  IMAD R11, R10, R10, R10 ;  /* 0x0000000a0a0b7224 */ /* 0x000fca00078e020a */
[----:B-1----:R-:W-:Y:S02]  /*0750*/  LEA.HI R12, R11, R11, RZ, 0x1 ;  /* 0x0000000b0b0c7211 */ /* 0x002fe400078f08ff */
[----:B------:R-:W-:Y:S02]  /*0760*/  MOV R11, RZ ;  /* 0x000000ff000b7202 */ /* 0x000fe40000000f00 */
[----:B------:R-:W-:-:S08]  /*0770*/  SHF.R.S32.HI R12, RZ, 0x1, R12 ;  /* 0x00000001ff0c7819 */ /* 0x000fd0000001140c */
.L_x_23:
[----:B------:R-:W-:Y:S01]  /*0780*/  IMAD.IADD R14, R12, 0x1, R11 ;  /* 0x000000010c0e7824 */ /* 0x000fe200078e020b */
[----:B------:R-:W-:-:S03]  /*0790*/  MOV R13, 0x4 ;  /* 0x00000004000d7802 */ /* 0x000fc60000000f00 */
[----:B------:R-:W-:-:S04]  /*07a0*/  IMAD R14, R9, R14, R2 ;  /* 0x0000000e090e7224 */ /* 0x000fc800078e0202 */
[----:B0-----:R-:W-:-:S08]  /*07b0*/  IMAD.WIDE R28, R14, R13, c[0x0][0x170] ;  /* 0x00005c000e1c7625 */ /* 0x001fd000078e020d */
[----:B-----5:R0:W5:Y:S01]  /*07c0*/  LDG.E.SYS R22, [R28] ;  /* 0x000000001c167381 */ /* 0x02016200001ee900 */
[----:B------:R-:W-:Y:S01]  /*07d0*/  ISETP.GE.AND P0, PT, R11, 0x1, PT ;  /* 0x000000010b00780c */ /* 0x000fe20003f06270 */
[----:B------:R-:W-:Y:S01]  /*07e0*/  BMOV.32.CLEAR RZ, B0 ;  /* 0x0000000000ff7355 */ /* 0x000fe20000100000 */
[----:B------:R-:W-:Y:S10]  /*07f0*/  BSSY B0, `(.L_x_11) ;  /* 0x0000125000007945 */ /* 0x000ff40003800000 */
[----:B------:R-:W-:Y:S05]  /*0800*/  @!P0 BRA `(.L_x_12) ;  /* 0x0000122000008947 */ /* 0x000fea0003800000 */
[C---:B0-----:R-:W-:Y:S01]  /*0810*/  LOP3.LUT R16, R11.reuse, 0x3, RZ, 0xc0, !PT ;  /* 0x000000030b107812 */ /* 0x041fe200078ec0ff */
[----:B------:R-:W-:Y:S01]  /*0820*/  IMAD R14, R11, R11, R11 ;  /* 0x0000000b0b0e7224 */ /* 0x000fe200078e020b */
[----:B------:R-:W-:Y:S01]  /*0830*/  BMOV.32.CLEAR RZ, B3 ;  /* 0x0000000003ff7355 */ /* 0x000fe20000100000 */
[----:B------:R-:W-:Y:S01]  /*0840*/  BSSY B3, `(.L_x_13) ;  /* 0x000002c000037945 */ /* 0x000fe20003800000 */
[----:B------:R-:W-:Y:S01]  /*0850*/  ISETP.NE.AND P0, PT, R16, RZ, PT ;  /* 0x000000ff1000720c */ /* 0x000fe20003f05270 */
[----:B------:R-:W-:Y:S01]  /*0860*/  IMAD.MOV.U32 R18, RZ, RZ, RZ ;  /* 0x000000ffff127224 */ /* 0x000fe200078e00ff */
[----:B------:R-:W-:-:S02]  /*0870*/  LEA.HI R15, R14, R14, RZ, 0x1 ;  /* 0x0000000e0e0f7211 */ /* 0x000fc400078f08ff */
[----:B------:R-:W-:Y:S02]  /*0880*/  MOV R14, RZ ;  /* 0x000000ff000e7202 */ /* 0x000fe40000000f00 */
[----:B------:R-:W-:-:S06]  /*0890*/  SHF.R.S32.HI R24, RZ, 0x1, R15 ;  /* 0x00000001ff187819 */ /* 0x000fcc000001140f */
        /* <DEDUP_REMOVED lines=9> */
[C-C-:B------:R-:W-:Y:S02]  /*0930*/  @P0 IMAD R16, R9.reuse, R24, R2.reuse ;  /* 0x0000001809100224 */ /* 0x140fe400078e0202 */
[----:B------:R-:W-:Y:S01]  /*0940*/  @P0 IMAD R14, R9, R12, R2 ;  /* 0x0000000c090e0224 */ /* 0x000fe200078e0202 */
[----:B------:R-:W-:Y:S01]  /*0950*/  IADD3 R18, R12, R23, RZ ;  /* 0x000000170c127210 */ /* 0x000fe20007ffe0ff */
[----:B------:R-:W-:Y:S02]  /*0960*/  IMAD.IADD R19, R24, 0x1, R23 ;  /* 0x0000000118137824 */ /* 0x000fe400078e0217 */
[----:B------:R-:W-:-:S04]  /*0970*/  @P0 IMAD.WIDE R16, R16, R13, c[0x0][0x170] ;  /* 0x00005c0010100625 */ /* 0x000fc800078e020d */
[----:B------:R-:W-:-:S04]  /*0980*/  @P0 IMAD.WIDE R14, R14, R13, c[0x0][0x170] ;  /* 0x00005c000e0e0625 */ /* 0x000fc800078e020d */
[C-C-:B------:R-:W-:Y:S01]  /*0990*/  IMAD R18, R9.reuse, R18, R2.reuse ;  /* 0x0000001209127224 */ /* 0x140fe200078e0202 */
[----:B------:R-:W2:Y:S01]  /*09a0*/  @P0 LDG.E.SYS R17, [R16] ;  /* 0x0000000010110381 */ /* 0x000ea200001ee900 */
[----:B------:R-:W-:Y:S02]  /*09b0*/  IMAD R20, R9, R19, R2 ;  /* 0x0000001309147224 */ /* 0x000fe400078e0202 */
[-C--:B------:R-:W-:Y:S01]  /*09c0*/  IMAD.WIDE R18, R18, R13.reuse, c[0x0][0x170] ;  /* 0x00005c0012127625 */ /* 0x080fe200078e020d */
[----:B------:R-:W2:Y:S03]  /*09d0*/  @P0 LDG.E.SYS R14, [R14] ;  /* 0x000000000e0e0381 */ /* 0x000ea600001ee900 */
[----:B------:R-:W-:-:S04]  /*09e0*/  IMAD.WIDE R20, R20, R13, c[0x0][0x170] ;  /* 0x00005c0014147625 */ /* 0x000fc800078e020d */
[----:B------:R-:W3:Y:S04]  /*09f0*/  LDG.E.SYS R18, [R18] ;  /* 0x0000000012127381 */ /* 0x000ee800001ee900 */
[----:B------:R-:W3:Y:S01]  /*0a00*/  LDG.E.SYS R21, [R20] ;  /* 0x0000000014157381 */ /* 0x000ee200001ee900 */
[----:B------:R-:W-:Y:S01]  /*0a10*/  IADD3 R23, R23, 0x1, RZ ;  /* 0x0000000117177810 */ /* 0x000fe20007ffe0ff */
[----:B--2--5:R-:W-:-:S04]  /*0a20*/  @P0 FFMA.FTZ R22, R17, -R14, R22 ;  /* 0x8000000e11160223 */ /* 0x024fc80000010016 */
[----:B---3--:R-:W-:-:S08]  /*0a30*/  FFMA.FTZ R22, R21, -R18, R22 ;  /* 0x8000001215167223 */ /* 0x008fd00000010016 */
.L_x_16:
[----:B------:R-:W-:Y:S05]  /*0a40*/  BSYNC B4 ;  /* 0x0000000000047941 */ /* 0x000fea0003800000 */
.L_x_15:
[----:B------:R-:W-:Y:S01]  /*0a50*/  IADD3 R14, R12, R23, RZ ;  /* 0x000000170c0e7210 */ /* 0x000fe20007ffe0ff */
[----:B------:R-:W-:-:S04]  /*0a60*/  IMAD.IADD R15, R24, 0x1, R23 ;  /* 0x00000001180f7824 */ /* 0x000fc800078e0217 */
[C-C-:B------:R-:W-:Y:S02]  /*0a70*/  IMAD R14, R9.reuse, R14, R2.reuse ;  /* 0x0000000e090e7224 */ /* 0x140fe400078e0202 */
[----:B------:R-:W-:Y:S02]  /*0a80*/  IMAD R20, R9, R15, R2 ;  /* 0x0000000f09147224 */ /* 0x000fe400078e0202 */
[----:B------:R-:W-:-:S04]  /*0a90*/  IMAD.WIDE R16, R14, R13, c[0x0][0x170] ;  /* 0x00005c000e107625 */ /* 0x000fc800078e020d */
[----:B------:R-:W-:-:S04]  /*0aa0*/  IMAD.WIDE R20, R20, R13, c[0x0][0x170] ;  /* 0x00005c0014147625 */ /* 0x000fc800078e020d */
[----:B------:R-:W2:Y:S04]  /*0ab0*/  LDG.E.SYS R16, [R16] ;  /* 0x0000000010107381 */ /* 0x000ea800001ee900 */
[----:B------:R-:W2:Y:S01]  /*0ac0*/  LDG.E.SYS R21, [R20] ;  /* 0x0000000014157381 */ /* 0x000ea200001ee900 */
[----:B------:R-:W-:Y:S01]  /*0ad0*/  IADD3 R14, R23, 0x1, RZ ;  /* 0x00000001170e7810 */ /* 0x000fe20007ffe0ff */
[----:B--2--5:R-:W-:-:S05]  /*0ae0*/  FFMA.FTZ R22, R21, -R16, R22 ;  /* 0x8000001015167223 */ /* 0x024fca0000010016 */
[----:B------:R-:W-:-:S08]  /*0af0*/  MOV R18, R22 ;  /* 0x0000001600127202 */ /* 0x000fd00000000f00 */
.L_x_14:
[----:B------:R-:W-:Y:S05]  /*0b00*/  BSYNC B3 ;  /* 0x0000000000037941 */ /* 0x000fea0003800000 */
.L_x_13:
[----:B------:R-:W-:-:S12]  /*0b10*/  ISETP.GE.U32.AND P0, PT, R11, 0x4, PT ;  /* 0x000000040b00780c */ /* 0x000fd80003f06070 */
[----:B------:R-:W-:Y:S05]  /*0b20*/  @!P0 BRA `(.L_x_17) ;  /* 0x00000f1000008947 */ /* 0x000fea0003800000 */
[--C-:B------:R-:W-:Y:S01]  /*0b30*/  IMAD.IADD R15, R11, 0x1, -R14.reuse ;  /* 0x000000010b0f7824 */ /* 0x100fe200078e0a0e */
[----:B------:R-:W-:Y:S01]  /*0b40*/  IADD3 R20, R24, R14, RZ ;  /* 0x0000000e18147210 */ /* 0x000fe20007ffe0ff */
[----:B------:R-:W-:Y:S01]  /*0b50*/  IMAD.IADD R24, R12, 0x1, R14 ;  /* 0x000000010c187824 */ /* 0x000fe200078e020e */
[----:B------:R-:W-:Y:S01]  /*0b60*/  BMOV.32.CLEAR RZ, B3 ;  /* 0x0000000003ff7355 */ /* 0x000fe20000100000 */
[----:B------:R-:W-:Y:S01]  /*0b70*/  BSSY B3, `(.L_x_18) ;  /* 0x0000086000037945 */ /* 0x000fe20003800000 */
[----:B------:R-:W-:Y:S01]  /*0b80*/  ISETP.GT.AND P2, PT, R15, 0xc, PT ;  /* 0x0000000c0f00780c */ /* 0x000fe20003f44270 */
[C---:B------:R-:W-:Y:S01]  /*0b90*/  IMAD.SHL.U32 R16, R9.reuse, 0x4, RZ ;  /* 0x0000000409107824 */ /* 0x040fe200078e00ff */
[----:B-----5:R-:W-:Y:S01]  /*0ba0*/  MOV R18, R22 ;  /* 0x0000001600127202 */ /* 0x020fe20000000f00 */
[C---:B------:R-:W-:Y:S01]  /*0bb0*/  IMAD R19, R9.reuse, R20, RZ ;  /* 0x0000001409137224 */ /* 0x040fe200078e02ff */
[----:B------:R-:W-:Y:S01]  /*0bc0*/  PLOP3.LUT P0, PT, PT, PT, PT, 0x80, 0x0 ;  /* 0x000000000000781c */ /* 0x000fe20003f0f070 */
[----:B------:R-:W-:-:S07]  /*0bd0*/  IMAD R21, R9, R24, RZ ;  /* 0x0000001809157224 */ /* 0x000fce00078e02ff */
[----:B------:R-:W-:Y:S05]  /*0be0*/  @!P2 BRA `(.L_x_19) ;  /* 0x000007e00000a947 */ /* 0x000fea0003800000 */
[----:B------:R-:W-:Y:S02]  /*0bf0*/  PLOP3.LUT P0, PT, PT, PT, PT, 0x8, 0x0 ;  /* 0x000000000000781c */ /* 0x000fe40003f0e170 */
[----:B------:R-:W-:-:S10]  /*0c00*/  IADD3 R17, R11, -0xc, RZ ;  /* 0xfffffff40b117810 */ /* 0x000fd40007ffe0ff */
.L_x_20:
[C---:B------:R-:W-:Y:S01]  /*0c10*/  IADD3 R24, R2.reuse, R21, RZ ;  /* 0x0000001502187210 */ /* 0x040fe20007ffe0ff */
[----:B------:R-:W-:-:S04]  /*0c20*/  IMAD.IADD R34, R2, 0x1, R19 ;  /* 0x0000000102227824 */ /* 0x000fc800078e0213 */
[----:B------:R-:W-:-:S04]  /*0c30*/  IMAD.WIDE R24, R24, R13, c[0x0][0x170] ;  /* 0x00005c0018187625 */ /* 0x000fc800078e020d */
[----:B------:R-:W-:-:S04]  /*0c40*/  IMAD.WIDE R34, R34, R13, c[0x0][0x170] ;  /* 0x00005c0022227625 */ /* 0x000fc800078e020d */
[----:B------:R0:W2:Y:S04]  /*0c50*/  LDG.E.SYS R20, [R24] ;  /* 0x0000000018147381 */ /* 0x0000a800001ee900 */
[----:B------:R1:W2:Y:S01]  /*0c60*/  LDG.E.SYS R33, [R34] ;  /* 0x0000000022217381 */ /* 0x0002a200001ee900 */
[C---:B------:R-:W-:Y:S01]  /*0c70*/  IADD3 R21, R16.reuse, R21, RZ ;  /* 0x0000001510157210 */ /* 0x040fe20007ffe0ff */
[----:B------:R-:W-:Y:S01]  /*0c80*/  IMAD.IADD R15, R16, 0x1, R19 ;  /* 0x00000001100f7824 */ /* 0x000fe200078e0213 */
[----:B------:R-:W-:Y:S02]  /*0c90*/  SHF.R.S32.HI R43, RZ, 0x1f, R16 ;  /* 0x0000001fff2b7819 */ /* 0x000fe40000011410 */
[C---:B------:R-:W-:Y:S01]  /*0ca0*/  IADD3 R22, R2.reuse, R21, RZ ;  /* 0x0000001502167210 */ /* 0x040fe20007ffe0ff */
[----:B------:R-:W-:Y:S01]  /*0cb0*/  IMAD.IADD R48, R2, 0x1, R15 ;  /* 0x0000000102307824 */ /* 0x000fe200078e020f */
[----:B------:R-:W-:-:S02]  /*0cc0*/  IADD3 R30, P2, R16, R24, RZ ;  /* 0x00000018101e7210 */ /* 0x000fc40007f5e0ff */
[----:B------:R-:W-:Y:S01]  /*0cd0*/  IADD3 R19, R16, R21, RZ ;  /* 0x0000001510137210 */ /* 0x000fe20007ffe0ff */
[----:B------:R-:W-:Y:S01]  /*0ce0*/  IMAD.WIDE R22, R22, R13, c[0x0][0x170] ;  /* 0x00005c0016167625 */ /* 0x000fe200078e020d */
[----:B------:R-:W-:-:S03]  /*0cf0*/  IADD3 R38, P3, R16, R34, RZ ;  /* 0x0000002210267210 */ /* 0x000fc60007f7e0ff */
[----:B------:R-:W-:Y:S01]  /*0d00*/  IMAD.WIDE R48, R48, R13, c[0x0][0x170] ;  /* 0x00005c0030307625 */ /* 0x000fe200078e020d */
[----:B------:R-:W-:-:S03]  /*0d10*/  IADD3.X R39, R35, R43, RZ, P3, !PT ;  /* 0x0000002b23277210 */ /* 0x000fc60001ffe4ff */
[----:B------:R-:W-:Y:S01]  /*0d20*/  IMAD.X R31, R25, 0x1, R43, P2 ;  /* 0x00000001191f7824 */ /* 0x000fe200010e062b */
[----:B------:R-:W-:Y:S01]  /*0d30*/  IADD3 R36, P2, R16, R22, RZ ;  /* 0x0000001610247210 */ /* 0x000fe20007f5e0ff */
[----:B------:R-:W-:Y:S01]  /*0d40*/  IMAD.IADD R46, R2, 0x1, R19 ;  /* 0x00000001022e7824 */ /* 0x000fe200078e0213 */
[----:B------:R3:W4:Y:S01]  /*0d50*/  LDG.E.SYS R53, [R22] ;  /* 0x0000000016357381 */ /* 0x00072200001ee900 */
[----:B------:R-:W-:Y:S01]  /*0d60*/  IMAD.IADD R15, R16, 0x1, R15 ;  /* 0x00000001100f7824 */ /* 0x000fe200078e020f */
[----:B------:R-:W-:Y:S01]  /*0d70*/  IADD3.X R37, R23, R43, RZ, P2, !PT ;  /* 0x0000002b17257210 */ /* 0x000fe200017fe4ff */
[----:B------:R-:W-:Y:S01]  /*0d80*/  IMAD.WIDE R46, R46, R13, c[0x0][0x170] ;  /* 0x00005c002e2e7625 */ /* 0x000fe200078e020d */
[----:B------:R-:W-:Y:S01]  /*0d90*/  IADD3 R40, P2, R16, R48, RZ ;  /* 0x0000003010287210 */ /* 0x000fe20007f5e0ff */
[----:B------:R5:W4:Y:S02]  /*0da0*/  LDG.E.SYS R52, [R48] ;  /* 0x0000000030347381 */ /* 0x000b2400001ee900 */
[--C-:B0-----:R-:W-:Y:S01]  /*0db0*/  IMAD.IADD R24, R2, 0x1, R15.reuse ;  /* 0x0000000102187824 */ /* 0x101fe200078e020f */
[----:B------:R-:W-:Y:S01]  /*0dc0*/  IADD3.X R41, R49, R43, RZ, P2, !PT ;  /* 0x0000002b31297210 */ /* 0x000fe200017fe4ff */
[----:B------:R0:W4:Y:S01]  /*0dd0*/  LDG.E.SYS R58, [R30] ;  /* 0x000000001e3a7381 */ /* 0x00012200001ee900 */
[C---:B-1----:R-:W-:Y:S01]  /*0de0*/  IADD3 R34, P2, R16.reuse, R46, RZ ;  /* 0x0000002e10227210 */ /* 0x042fe20007f5e0ff */
[----:B------:R-:W-:-:S02]  /*0df0*/  IMAD.IADD R15, R16, 0x1, R15 ;  /* 0x00000001100f7824 */ /* 0x000fc400078e020f */
[----:B------:R-:W-:Y:S01]  /*0e00*/  IMAD.WIDE R24, R24, R13, c[0x0][0x170] ;  /* 0x00005c0018187625 */ /* 0x000fe200078e020d */
[----:B------:R-:W-:Y:S01]  /*0e10*/  IADD3.X R35, R47, R43, RZ, P2, !PT ;  /* 0x0000002b2f237210 */ /* 0x000fe200017fe4ff */
[----:B------:R1:W4:Y:S01]  /*0e20*/  LDG.E.SYS R45, [R46] ;  /* 0x000000002e2d7381 */ /* 0x00032200001ee900 */
[C---:B---3--:R-:W-:Y:S02]  /*0e30*/  IADD3 R22, P3, R16.reuse, R38, RZ ;  /* 0x0000002610167210 */ /* 0x048fe40007f7e0ff */
[----:B-----5:R-:W-:Y:S01]  /*0e40*/  IADD3 R48, P2, R16, R30, RZ ;  /* 0x0000001e10307210 */ /* 0x020fe20007f5e0ff */
[----:B0-----:R-:W-:Y:S01]  /*0e50*/  IMAD.IADD R30, R2, 0x1, R15 ;  /* 0x00000001021e7824 */ /* 0x001fe200078e020f */
[C---:B------:R-:W-:Y:S01]  /*0e60*/  IADD3.X R23, R43.reuse, R39, RZ, P3, !PT ;  /* 0x000000272b177210 */ /* 0x040fe20001ffe4ff */
[----:B------:R0:W4:Y:S01]  /*0e70*/  LDG.E.SYS R59, [R38] ;  /* 0x00000000263b7381 */ /* 0x00012200001ee900 */
[----:B------:R-:W-:Y:S01]  /*0e80*/  IADD3 R60, P3, R16, R24, RZ ;  /* 0x00000018103c7210 */ /* 0x000fe20007f7e0ff */
[----:B-1----:R-:W-:Y:S01]  /*0e90*/  IMAD.WIDE R46, R30, R13, c[0x0][0x170] ;  /* 0x00005c001e2e7625 */ /* 0x002fe200078e020d */
[----:B------:R-:W-:Y:S01]  /*0ea0*/  IADD3.X R49, R43, R31, RZ, P2, !PT ;  /* 0x0000001f2b317210 */ /* 0x000fe200017fe4ff */
[----:B------:R1:W3:Y:S02]  /*0eb0*/  LDG.E.SYS R44, [R24] ;  /* 0x00000000182c7381 */ /* 0x0002e400001ee900 */
[----:B------:R-:W-:Y:S01]  /*0ec0*/  IMAD.X R61, R25, 0x1, R43, P3 ;  /* 0x00000001193d7824 */ /* 0x000fe200018e062b */
[C---:B------:R-:W-:Y:S01]  /*0ed0*/  IADD3 R54, P3, R16.reuse, R22, RZ ;  /* 0x0000001610367210 */ /* 0x040fe20007f7e0ff */
[----:B------:R5:W3:Y:S01]  /*0ee0*/  LDG.E.SYS R56, [R22] ;  /* 0x0000000016387381 */ /* 0x000ae200001ee900 */
[----:B------:R-:W-:-:S02]  /*0ef0*/  IADD3 R30, P4, R16, R46, RZ ;  /* 0x0000002e101e7210 */ /* 0x000fc40007f9e0ff */
[C---:B0-----:R-:W-:Y:S01]  /*0f00*/  IADD3 R38, P2, R16.reuse, R48, RZ ;  /* 0x0000003010267210 */ /* 0x041fe20007f5e0ff */
[----:B------:R0:W3:Y:S01]  /*0f10*/  LDG.E.SYS R57, [R48] ;  /* 0x0000000030397381 */ /* 0x0000e200001ee900 */
[----:B------:R-:W-:Y:S01]  /*0f20*/  IADD3.X R55, R43, R23, RZ, P3, !PT ;  /* 0x000000172b377210 */ /* 0x000fe20001ffe4ff */
[----:B------:R-:W-:Y:S01]  /*0f30*/  IMAD.X R31, R47, 0x1, R43, P4 ;  /* 0x000000012f1f7824 */ /* 0x000fe200020e062b */
[C---:B------:R-:W-:Y:S01]  /*0f40*/  IADD3.X R39, R43.reuse, R49, RZ, P2, !PT ;  /* 0x000000312b277210 */ /* 0x040fe200017fe4ff */
[----:B------:R0:W3:Y:S01]  /*0f50*/  LDG.E.SYS R21, [R46] ;  /* 0x000000002e157381 */ /* 0x0000e200001ee900 */
[C---:B-1----:R-:W-:Y:S02]  /*0f60*/  IADD3 R24, P4, R16.reuse, R40, RZ ;  /* 0x0000002810187210 */ /* 0x042fe40007f9e0ff */
[----:B-----5:R-:W-:Y:S01]  /*0f70*/  IADD3 R22, P3, R16, R36, RZ ;  /* 0x0000002410167210 */ /* 0x020fe20007f7e0ff */
[----:B------:R1:W3:Y:S02]  /*0f80*/  LDG.E.SYS R51, [R36] ;  /* 0x0000000024337381 */ /* 0x0002e400001ee900 */
[----:B------:R-:W-:-:S02]  /*0f90*/  IMAD.X R25, R43, 0x1, R41, P4 ;  /* 0x000000012b197824 */ /* 0x000fc400020e0629 */
[----:B------:R1:W3:Y:S01]  /*0fa0*/  LDG.E.SYS R54, [R54] ;  /* 0x0000000036367381 */ /* 0x0002e200001ee900 */
[C---:B0-----:R-:W-:Y:S02]  /*0fb0*/  IADD3 R46, P2, R16.reuse, R24, RZ ;  /* 0x00000018102e7210 */ /* 0x041fe40007f5e0ff */
[C---:B------:R-:W-:Y:S01]  /*0fc0*/  IADD3.X R23, R43.reuse, R37, RZ, P3, !PT ;  /* 0x000000252b177210 */ /* 0x040fe20001ffe4ff */
[----:B------:R0:W3:Y:S02]  /*0fd0*/  LDG.E.SYS R50, [R40] ;  /* 0x0000000028327381 */ /* 0x0000e400001ee900 */
[----:B------:R-:W-:Y:S02]  /*0fe0*/  IMAD.X R47, R43, 0x1, R25, P2 ;  /* 0x000000012b2f7824 */ /* 0x000fe400010e0619 */
[C---:B------:R-:W-:Y:S01]  /*0ff0*/  IMAD.IADD R19, R16.reuse, 0x1, R19 ;  /* 0x0000000110137824 */ /* 0x040fe200078e0213 */
[----:B-1----:R1:W3:Y:S01]  /*1000*/  LDG.E.SYS R55, [R38] ;  /* 0x0000000026377381 */ /* 0x0022e200001ee900 */
[----:B------:R-:W-:-:S03]  /*1010*/  IADD3 R36, P2, R16, R22, RZ ;  /* 0x0000001610247210 */ /* 0x000fc60007f5e0ff */
[----:B------:R0:W3:Y:S01]  /*1020*/  LDG.E.SYS R48, [R24] ;  /* 0x0000000018307381 */ /* 0x0000e200001ee900 */
[----:B------:R-:W-:Y:S01]  /*1030*/  IADD3.X R37, R43, R23, RZ, P2, !PT ;  /* 0x000000172b257210 */ /* 0x000fe200017fe4ff */
[----:B------:R-:W-:Y:S02]  /*1040*/  IMAD.IADD R32, R2, 0x1, R19 ;  /* 0x0000000102207824 */ /* 0x000fe400078e0213 */
[----:B------:R0:W3:Y:S01]  /*1050*/  LDG.E.SYS R49, [R22] ;  /* 0x0000000016317381 */ /* 0x0000e200001ee900 */
[----:B-1----:R-:W-:-:S03]  /*1060*/  IADD3 R38, P2, R16, R34, RZ ;  /* 0x0000002210267210 */ /* 0x002fc60007f5e0ff */
[----:B------:R1:W3:Y:S01]  /*1070*/  LDG.E.SYS R46, [R46] ;  /* 0x000000002e2e7381 */ /* 0x0002e200001ee900 */
[----:B0-----:R-:W-:Y:S01]  /*1080*/  IADD3 R24, P3, R16, R60, RZ ;  /* 0x0000003c10187210 */ /* 0x001fe20007f7e0ff */
[C---:B------:R-:W-:Y:S02]  /*1090*/  IMAD.X R39, R43.reuse, 0x1, R35, P2 ;  /* 0x000000012b277824 */ /* 0x040fe400010e0623 */
[----:B------:R0:W3:Y:S01]  /*10a0*/  LDG.E.SYS R40, [R60] ;  /* 0x000000003c287381 */ /* 0x0000e200001ee900 */
[----:B------:R-:W-:-:S03]  /*10b0*/  IADD3.X R25, R43, R61, RZ, P3, !PT ;  /* 0x0000003d2b197210 */ /* 0x000fc60001ffe4ff */
[----:B------:R0:W3:Y:S04]  /*10c0*/  LDG.E.SYS R41, [R34] ;  /* 0x0000000022297381 */ /* 0x0000e800001ee900 */
[----:B-1----:R1:W3:Y:S01]  /*10d0*/  LDG.E.SYS R47, [R36] ;  /* 0x00000000242f7381 */ /* 0x0022e200001ee900 */
[----:B0-----:R-:W-:Y:S01]  /*10e0*/  IMAD.WIDE R60, R32, R13, c[0x0][0x170] ;  /* 0x00005c00203c7625 */ /* 0x001fe200078e020d */
[C---:B------:R-:W-:Y:S02]  /*10f0*/  IADD3 R32, P2, R16.reuse, R38, RZ ;  /* 0x0000002610207210 */ /* 0x040fe40007f5e0ff */
[----:B------:R-:W-:Y:S02]  /*1100*/  IADD3 R22, P3, R16, R24, RZ ;  /* 0x0000001810167210 */ /* 0x000fe40007f7e0ff */
[----:B------:R0:W3:Y:S02]  /*1110*/  LDG.E.SYS R24, [R24] ;  /* 0x0000000018187381 */ /* 0x0000e400001ee900 */
[----:B------:R-:W-:-:S02]  /*1120*/  IADD3.X R23, R43, R25, RZ, P3, !PT ;  /* 0x000000192b177210 */ /* 0x000fc40001ffe4ff */
[----:B------:R-:W-:Y:S01]  /*1130*/  IADD3 R34, P3, R16, R60, RZ ;  /* 0x0000003c10227210 */ /* 0x000fe20007f7e0ff */
[----:B0-----:R0:W3:Y:S04]  /*1140*/  LDG.E.SYS R25, [R38] ;  /* 0x0000000026197381 */ /* 0x0010e800001ee900 */
[----:B------:R-:W-:Y:S01]  /*1150*/  IMAD.X R35, R61, 0x1, R43, P3 ;  /* 0x000000013d237824 */ /* 0x000fe200018e062b */
[----:B------:R0:W3:Y:S04]  /*1160*/  LDG.E.SYS R23, [R22] ;  /* 0x0000000016177381 */ /* 0x0000e800001ee900 */
[----:B0-----:R0:W3:Y:S01]  /*1170*/  LDG.E.SYS R22, [R60] ;  /* 0x000000003c167381 */ /* 0x0010e200001ee900 */
[----:B--2---:R-:W-:Y:S01]  /*1180*/  FFMA.FTZ R18, R33, -R20, R18 ;  /* 0x8000001421127223 */ /* 0x004fe20000010012 */
[----:B------:R-:W-:-:S02]  /*1190*/  IADD3.X R33, R43, R39, RZ, P2, !PT ;  /* 0x000000272b217210 */ /* 0x000fc400017fe4ff */
[----:B------:R2:W5:Y:S01]  /*11a0*/  LDG.E.SYS R20, [R30] ;  /* 0x000000001e147381 */ /* 0x00056200001ee900 */
[----:B-1----:R-:W-:-:S04]  /*11b0*/  IADD3 R36, P2, R16, R30, RZ ;  /* 0x0000001e10247210 */ /* 0x002fc80007f5e0ff */
[----:B------:R-:W-:Y:S02]  /*11c0*/  IADD3.X R37, R43, R31, RZ, P2, !PT ;  /* 0x0000001f2b257210 */ /* 0x000fe400017fe4ff */
[C---:B------:R-:W-:Y:S01]  /*11d0*/  IADD3 R38, P2, R16.reuse, R34, RZ ;  /* 0x0000002210267210 */ /* 0x040fe20007f5e0ff */
[----:B------:R-:W5:Y:S01]  /*11e0*/  LDG.E.SYS R32, [R32] ;  /* 0x0000000020207381 */ /* 0x000f6200001ee900 */
[----:B0-----:R-:W-:-:S03]  /*11f0*/  IADD3 R60, P3, R16, R36, RZ ;  /* 0x00000024103c7210 */ /* 0x001fc60007f7e0ff */
[C---:B------:R-:W-:Y:S01]  /*1200*/  IMAD.X R39, R43.reuse, 0x1, R35, P2 ;  /* 0x000000012b277824 */ /* 0x040fe200010e0623 */
[----:B------:R-:W-:Y:S01]  /*1210*/  IADD3 R42, P2, R16, R38, RZ ;  /* 0x00000026102a7210 */ /* 0x000fe20007f5e0ff */
[----:B------:R-:W5:Y:S01]  /*1220*/  LDG.E.SYS R34, [R34] ;  /* 0x0000000022227381 */ /* 0x000f6200001ee900 */
[----:B------:R-:W-:-:S03]  /*1230*/  IADD3.X R61, R43, R37, RZ, P3, !PT ;  /* 0x000000252b3d7210 */ /* 0x000fc60001ffe4ff */
[----:B------:R-:W-:Y:S01]  /*1240*/  IMAD.X R43, R43, 0x1, R39, P2 ;  /* 0x000000012b2b7824 */ /* 0x000fe200010e0627 */
[----:B--2---:R-:W2:Y:S04]  /*1250*/  LDG.E.SYS R30, [R36] ;  /* 0x00000000241e7381 */ /* 0x004ea800001ee900 */
[----:B------:R-:W2:Y:S04]  /*1260*/  LDG.E.SYS R39, [R38] ;  /* 0x0000000026277381 */ /* 0x000ea800001ee900 */
[----:B------:R-:W2:Y:S04]  /*1270*/  LDG.E.SYS R42, [R42] ;  /* 0x000000002a2a7381 */ /* 0x000ea800001ee900 */
[----:B------:R-:W2:Y:S01]  /*1280*/  LDG.E.SYS R61, [R60] ;  /* 0x000000003c3d7381 */ /* 0x000ea200001ee900 */
[----:B----4-:R-:W-:-:S04]  /*1290*/  FFMA.FTZ R18, R59, -R58, R18 ;  /* 0x8000003a3b127223 */ /* 0x010fc80000010012 */
[----:B---3--:R-:W-:-:S04]  /*12a0*/  FFMA.FTZ R18, R56, -R57, R18 ;  /* 0x8000003938127223 */ /* 0x008fc80000010012 */
[----:B------:R-:W-:-:S04]  /*12b0*/  FFMA.FTZ R18, R54, -R55, R18 ;  /* 0x8000003736127223 */ /* 0x000fc80000010012 */
[----:B------:R-:W-:-:S04]  /*12c0*/  FFMA.FTZ R18, R52, -R53, R18 ;  /* 0x8000003534127223 */ /* 0x000fc80000010012 */
[----:B------:R-:W-:-:S04]  /*12d0*/  FFMA.FTZ R18, R50, -R51, R18 ;  /* 0x8000003332127223 */ /* 0x000fc80000010012 */
[----:B------:R-:W-:-:S04]  /*12e0*/  FFMA.FTZ R18, R48, -R49, R18 ;  /* 0x8000003130127223 */ /* 0x000fc80000010012 */
[----:B------:R-:W-:-:S04]  /*12f0*/  FFMA.FTZ R18, R46, -R47, R18 ;  /* 0x8000002f2e127223 */ /* 0x000fc80000010012 */
[----:B------:R-:W-:-:S04]  /*1300*/  FFMA.FTZ R18, R44, -R45, R18 ;  /* 0x8000002d2c127223 */ /* 0x000fc80000010012 */
[----:B------:R-:W-:Y:S01]  /*1310*/  FFMA.FTZ R18, R40, -R41, R18 ;  /* 0x8000002928127223 */ /* 0x000fe20000010012 */
[----:B------:R-:W-:-:S03]  /*1320*/  IADD3 R14, R14, 0x10, RZ ;  /* 0x000000100e0e7810 */ /* 0x000fc60007ffe0ff */
[----:B------:R-:W-:Y:S01]  /*1330*/  FFMA.FTZ R18, R24, -R25, R18 ;  /* 0x8000001918127223 */ /* 0x000fe20000010012 */
[----:B------:R-:W-:-:S03]  /*1340*/  ISETP.GE.AND P2, PT, R14, R17, PT ;  /* 0x000000110e00720c */ /* 0x000fc60003f46270 */
[----:B-----5:R-:W-:-:S04]  /*1350*/  FFMA.FTZ R18, R23, -R32, R18 ;  /* 0x8000002017127223 */ /* 0x020fc80000010012 */
[----:B------:R-:W-:-:S04]  /*1360*/  FFMA.FTZ R21, R21, -R22, R18 ;  /* 0x8000001615157223 */ /* 0x000fc80000010012 */
[----:B------:R-:W-:Y:S01]  /*1370*/  FFMA.FTZ R20, R20, -R34, R21 ;  /* 0x8000002214147223 */ /* 0x000fe20000010015 */
[C---:B------:R-:W-:Y:S01]  /*1380*/  IADD3 R21, R16.reuse, R19, RZ ;  /* 0x0000001310157210 */ /* 0x040fe20007ffe0ff */
[----:B------:R-:W-:Y:S02]  /*1390*/  IMAD.IADD R19, R16, 0x1, R15 ;  /* 0x0000000110137824 */ /* 0x000fe400078e020f */
[----:B--2---:R-:W-:-:S04]  /*13a0*/  FFMA.FTZ R20, R30, -R39, R20 ;  /* 0x800000271e147223 */ /* 0x004fc80000010014 */
[----:B------:R-:W-:Y:S01]  /*13b0*/  FFMA.FTZ R18, R61, -R42, R20 ;  /* 0x8000002a3d127223 */ /* 0x000fe20000010014 */
[----:B------:R-:W-:Y:S07]  /*13c0*/  @!P2 BRA `(.L_x_20) ;  /* 0xfffff8400000a947 */ /* 0x000fee000383ffff */
.L_x_19:
[----:B------:R-:W-:Y:S05]  /*13d0*/  BSYNC B3 ;  /* 0x0000000000037941 */ /* 0x000fea0003800000 */
.L_x_18:
[----:B------:R-:W-:Y:S01]  /*13e0*/  IADD3 R15, -R14, R11, RZ ;  /* 0x0000000b0e0f7210 */ /* 0x000fe20007ffe1ff */
[----:B------:R-:W-:Y:S01]  /*13f0*/  BMOV.32.CLEAR RZ, B3 ;  /* 0x0000000003ff7355 */ /* 0x000fe20000100000 */
[----:B------:R-:W-:Y:S02]  /*1400*/  BSSY B3, `(.L_x_21) ;  /* 0x0000042000037945 */ /* 0x000fe40003800000 */
[----:B------:R-:W-:-:S12]  /*1410*/  ISETP.GT.AND P2, PT, R15, 0x4, PT ;  /* 0x000000040f00780c */ /* 0x000fd80003f44270 */
[----:B------:R-:W-:Y:S05]  /*1420*/  @!P2 BRA `(.L_x_22) ;  /* 0x000003f00000a947 */ /* 0x000fea0003800000 */
[----:B------:R-:W-:Y:S01]  /*1430*/  IMAD.IADD R32, R2, 0x1, R21 ;  /* 0x0000000102207824 */ /* 0x000fe200078e0215 */
[----:B------:R-:W-:Y:S01]  /*1440*/  IADD3 R15, R16, R21, RZ ;  /* 0x00000015100f7210 */ /* 0x000fe20007ffe0ff */
[----:B------:R-:W-:Y:S01]  /*1450*/  IMAD.IADD R40, R2, 0x1, R19 ;  /* 0x0000000102287824 */ /* 0x000fe200078e0213 */
[----:B------:R-:W-:Y:S01]  /*1460*/  IADD3 R17, R16, R19, RZ ;  /* 0x0000001310117210 */ /* 0x000fe20007ffe0ff */
[----:B------:R-:W-:Y:S01]  /*1470*/  IMAD.WIDE R32, R32, R13, c[0x0][0x170] ;  /* 0x00005c0020207625 */ /* 0x000fe200078e020d */
[----:B------:R-:W-:Y:S02]  /*1480*/  SHF.R.S32.HI R19, RZ, 0x1f, R16 ;  /* 0x0000001fff137819 */ /* 0x000fe40000011410 */
[C---:B------:R-:W-:Y:S01]  /*1490*/  IADD3 R38, R2.reuse, R17, RZ ;  /* 0x0000001102267210 */ /* 0x040fe20007ffe0ff */
[----:B------:R-:W-:Y:S02]  /*14a0*/  IMAD.IADD R36, R2, 0x1, R15 ;  /* 0x0000000102247824 */ /* 0x000fe400078e020f */
[-C--:B------:R-:W-:Y:S01]  /*14b0*/  IMAD.WIDE R40, R40, R13.reuse, c[0x0][0x170] ;  /* 0x00005c0028287625 */ /* 0x080fe200078e020d */
[----:B------:R-:W-:Y:S01]  /*14c0*/  IADD3 R30, P0, R16, R32, RZ ;  /* 0x00000020101e7210 */ /* 0x000fe20007f1e0ff */
[----:B------:R0:W2:Y:S02]  /*14d0*/  LDG.E.SYS R43, [R32] ;  /* 0x00000000202b7381 */ /* 0x0000a400001ee900 */
[----:B------:R-:W-:-:S04]  /*14e0*/  IMAD.WIDE R36, R36, R13, c[0x0][0x170] ;  /* 0x00005c0024247625 */ /* 0x000fc800078e020d */
[----:B------:R-:W-:Y:S01]  /*14f0*/  IMAD.WIDE R38, R38, R13, c[0x0][0x170] ;  /* 0x00005c0026267625 */ /* 0x000fe200078e020d */
[C---:B------:R-:W-:Y:S01]  /*1500*/  IADD3 R24, P2, R16.reuse, R40, RZ ;  /* 0x0000002810187210 */ /* 0x040fe20007f5e0ff */
[----:B------:R1:W2:Y:S02]  /*1510*/  LDG.E.SYS R44, [R40] ;  /* 0x00000000282c7381 */ /* 0x0002a400001ee900 */
[--C-:B------:R-:W-:Y:S01]  /*1520*/  IMAD.X R31, R33, 0x1, R19.reuse, P0 ;  /* 0x00000001211f7824 */ /* 0x100fe200000e0613 */
[C---:B------:R-:W-:Y:S01]  /*1530*/  IADD3 R22, P0, R16.reuse, R36, RZ ;  /* 0x0000002410167210 */ /* 0x040fe20007f1e0ff */
[----:B------:R3:W4:Y:S01]  /*1540*/  LDG.E.SYS R42, [R36] ;  /* 0x00000000242a7381 */ /* 0x00072200001ee900 */
[-C--:B------:R-:W-:Y:S02]  /*1550*/  IADD3.X R25, R41, R19.reuse, RZ, P2, !PT ;  /* 0x0000001329197210 */ /* 0x080fe400017fe4ff */
[C---:B------:R-:W-:Y:S01]  /*1560*/  IADD3 R20, P2, R16.reuse, R38, RZ ;  /* 0x0000002610147210 */ /* 0x040fe20007f5e0ff */
[----:B------:R-:W-:Y:S01]  /*1570*/  IMAD.X R23, R37, 0x1, R19, P0 ;  /* 0x0000000125177824 */ /* 0x000fe200000e0613 */
[----:B------:R-:W-:Y:S01]  /*1580*/  IADD3 R34, P0, R16, R30, RZ ;  /* 0x0000001e10227210 */ /* 0x000fe20007f1e0ff */
[----:B------:R5:W4:Y:S01]  /*1590*/  LDG.E.SYS R46, [R30] ;  /* 0x000000001e2e7381 */ /* 0x000b2200001ee900 */
[----:B------:R-:W-:-:S02]  /*15a0*/  IADD3.X R21, R39, R19, RZ, P2, !PT ;  /* 0x0000001327157210 */ /* 0x000fc400017fe4ff */
[C---:B0-----:R-:W-:Y:S01]  /*15b0*/  IADD3 R32, P2, R16.reuse, R24, RZ ;  /* 0x0000001810207210 */ /* 0x041fe20007f5e0ff */
[----:B------:R0:W4:Y:S01]  /*15c0*/  LDG.E.SYS R49, [R24] ;  /* 0x0000000018317381 */ /* 0x00012200001ee900 */
[C---:B------:R-:W-:Y:S02]  /*15d0*/  IADD3.X R35, R19.reuse, R31, RZ, P0, !PT ;  /* 0x0000001f13237210 */ /* 0x040fe400007fe4ff */
[C---:B-1----:R-:W-:Y:S01]  /*15e0*/  IADD3 R40, P0, R16.reuse, R34, RZ ;  /* 0x0000002210287210 */ /* 0x042fe20007f1e0ff */
[C---:B------:R-:W-:Y:S01]  /*15f0*/  IMAD.X R33, R19.reuse, 0x1, R25, P2 ;  /* 0x0000000113217824 */ /* 0x040fe200010e0619 */
[C---:B---3--:R-:W-:Y:S01]  /*1600*/  IADD3 R36, P2, R16.reuse, R32, RZ ;  /* 0x0000002010247210 */ /* 0x048fe20007f5e0ff */
[----:B------:R1:W3:Y:S02]  /*1610*/  LDG.E.SYS R45, [R38] ;  /* 0x00000000262d7381 */ /* 0x0002e400001ee900 */
[C---:B------:R-:W-:Y:S01]  /*1620*/  IMAD.X R41, R19.reuse, 0x1, R35, P0 ;  /* 0x0000000113297824 */ /* 0x040fe200000e0623 */
[----:B------:R-:W-:Y:S01]  /*1630*/  IADD3.X R37, R19, R33, RZ, P2, !PT ;  /* 0x0000002113257210 */ /* 0x000fe200017fe4ff */
[----:B------:R-:W3:Y:S01]  /*1640*/  LDG.E.SYS R34, [R34] ;  /* 0x0000000022227381 */ /* 0x000ee200001ee900 */
[----:B-----5:R-:W-:-:S03]  /*1650*/  IADD3 R30, P0, R16, R22, RZ ;  /* 0x00000016101e7210 */ /* 0x020fc60007f1e0ff */
[----:B------:R5:W3:Y:S01]  /*1660*/  LDG.E.SYS R48, [R32] ;  /* 0x0000000020307381 */ /* 0x000ae200001ee900 */
[----:B0-----:R-:W-:Y:S01]  /*1670*/  IADD3 R24, P2, R16, R20, RZ ;  /* 0x0000001410187210 */ /* 0x001fe20007f5e0ff */
[C---:B------:R-:W-:Y:S02]  /*1680*/  IMAD.X R31, R19.reuse, 0x1, R23, P0 ;  /* 0x00000001131f7824 */ /* 0x040fe400000e0617 */
[----:B------:R-:W3:Y:S01]  /*1690*/  LDG.E.SYS R40, [R40] ;  /* 0x0000000028287381 */ /* 0x000ee200001ee900 */
[----:B------:R-:W-:-:S03]  /*16a0*/  IADD3.X R25, R19, R21, RZ, P2, !PT ;  /* 0x0000001513197210 */ /* 0x000fc600017fe4ff */
[----:B------:R-:W3:Y:S01]  /*16b0*/  LDG.E.SYS R37, [R36] ;  /* 0x0000000024257381 */ /* 0x000ee200001ee900 */
[C---:B-----5:R-:W-:Y:S02]  /*16c0*/  IADD3 R32, P0, R16.reuse, R30, RZ ;  /* 0x0000001e10207210 */ /* 0x060fe40007f1e0ff */
[C---:B-1----:R-:W-:Y:S01]  /*16d0*/  IADD3 R38, P2, R16.reuse, R24, RZ ;  /* 0x0000001810267210 */ /* 0x042fe20007f5e0ff */
[----:B------:R-:W5:Y:S02]  /*16e0*/  LDG.E.SYS R47, [R22] ;  /* 0x00000000162f7381 */ /* 0x000f6400001ee900 */
[C---:B------:R-:W-:Y:S01]  /*16f0*/  IMAD.X R33, R19.reuse, 0x1, R31, P0 ;  /* 0x0000000113217824 */ /* 0x040fe200000e061f */
[----:B------:R-:W-:Y:S01]  /*1700*/  IADD3.X R39, R19, R25, RZ, P2, !PT ;  /* 0x0000001913277210 */ /* 0x000fe200017fe4ff */
[----:B------:R0:W5:Y:S04]  /*1710*/  LDG.E.SYS R20, [R20] ;  /* 0x0000000014147381 */ /* 0x00016800001ee900 */
[----:B------:R-:W5:Y:S04]  /*1720*/  LDG.E.SYS R25, [R24] ;  /* 0x0000000018197381 */ /* 0x000f6800001ee900 */
[----:B------:R-:W5:Y:S04]  /*1730*/  LDG.E.SYS R30, [R30] ;  /* 0x000000001e1e7381 */ /* 0x000f6800001ee900 */
[----:B------:R-:W5:Y:S04]  /*1740*/  LDG.E.SYS R32, [R32] ;  /* 0x0000000020207381 */ /* 0x000f6800001ee900 */
[----:B------:R-:W5:Y:S01]  /*1750*/  LDG.E.SYS R39, [R38] ;  /* 0x0000000026277381 */ /* 0x000f6200001ee900 */
[----:B------:R-:W-:Y:S01]  /*1760*/  PLOP3.LUT P0, PT, PT, PT, PT, 0x8, 0x0 ;  /* 0x000000000000781c */ /* 0x000fe20003f0e170 */
[----:B0-----:R-:W-:Y:S01]  /*1770*/  IMAD.IADD R21, R16, 0x1, R15 ;  /* 0x0000000110157824 */ /* 0x001fe200078e020f */
[----:B------:R-:W-:-:S02]  /*1780*/  IADD3 R14, R14, 0x8, RZ ;  /* 0x000000080e0e7810 */ /* 0x000fc40007ffe0ff */
[----:B------:R-:W-:Y:S01]  /*1790*/  IADD3 R19, R16, R17, RZ ;  /* 0x0000001110137210 */ /* 0x000fe20007ffe0ff */
[----:B--2---:R-:W-:-:S04]  /*17a0*/  FFMA.FTZ R43, R44, -R43, R18 ;  /* 0x8000002b2c2b7223 */ /* 0x004fc80000010012 */
[----:B----4-:R-:W-:-:S04]  /*17b0*/  FFMA.FTZ R43, R49, -R46, R43 ;  /* 0x8000002e312b7223 */ /* 0x010fc8000001002b */
[----:B---3--:R-:W-:-:S04]  /*17c0*/  FFMA.FTZ R34, R48, -R34, R43 ;  /* 0x8000002230227223 */ /* 0x008fc8000001002b */
[----:B------:R-:W-:-:S04]  /*17d0*/  FFMA.FTZ R34, R37, -R40, R34 ;  /* 0x8000002825227223 */ /* 0x000fc80000010022 */
[----:B------:R-:W-:-:S04]  /*17e0*/  FFMA.FTZ R34, R45, -R42, R34 ;  /* 0x8000002a2d227223 */ /* 0x000fc80000010022 */
[----:B-----5:R-:W-:-:S04]  /*17f0*/  FFMA.FTZ R20, R20, -R47, R34 ;  /* 0x8000002f14147223 */ /* 0x020fc80000010022 */
[----:B------:R-:W-:-:S04]  /*1800*/  FFMA.FTZ R20, R25, -R30, R20 ;  /* 0x8000001e19147223 */ /* 0x000fc80000010014 */
[----:B------:R-:W-:-:S08]  /*1810*/  FFMA.FTZ R18, R39, -R32, R20 ;  /* 0x8000002027127223 */ /* 0x000fd00000010014 */
.L_x_22:
[----:B------:R-:W-:Y:S05]  /*1820*/  BSYNC B3 ;  /* 0x0000000000037941 */ /* 0x000fea0003800000 */
.L_x_21:
[----:B------:R-:W-:-:S12]  /*1830*/  ISETP.LT.OR P0, PT, R14, R11, P0 ;  /* 0x0000000b0e00720c */ /* 0x000fd80000701670 */
[----:B------:R-:W-:Y:S05]  /*1840*/  @!P0 BRA `(.L_x_17) ;  /* 0x000001f000008947 */ /* 0x000fea0003800000 */
[C---:B------:R-:W-:Y:S01]  /*1850*/  IADD3 R14, R2.reuse, R21, RZ ;  /* 0x00000015020e7210 */ /* 0x040fe20007ffe0ff */
[----:B------:R-:W-:Y:S01]  /*1860*/  IMAD.IADD R20, R2, 0x1, R19 ;  /* 0x0000000102147824 */ /* 0x000fe200078e0213 */
[----:B------:R-:W-:-:S03]  /*1870*/  SHF.R.S32.HI R17, RZ, 0x1f, R16 ;  /* 0x0000001fff117819 */ /* 0x000fc60000011410 */
[----:B------:R-:W-:-:S04]  /*1880*/  IMAD.WIDE R14, R14, R13, c[0x0][0x170] ;  /* 0x00005c000e0e7625 */ /* 0x000fc800078e020d */
[----:B------:R-:W-:-:S03]  /*1890*/  IMAD.WIDE R20, R20, R13, c[0x0][0x170] ;  /* 0x00005c0014147625 */ /* 0x000fc600078e020d */
[C---:B------:R-:W-:Y:S02]  /*18a0*/  IADD3 R24, P0, R16.reuse, R14, RZ ;  /* 0x0000000e10187210 */ /* 0x040fe40007f1e0ff */
[----:B------:R-:W2:Y:S02]  /*18b0*/  LDG.E.SYS R14, [R14] ;  /* 0x000000000e0e7381 */ /* 0x000ea400001ee900 */
[C---:B------:R-:W-:Y:S02]  /*18c0*/  IADD3 R22, P2, R16.reuse, R20, RZ ;  /* 0x0000001410167210 */ /* 0x040fe40007f5e0ff */
[----:B------:R-:W-:Y:S02]  /*18d0*/  IADD3.X R25, R15, R17, RZ, P0, !PT ;  /* 0x000000110f197210 */ /* 0x000fe400007fe4ff */
[C---:B------:R-:W-:Y:S01]  /*18e0*/  IADD3 R32, P0, R16.reuse, R24, RZ ;  /* 0x0000001810207210 */ /* 0x040fe20007f1e0ff */
[----:B------:R-:W-:Y:S01]  /*18f0*/  IMAD.X R23, R21, 0x1, R17, P2 ;  /* 0x0000000115177824 */ /* 0x000fe200010e0611 */
[C---:B------:R-:W-:Y:S01]  /*1900*/  IADD3 R30, P2, R16.reuse, R22, RZ ;  /* 0x00000016101e7210 */ /* 0x040fe20007f5e0ff */
[----:B------:R-:W2:Y:S02]  /*1910*/  LDG.E.SYS R21, [R20] ;  /* 0x0000000014157381 */ /* 0x000ea400001ee900 */
[C---:B------:R-:W-:Y:S01]  /*1920*/  IMAD.X R33, R17.reuse, 0x1, R25, P0 ;  /* 0x0000000111217824 */ /* 0x040fe200000e0619 */
[----:B------:R-:W-:Y:S01]  /*1930*/  IADD3 R34, P0, R16, R32, RZ ;  /* 0x0000002010227210 */ /* 0x000fe20007f1e0ff */
[----:B------:R-:W3:Y:S01]  /*1940*/  LDG.E.SYS R24, [R24] ;  /* 0x0000000018187381 */ /* 0x000ee200001ee900 */
[----:B------:R-:W-:-:S02]  /*1950*/  IADD3.X R31, R17, R23, RZ, P2, !PT ;  /* 0x00000017111f7210 */ /* 0x000fc400017fe4ff */
[----:B------:R-:W-:Y:S01]  /*1960*/  IADD3 R16, P2, R16, R30, RZ ;  /* 0x0000001e10107210 */ /* 0x000fe20007f5e0ff */
[C---:B------:R-:W-:Y:S01]  /*1970*/  IMAD.X R35, R17.reuse, 0x1, R33, P0 ;  /* 0x0000000111237824 */ /* 0x040fe200000e0621 */
[----:B------:R-:W3:Y:S02]  /*1980*/  LDG.E.SYS R19, [R22] ;  /* 0x0000000016137381 */ /* 0x000ee400001ee900 */
[----:B------:R-:W-:Y:S02]  /*1990*/  IADD3.X R17, R17, R31, RZ, P2, !PT ;  /* 0x0000001f11117210 */ /* 0x000fe400017fe4ff */
[----:B------:R-:W4:Y:S04]  /*19a0*/  LDG.E.SYS R32, [R32] ;  /* 0x0000000020207381 */ /* 0x000f2800001ee900 */
[----:B------:R-:W4:Y:S04]  /*19b0*/  LDG.E.SYS R31, [R30] ;  /* 0x000000001e1f7381 */ /* 0x000f2800001ee900 */
[----:B------:R-:W5:Y:S04]  /*19c0*/  LDG.E.SYS R34, [R34] ;  /* 0x0000000022227381 */ /* 0x000f6800001ee900 */
[----:B------:R-:W5:Y:S01]  /*19d0*/  LDG.E.SYS R17, [R16] ;  /* 0x0000000010117381 */ /* 0x000f6200001ee900 */
[----:B--2---:R-:W-:-:S04]  /*19e0*/  FFMA.FTZ R14, R21, -R14, R18 ;  /* 0x8000000e150e7223 */ /* 0x004fc80000010012 */
[----:B---3--:R-:W-:-:S04]  /*19f0*/  FFMA.FTZ R14, R19, -R24, R14 ;  /* 0x80000018130e7223 */ /* 0x008fc8000001000e */
[----:B----4-:R-:W-:-:S04]  /*1a00*/  FFMA.FTZ R14, R31, -R32, R14 ;  /* 0x800000201f0e7223 */ /* 0x010fc8000001000e */
[----:B-----5:R-:W-:Y:S01]  /*1a10*/  FFMA.FTZ R18, R17, -R34, R14 ;  /* 0x8000002211127223 */ /* 0x020fe2000001000e */
[----:B------:R-:W-:Y:S07]  /*1a20*/  BRA `(.L_x_17) ;  /* 0x0000001000007947 */ /* 0x000fee0003800000 */
.L_x_12:
[----:B0----5:R-:W-:-:S08]  /*1a30*/  IMAD.MOV.U32 R18, RZ, RZ, R22 ;  /* 0x000000ffff127224 */ /* 0x021fd000078e0016 */
.L_x_17:
[----:B------:R-:W-:Y:S05]  /*1a40*/  BSYNC B0 ;  /* 0x0000000000007941 */ /* 0x000fea0003800000 */
.L_x_11:
[----:B------:R-:W-:-:S12]  /*1a50*/  ISETP.NE.AND P0, PT, R10, R11, PT ;  /* 0x0000000b0a00720c */ /* 0x000fd80003f05270 */
[----:B------:R-:W-:-:S05]  /*1a60*/  @P0 IMAD R14, R11, R11, R11 ;  /* 0x0000000b0b0e0224 */ /* 0x000fca00078e020b */
[----:B------:R-:W-:-:S04]  /*1a70*/  @P0 LEA.HI R14, R14, R14, RZ, 0x1 ;  /* 0x0000000e0e0e0211 */ /* 0x000fc800078f08ff */
[----:B------:R-:W-:-:S05]  /*1a80*/  @P0 LEA.HI.SX32 R14, R14, R11, 0x1f ;  /* 0x0000000b0e0e0211 */ /* 0x000fca00078ffaff */
[----:B------:R-:W-:-:S04]  /*1a90*/  @P0 IMAD R14, R9, R14, R2 ;  /* 0x0000000e090e0224 */ /* 0x000fc800078e0202 */
[----:B------:R-:W-:-:S08]  /*1aa0*/  @P0 IMAD.WIDE R14, R14, R13, c[0x0][0x170] ;  /* 0x00005c000e0e0625 */ /* 0x000fd000078e020d */
[----:B------:R-:W2:Y:S01]  /*1ab0*/  @P0 LDG.E.SYS R14, [R14] ;  /* 0x000000000e0e0381 */ /* 0x000ea200001ee900 */
[----:B------:R-:W-:-:S06]  /*1ac0*/  @!P0 FMNMX.FTZ R13, RZ, R18, !PT ;  /* 0x00000012ff0d8209 */ /* 0x000fcc0007810000 */
[----:B------:R-:W-:Y:S01]  /*1ad0*/  @!P0 MUFU.SQRT R17, R13 ;  /* 0x0000000d00118308 */ /* 0x000fe20000002000 */
[----:B--2---:R-:W0:Y:S02]  /*1ae0*/  @P0 MUFU.RCP R17, R14 ;  /* 0x0000000e00110308 */ /* 0x004e240000001000 */
[----:B0-----:R-:W-:Y:S01]  /*1af0*/  @P0 FMUL.FTZ R17, R17, R18 ;  /* 0x0000001211110220 */ /* 0x001fe20000410000 */
[C---:B------:R-:W-:Y:S02]  /*1b00*/  ISETP.GE.AND P0, PT, R11.reuse, R10, PT ;  /* 0x0000000a0b00720c */ /* 0x040fe40003f06270 */
[----:B------:R-:W-:-:S05]  /*1b10*/  IADD3 R11, R11, 0x1, RZ ;  /* 0x000000010b0b7810 */ /* 0x000fca0007ffe0ff */
[----:B------:R0:W-:Y:S05]  /*1b20*/  STG.E.SYS [R28], R17 ;  /* 0x000000111c007386 */ /* 0x0001ea000010e900 */
[----:B------:R-:W-:Y:S05]  /*1b30*/  @!P0 BRA `(.L_x_23) ;  /* 0xffffec4000008947 */ /* 0x000fea000383ffff */
.L_x_10:
[----:B------:R-:W-:Y:S05]  /*1b40*/  BSYNC B1 ;  /* 0x0000000000017941 */ /* 0x000fea0003800000 */
.L_x_9:
[----:B------:R-:W-:Y:S02]  /*1b50*/  IADD3 R10, R10, 0x1, RZ ;  /* 0x000000010a0a7810 */ /* 0x000fe40007ffe0ff */
[----:B------:R-:W-:-:S04]  /*1b60*/  IADD3 R11, R5, 0x1, RZ ;  /* 0x00000001050b7810 */ /* 0x000fc80007ffe0ff */
[----:B------:R-:W-:-:S12]  /*1b70*/  ISETP.GE.AND P0, PT, R10, R11, PT ;  /* 0x0000000b0a00720c */ /* 0x000fd80003f06270 */
[----:B------:R-:W-:Y:S05]  /*1b80*/  @!P0 BRA `(.L_x_24) ;  /* 0xffffeb7000008947 */ /* 0x000fea000383ffff */
.L_x_8:
[----:B------:R-:W-:Y:S05]  /*1b90*/  BSYNC B2 ;  /* 0x0000000000027941 */ /* 0x000fea0003800000 */
.L_x_7:
[----:B-1----:R-:W1:Y:S01]  /*1ba0*/  MUFU.RCP R13, R4 ;  /* 0x00000004000d7308 */ /* 0x002e620000001000 */
[----:B------:R-:W-:Y:S01]  /*1bb0*/  BMOV.32.CLEAR RZ, B0 ;  /* 0x0000000000ff7355 */ /* 0x000fe20000100000 */
[----:B------:R-:W-:Y:S01]  /*1bc0*/  BSSY B0, `(.L_x_25) ;  /* 0x00000a9000007945 */ /* 0x000fe20003800000 */
[-C--:B-1---5:R-:W-:Y:S02]  /*1bd0*/  FMUL.FTZ R10, R6, R13.reuse ;  /* 0x0000000d060a7220 */ /* 0x0a2fe40000410000 */
[-C--:B------:R-:W-:Y:S02]  /*1be0*/  FMUL.FTZ R11, R7, R13.reuse ;  /* 0x0000000d070b7220 */ /* 0x080fe40000410000 */
[----:B------:R-:W-:Y:S01]  /*1bf0*/  FMUL.FTZ R8, R8, R13 ;  /* 0x0000000d08087220 */ /* 0x000fe20000410000 */
[----:B------:R-:W-:Y:S07]  /*1c00*/  @!P1 BRA `(.L_x_26) ;  /* 0x00000a4000009947 */ /* 0x000fee0003800000 */
[----:B------:R-:W-:-:S08]  /*1c10*/  MOV R4, RZ ;  /* 0x000000ff00047202 */ /* 0x000fd00000000f00 */
.L_x_38:
[----:B------:R-:W-:Y:S02]  /*1c20*/  IMAD.MOV.U32 R12, RZ, RZ, 0xc ;  /* 0x0000000cff0c7424 */ /* 0x000fe400078e00ff */
[----:B0-----:R-:W-:-:S04]  /*1c30*/  IMAD R7, R9, R4, R2 ;  /* 0x0000000409077224 */ /* 0x001fc800078e0202 */
[----:B------:R-:W-:-:S08]  /*1c40*/  IMAD.WIDE R6, R7, R12, c[0x0][0x178] ;  /* 0x00005e0007067625 */ /* 0x000fd000078e020c */
[----:B------:R1:W5:Y:S04]  /*1c50*/  LDG.E.SYS R16, [R6] ;  /* 0x0000000006107381 */ /* 0x00036800001ee900 */
[----:B------:R1:W5:Y:S04]  /*1c60*/  LDG.E.SYS R18, [R6+0x4] ;  /* 0x0000040006127381 */ /* 0x00036800001ee900 */
[----:B0-----:R1:W5:Y:S01]  /*1c70*/  LDG.E.SYS R17, [R6+0x8] ;  /* 0x0000080006117381 */ /* 0x00136200001ee900 */
[C---:B------:R-:W-:Y:S01]  /*1c80*/  ISETP.GE.AND P0, PT, R4.reuse, 0x1, PT ;  /* 0x000000010400780c */ /* 0x040fe20003f06270 */
[C---:B------:R-:W-:Y:S01]  /*1c90*/  IMAD R13, R4.reuse, R4, R4 ;  /* 0x00000004040d7224 */ /* 0x040fe200078e0204 */
[----:B------:R-:W-:Y:S01]  /*1ca0*/  IADD3 R14, R4, 0x1, RZ ;  /* 0x00000001040e7810 */ /* 0x000fe20007ffe0ff */
[----:B------:R-:W-:Y:S01]  /*1cb0*/  BMOV.32.CLEAR RZ, B1 ;  /* 0x0000000001ff7355 */ /* 0x000fe20000100000 */
[----:B------:R-:W-:Y:S02]  /*1cc0*/  BSSY B1, `(.L_x_27) ;  /* 0x0000089000017945 */ /* 0x000fe40003800000 */
[----:B------:R-:W-:-:S02]  /*1cd0*/  LEA.HI R15, R13, R13, RZ, 0x1 ;  /* 0x0000000d0d0f7211 */ /* 0x000fc400078f08ff */
[----:B------:R-:W-:Y:S01]  /*1ce0*/  MOV R13, R4 ;  /* 0x00000004000d7202 */ /* 0x000fe20000000f00 */
[----:B------:R-:W-:Y:S01]  /*1cf0*/  IMAD.MOV.U32 R4, RZ, RZ, R14 ;  /* 0x000000ffff047224 */ /* 0x000fe200078e000e */
[----:B------:R-:W-:Y:S02]  /*1d00*/  SHF.R.S32.HI R14, RZ, 0x1, R15 ;  /* 0x00000001ff0e7819 */ /* 0x000fe4000001140f */
[----:B------:R-:W-:Y:S06]  /*1d10*/  @!P0 BRA `(.L_x_28) ;  /* 0x0000080000008947 */ /* 0x000fec0003800000 */
[----:B-1----:R-:W-:Y:S01]  /*1d20*/  LOP3.LUT R19, R13, 0x3, RZ, 0xc0, !PT ;  /* 0x000000030d137812 */ /* 0x002fe200078ec0ff */
[----:B------:R-:W-:Y:S01]  /*1d30*/  BMOV.32.CLEAR RZ, B2 ;  /* 0x0000000002ff7355 */ /* 0x000fe20000100000 */
[----:B------:R-:W-:Y:S01]  /*1d40*/  BSSY B2, `(.L_x_29) ;  /* 0x000003b000027945 */ /* 0x000fe20003800000 */
[----:B------:R-:W-:Y:S01]  /*1d50*/  MOV R15, RZ ;  /* 0x000000ff000f7202 */ /* 0x000fe20000000f00 */
[----:B------:R-:W-:Y:S01]  /*1d60*/  IMAD.MOV.U32 R30, RZ, RZ, RZ ;  /* 0x000000ffff1e7224 */ /* 0x000fe200078e00ff */
[----:B------:R-:W-:-:S12]  /*1d70*/  ISETP.NE.AND P0, PT, R19, RZ, PT ;  /* 0x000000ff1300720c */ /* 0x000fd80003f05270 */
[----:B------:R-:W-:Y:S05]  /*1d80*/  @!P0 BRA `(.L_x_30) ;  /* 0x0000034000008947 */ /* 0x000fea0003800000 */
[----:B------:R-:W-:Y:S01]  /*1d90*/  ISETP.NE.AND P0, PT, R19, 0x1, PT ;  /* 0x000000011300780c */ /* 0x000fe20003f05270 */
[----:B------:R-:W-:Y:S01]  /*1da0*/  BMOV.32.CLEAR RZ, B3 ;  /* 0x0000000003ff7355 */ /* 0x000fe20000100000 */
[----:B------:R-:W-:Y:S01]  /*1db0*/  BSSY B3, `(.L_x_31) ;  /* 0x000001f000037945 */ /* 0x000fe20003800000 */
[----:B------:R-:W-:-:S09]  /*1dc0*/  MOV R15, RZ ;  /* 0x000000ff000f7202 */ /* 0x000fd20000000f00 */
[----:B------:R-:W-:Y:S05]  /*1dd0*/  @!P0 BRA `(.L_x_32) ;  /* 0x000001c000008947 */ /* 0x000fea0003800000 */
[----:B------:R-:W-:Y:S01]  /*1de0*/  ISETP.NE.AND P0, PT, R19, 0x2, PT ;  /* 0x000000021300780c */ /* 0x000fe20003f05270 */
[----:B------:R-:W-:Y:S02]  /*1df0*/  IMAD.MOV.U32 R15, RZ, RZ, RZ ;  /* 0x000000ffff0f7224 */ /* 0x000fe400078e00ff */
[----:B------:R-:W-:-:S09]  /*1e00*/  IMAD.MOV.U32 R24, RZ, RZ, 0x4 ;  /* 0x00000004ff187424 */ /* 0x000fd200078e00ff */
[----:B------:R-:W-:Y:S01]  /*1e10*/  @P0 MOV R15, 0x1 ;  /* 0x00000001000f0802 */ /* 0x000fe20000000f00 */
[----:B------:R-:W-:Y:S01]  /*1e20*/  @P0 IMAD R20, R9, R14, R2 ;  /* 0x0000000e09140224 */ /* 0x000fe200078e0202 */
[----:B------:R-:W2:Y:S02]  /*1e30*/  @P0 LDG.E.SYS R29, [R26+0x4] ;  /* 0x000004001a1d0381 */ /* 0x000ea400001ee900 */
[----:B------:R-:W-:Y:S01]  /*1e40*/  IADD3 R22, -R15, RZ, RZ ;  /* 0x000000ff0f167210 */ /* 0x000fe20007ffe1ff */
[----:B------:R-:W-:Y:S01]  /*1e50*/  IMAD.IADD R19, R14, 0x1, R15 ;  /* 0x000000010e137824 */ /* 0x000fe200078e020f */
[----:B------:R-:W3:Y:S01]  /*1e60*/  @P0 LDG.E.SYS R28, [R26+0x8] ;  /* 0x000008001a1c0381 */ /* 0x000ee200001ee900 */
[----:B------:R-:W-:Y:S01]  /*1e70*/  @P0 IMAD.WIDE R20, R20, R24, c[0x0][0x170] ;  /* 0x00005c0014140625 */ /* 0x000fe200078e0218 */
[----:B------:R-:W-:-:S03]  /*1e80*/  LOP3.LUT R23, R9, R22, RZ, 0xc0, !PT ;  /* 0x0000001609177212 */ /* 0x000fc600078ec0ff */
[----:B------:R-:W-:Y:S01]  /*1e90*/  IMAD R19, R9, R19, R2 ;  /* 0x0000001309137224 */ /* 0x000fe200078e0202 */
[----:B------:R-:W-:-:S03]  /*1ea0*/  IADD3 R25, R2, R23, RZ ;  /* 0x0000001702197210 */ /* 0x000fc60007ffe0ff */
[----:B------:R-:W-:Y:S01]  /*1eb0*/  IMAD.WIDE R22, R19, R24, c[0x0][0x170] ;  /* 0x00005c0013167625 */ /* 0x000fe200078e0218 */
[----:B------:R-:W2:Y:S03]  /*1ec0*/  @P0 LDG.E.SYS R20, [R20] ;  /* 0x0000000014140381 */ /* 0x000ea600001ee900 */
[----:B------:R-:W-:Y:S01]  /*1ed0*/  IMAD.WIDE R24, R25, R12, c[0x0][0x178] ;  /* 0x00005e0019187625 */ /* 0x000fe200078e020c */
[----:B------:R-:W4:Y:S04]  /*1ee0*/  @P0 LDG.E.SYS R19, [R26] ;  /* 0x000000001a130381 */ /* 0x000f2800001ee900 */
[----:B------:R-:W4:Y:S04]  /*1ef0*/  LDG.E.SYS R22, [R22] ;  /* 0x0000000016167381 */ /* 0x000f2800001ee900 */
[----:B------:R-:W4:Y:S04]  /*1f00*/  LDG.E.SYS R31, [R24] ;  /* 0x00000000181f7381 */ /* 0x000f2800001ee900 */
[----:B------:R-:W4:Y:S04]  /*1f10*/  LDG.E.SYS R33, [R24+0x4] ;  /* 0x0000040018217381 */ /* 0x000f2800001ee900 */
[----:B------:R-:W4:Y:S01]  /*1f20*/  LDG.E.SYS R30, [R24+0x8] ;  /* 0x00000800181e7381 */ /* 0x000f2200001ee900 */
[----:B------:R-:W-:Y:S01]  /*1f30*/  IADD3 R15, R15, 0x1, RZ ;  /* 0x000000010f0f7810 */ /* 0x000fe20007ffe0ff */
[----:B--2--5:R-:W-:-:S02]  /*1f40*/  @P0 FFMA.FTZ R18, -R20, R29, R18 ;  /* 0x0000001d14120223 */ /* 0x024fc40000010112 */
[----:B---3--:R-:W-:Y:S02]  /*1f50*/  @P0 FFMA.FTZ R17, -R20, R28, R17 ;  /* 0x0000001c14110223 */ /* 0x008fe40000010111 */
[----:B----4-:R-:W-:-:S04]  /*1f60*/  @P0 FFMA.FTZ R16, R19, -R20, R16 ;  /* 0x8000001413100223 */ /* 0x010fc80000010010 */
[----:B------:R-:W-:Y:S02]  /*1f70*/  FFMA.FTZ R16, R31, -R22, R16 ;  /* 0x800000161f107223 */ /* 0x000fe40000010010 */
[C---:B------:R-:W-:Y:S02]  /*1f80*/  FFMA.FTZ R18, -R22.reuse, R33, R18 ;  /* 0x0000002116127223 */ /* 0x040fe40000010112 */
[----:B------:R-:W-:-:S08]  /*1f90*/  FFMA.FTZ R17, -R22, R30, R17 ;  /* 0x0000001e16117223 */ /* 0x000fd00000010111 */
.L_x_32:
[----:B------:R-:W-:Y:S05]  /*1fa0*/  BSYNC B3 ;  /* 0x0000000000037941 */ /* 0x000fea0003800000 */
.L_x_31:
[-C--:B------:R-:W-:Y:S01]  /*1fb0*/  IADD3 R19, R14, R15.reuse, RZ ;  /* 0x0000000f0e137210 */ /* 0x080fe20007ffe0ff */
[----:B------:R-:W-:Y:S02]  /*1fc0*/  IMAD.MOV.U32 R20, RZ, RZ, 0x4 ;  /* 0x00000004ff147424 */ /* 0x000fe400078e00ff */
[C-C-:B------:R-:W-:Y:S02]  /*1fd0*/  IMAD R23, R9.reuse, R15, R2.reuse ;  /* 0x0000000f09177224 */ /* 0x140fe400078e0202 */
[----:B------:R-:W-:Y:S02]  /*1fe0*/  IMAD R19, R9, R19, R2 ;  /* 0x0000001309137224 */ /* 0x000fe400078e0202 */
[----:B------:R-:W-:-:S04]  /*1ff0*/  IMAD.WIDE R22, R23, R12, c[0x0][0x178] ;  /* 0x00005e0017167625 */ /* 0x000fc800078e020c */
[----:B------:R-:W-:-:S04]  /*2000*/  IMAD.WIDE R20, R19, R20, c[0x0][0x170] ;  /* 0x00005c0013147625 */ /* 0x000fc800078e0214 */
[----:B------:R-:W2:Y:S04]  /*2010*/  LDG.E.SYS R19, [R22] ;  /* 0x0000000016137381 */ /* 0x000ea800001ee900 */
[----:B------:R-:W2:Y:S04]  /*2020*/  LDG.E.SYS R20, [R20] ;  /* 0x0000000014147381 */ /* 0x000ea800001ee900 */
[----:B------:R-:W3:Y:S04]  /*2030*/  LDG.E.SYS R25, [R22+0x4] ;  /* 0x0000040016197381 */ /* 0x000ee800001ee900 */
[----:B------:R-:W4:Y:S01]  /*2040*/  LDG.E.SYS R24, [R22+0x8] ;  /* 0x0000080016187381 */ /* 0x000f2200001ee900 */
[----:B------:R-:W-:Y:S01]  /*2050*/  IADD3 R30, R15, 0x1, RZ ;  /* 0x000000010f1e7810 */ /* 0x000fe20007ffe0ff */
[----:B--2--5:R-:W-:-:S02]  /*2060*/  FFMA.FTZ R16, R19, -R20, R16 ;  /* 0x8000001413107223 */ /* 0x024fc40000010010 */
[----:B---3--:R-:W-:-:S03]  /*2070*/  FFMA.FTZ R18, -R20, R25, R18 ;  /* 0x0000001914127223 */ /* 0x008fc60000010112 */
[----:B------:R-:W-:Y:S01]  /*2080*/  MOV R36, R16 ;  /* 0x0000001000247202 */ /* 0x000fe20000000f00 */
[----:B----4-:R-:W-:Y:S01]  /*2090*/  FFMA.FTZ R17, -R20, R24, R17 ;  /* 0x0000001814117223 */ /* 0x010fe20000010111 */
[----:B------:R-:W-:-:S03]  /*20a0*/  MOV R32, R18 ;  /* 0x0000001200207202 */ /* 0x000fc60000000f00 */
[----:B------:R-:W-:Y:S01]  /*20b0*/  IMAD.MOV.U32 R15, RZ, RZ, R17 ;  /* 0x000000ffff0f7224 */ /* 0x000fe200078e0011 */
[----:B------:R-:W-:Y:S07]  /*20c0*/  BRA `(.L_x_33) ;  /* 0x0000002000007947 */ /* 0x000fee0003800000 */
.L_x_30:
[----:B------:R-:W-:Y:S02]  /*20d0*/  MOV R32, RZ ;  /* 0x000000ff00207202 */ /* 0x000fe40000000f00 */
[----:B------:R-:W-:-:S08]  /*20e0*/  MOV R36, RZ ;  /* 0x000000ff00247202 */ /* 0x000fd00000000f00 */
.L_x_33:
[----:B------:R-:W-:Y:S05]  /*20f0*/  BSYNC B2 ;  /* 0x0000000000027941 */ /* 0x000fea0003800000 */
.L_x_29:
[----:B------:R-:W-:Y:S01]  /*2100*/  ISETP.GE.U32.AND P0, PT, R13, 0x4, PT ;  /* 0x000000040d00780c */ /* 0x000fe20003f06070 */
[----:B------:R-:W-:Y:S01]  /*2110*/  BMOV.32.CLEAR RZ, B2 ;  /* 0x0000000002ff7355 */ /* 0x000fe20000100000 */
[----:B------:R-:W-:Y:S10]  /*2120*/  BSSY B2, `(.L_x_34) ;  /* 0x000003e000027945 */ /* 0x000ff40003800000 */
[----:B------:R-:W-:Y:S05]  /*2130*/  @!P0 BRA `(.L_x_35) ;  /* 0x000003c000008947 */ /* 0x000fea0003800000 */
[----:B-----5:R-:W-:Y:S01]  /*2140*/  MOV R32, R18 ;  /* 0x0000001200207202 */ /* 0x020fe20000000f00 */
[C---:B------:R-:W-:Y:S01]  /*2150*/  IMAD.SHL.U32 R31, R9.reuse, 0x4, RZ ;  /* 0x00000004091f7824 */ /* 0x040fe200078e00ff */
[----:B------:R-:W-:Y:S01]  /*2160*/  IADD3 R18, R14, R30, RZ ;  /* 0x0000001e0e127210 */ /* 0x000fe20007ffe0ff */
[C---:B------:R-:W-:Y:S01]  /*2170*/  IMAD R33, R9.reuse, 0xc, RZ ;  /* 0x0000000c09217824 */ /* 0x040fe200078e02ff */
[----:B------:R-:W-:Y:S01]  /*2180*/  MOV R36, R16 ;  /* 0x0000001000247202 */ /* 0x000fe20000000f00 */
[----:B------:R-:W-:Y:S01]  /*2190*/  IMAD.MOV.U32 R15, RZ, RZ, R17 ;  /* 0x000000ffff0f7224 */ /* 0x000fe200078e0011 */
[----:B------:R-:W-:Y:S01]  /*21a0*/  SHF.R.S32.HI R39, RZ, 0x1f, R31 ;  /* 0x0000001fff277819 */ /* 0x000fe2000001141f */
[C---:B------:R-:W-:Y:S01]  /*21b0*/  IMAD R34, R9.reuse, R30, RZ ;  /* 0x0000001e09227224 */ /* 0x040fe200078e02ff */
[----:B------:R-:W-:Y:S01]  /*21c0*/  SHF.R.S32.HI R37, RZ, 0x1f, R33 ;  /* 0x0000001fff257819 */ /* 0x000fe20000011421 */
[----:B------:R-:W-:-:S08]  /*21d0*/  IMAD R35, R9, R18, RZ ;  /* 0x0000001209237224 */ /* 0x000fd000078e02ff */
.L_x_36:
[C---:B------:R-:W-:Y:S01]  /*21e0*/  IADD3 R28, R2.reuse, R35, RZ ;  /* 0x00000023021c7210 */ /* 0x040fe20007ffe0ff */
[----:B------:R-:W-:Y:S01]  /*21f0*/  IMAD.MOV.U32 R29, RZ, RZ, 0x4 ;  /* 0x00000004ff1d7424 */ /* 0x000fe200078e00ff */
[----:B------:R-:W-:-:S03]  /*2200*/  IADD3 R25, R2, R34, RZ ;  /* 0x0000002202197210 */ /* 0x000fc60007ffe0ff */
[----:B------:R-:W-:-:S04]  /*2210*/  IMAD.WIDE R28, R28, R29, c[0x0][0x170] ;  /* 0x00005c001c1c7625 */ /* 0x000fc800078e021d */
[----:B------:R-:W-:-:S03]  /*2220*/  IMAD.WIDE R24, R25, R12, c[0x0][0x178] ;  /* 0x00005e0019187625 */ /* 0x000fc600078e020c */
[----:B------:R-:W-:Y:S01]  /*2230*/  IADD3 R18, P0, R31, R28, RZ ;  /* 0x0000001c1f127210 */ /* 0x000fe20007f1e0ff */
[----:B------:R0:W2:Y:S03]  /*2240*/  LDG.E.SYS R38, [R28] ;  /* 0x000000001c267381 */ /* 0x0000a600001ee900 */
[----:B------:R-:W-:Y:S01]  /*2250*/  IADD3 R20, P2, R24, R33, RZ ;  /* 0x0000002118147210 */ /* 0x000fe20007f5e0ff */
[----:B------:R1:W2:Y:S01]  /*2260*/  LDG.E.SYS R41, [R24] ;  /* 0x0000000018297381 */ /* 0x0002a200001ee900 */
[----:B------:R-:W-:Y:S02]  /*2270*/  IADD3.X R19, R29, R39, RZ, P0, !PT ;  /* 0x000000271d137210 */ /* 0x000fe400007fe4ff */
[----:B------:R-:W-:Y:S01]  /*2280*/  IADD3 R16, P0, R31, R18, RZ ;  /* 0x000000121f107210 */ /* 0x000fe20007f1e0ff */
[----:B------:R-:W-:Y:S01]  /*2290*/  IMAD.X R21, R25, 0x1, R37, P2 ;  /* 0x0000000119157824 */ /* 0x000fe200010e0625 */
[----:B------:R-:W-:Y:S01]  /*22a0*/  IADD3 R22, P2, R33, R20, RZ ;  /* 0x0000001421167210 */ /* 0x000fe20007f5e0ff */
[----:B------:R1:W3:Y:S01]  /*22b0*/  LDG.E.SYS R43, [R24+0x4] ;  /* 0x00000400182b7381 */ /* 0x0002e200001ee900 */
[----:B------:R-:W-:-:S02]  /*22c0*/  IADD3.X R17, R39, R19, RZ, P0, !PT ;  /* 0x0000001327117210 */ /* 0x000fc400007fe4ff */
[----:B------:R-:W-:Y:S01]  /*22d0*/  IADD3.X R23, R37, R21, RZ, P2, !PT ;  /* 0x0000001525177210 */ /* 0x000fe200017fe4ff */
[----:B------:R1:W4:Y:S01]  /*22e0*/  LDG.E.SYS R40, [R24+0x8] ;  /* 0x0000080018287381 */ /* 0x00032200001ee900 */
[----:B0-----:R-:W-:-:S03]  /*22f0*/  IADD3 R28, P0, R31, R16, RZ ;  /* 0x000000101f1c7210 */ /* 0x001fc60007f1e0ff */
[----:B------:R0:W5:Y:S04]  /*2300*/  LDG.E.SYS R18, [R18] ;  /* 0x0000000012127381 */ /* 0x00016800001ee900 */
[----:B------:R0:W5:Y:S01]  /*2310*/  LDG.E.SYS R42, [R20] ;  /* 0x00000000142a7381 */ /* 0x00016200001ee900 */
[----:B-1----:R-:W-:Y:S01]  /*2320*/  IADD3 R24, P2, R33, R22, RZ ;  /* 0x0000001621187210 */ /* 0x002fe20007f5e0ff */
[----:B------:R-:W-:Y:S02]  /*2330*/  IMAD.X R29, R39, 0x1, R17, P0 ;  /* 0x00000001271d7824 */ /* 0x000fe400000e0611 */
[----:B------:R1:W5:Y:S01]  /*2340*/  LDG.E.SYS R44, [R20+0x4] ;  /* 0x00000400142c7381 */ /* 0x00036200001ee900 */
[----:B------:R-:W-:-:S03]  /*2350*/  IADD3.X R25, R37, R23, RZ, P2, !PT ;  /* 0x0000001725197210 */ /* 0x000fc600017fe4ff */
[----:B------:R1:W5:Y:S04]  /*2360*/  LDG.E.SYS R45, [R20+0x8] ;  /* 0x00000800142d7381 */ /* 0x00036800001ee900 */
[----:B------:R-:W5:Y:S04]  /*2370*/  LDG.E.SYS R16, [R16] ;  /* 0x0000000010107381 */ /* 0x000f6800001ee900 */
[----:B------:R-:W5:Y:S04]  /*2380*/  LDG.E.SYS R46, [R22] ;  /* 0x00000000162e7381 */ /* 0x000f6800001ee900 */
[----:B0-----:R-:W5:Y:S04]  /*2390*/  LDG.E.SYS R19, [R22+0x4] ;  /* 0x0000040016137381 */ /* 0x001f6800001ee900 */
[----:B------:R-:W5:Y:S04]  /*23a0*/  LDG.E.SYS R47, [R22+0x8] ;  /* 0x00000800162f7381 */ /* 0x000f6800001ee900 */
[----:B------:R-:W5:Y:S04]  /*23b0*/  LDG.E.SYS R28, [R28] ;  /* 0x000000001c1c7381 */ /* 0x000f6800001ee900 */
[----:B-1----:R-:W5:Y:S04]  /*23c0*/  LDG.E.SYS R20, [R24] ;  /* 0x0000000018147381 */ /* 0x002f6800001ee900 */
[----:B------:R-:W5:Y:S04]  /*23d0*/  LDG.E.SYS R21, [R24+0x4] ;  /* 0x0000040018157381 */ /* 0x000f6800001ee900 */
[----:B------:R-:W5:Y:S01]  /*23e0*/  LDG.E.SYS R49, [R24+0x8] ;  /* 0x0000080018317381 */ /* 0x000f6200001ee900 */
[----:B------:R-:W-:-:S04]  /*23f0*/  IADD3 R30, R30, 0x4, RZ ;  /* 0x000000041e1e7810 */ /* 0x000fc80007ffe0ff */
[----:B------:R-:W-:Y:S01]  /*2400*/  ISETP.GE.AND P0, PT, R30, R13, PT ;  /* 0x0000000d1e00720c */ /* 0x000fe20003f06270 */
[C---:B------:R-:W-:Y:S01]  /*2410*/  IMAD.IADD R34, R31.reuse, 0x1, R34 ;  /* 0x000000011f227824 */ /* 0x040fe200078e0222 */
[----:B------:R-:W-:Y:S01]  /*2420*/  IADD3 R35, R31, R35, RZ ;  /* 0x000000231f237210 */ /* 0x000fe20007ffe0ff */
[----:B--2---:R-:W-:Y:S02]  /*2430*/  FFMA.FTZ R41, R41, -R38, R36 ;  /* 0x8000002629297223 */ /* 0x004fe40000010024 */
[C---:B---3--:R-:W-:Y:S02]  /*2440*/  FFMA.FTZ R43, -R38.reuse, R43, R32 ;  /* 0x0000002b262b7223 */ /* 0x048fe40000010120 */
[----:B----4-:R-:W-:Y:S02]  /*2450*/  FFMA.FTZ R40, -R38, R40, R15 ;  /* 0x0000002826287223 */ /* 0x010fe4000001010f */
[----:B-----5:R-:W-:Y:S02]  /*2460*/  FFMA.FTZ R41, R42, -R18, R41 ;  /* 0x800000122a297223 */ /* 0x020fe40000010029 */
[----:B------:R-:W-:-:S02]  /*2470*/  FFMA.FTZ R43, -R18, R44, R43 ;  /* 0x0000002c122b7223 */ /* 0x000fc4000001012b */
[----:B------:R-:W-:Y:S02]  /*2480*/  FFMA.FTZ R40, -R18, R45, R40 ;  /* 0x0000002d12287223 */ /* 0x000fe40000010128 */
[----:B------:R-:W-:Y:S02]  /*2490*/  FFMA.FTZ R41, R46, -R16, R41 ;  /* 0x800000102e297223 */ /* 0x000fe40000010029 */
[C---:B------:R-:W-:Y:S02]  /*24a0*/  FFMA.FTZ R19, -R16.reuse, R19, R43 ;  /* 0x0000001310137223 */ /* 0x040fe4000001012b */
[----:B------:R-:W-:Y:S02]  /*24b0*/  FFMA.FTZ R40, -R16, R47, R40 ;  /* 0x0000002f10287223 */ /* 0x000fe40000010128 */
[----:B------:R-:W-:Y:S02]  /*24c0*/  FFMA.FTZ R36, R20, -R28, R41 ;  /* 0x8000001c14247223 */ /* 0x000fe40000010029 */
[----:B------:R-:W-:-:S02]  /*24d0*/  FFMA.FTZ R32, -R28, R21, R19 ;  /* 0x000000151c207223 */ /* 0x000fc40000010113 */
[----:B------:R-:W-:Y:S01]  /*24e0*/  FFMA.FTZ R15, -R28, R49, R40 ;  /* 0x000000311c0f7223 */ /* 0x000fe20000010128 */
[----:B------:R-:W-:Y:S07]  /*24f0*/  @!P0 BRA `(.L_x_36) ;  /* 0xfffffce000008947 */ /* 0x000fee000383ffff */
.L_x_35:
[----:B------:R-:W-:Y:S05]  /*2500*/  BSYNC B2 ;  /* 0x0000000000027941 */ /* 0x000fea0003800000 */
.L_x_34:
[----:B------:R-:W-:Y:S05]  /*2510*/  BRA `(.L_x_37) ;  /* 0x0000003000007947 */ /* 0x000fea0003800000 */
.L_x_28:
[----:B-1---5:R-:W-:Y:S01]  /*2520*/  MOV R15, R17 ;  /* 0x00000011000f7202 */ /* 0x022fe20000000f00 */
[----:B------:R-:W-:Y:S01]  /*2530*/  IMAD.MOV.U32 R36, RZ, RZ, R16 ;  /* 0x000000ffff247224 */ /* 0x000fe200078e0010 */
[----:B------:R-:W-:-:S08]  /*2540*/  MOV R32, R18 ;  /* 0x0000001200207202 */ /* 0x000fd00000000f00 */
.L_x_37:
[----:B------:R-:W-:Y:S05]  /*2550*/  BSYNC B1 ;  /* 0x0000000000017941 */ /* 0x000fea0003800000 */
.L_x_27:
[----:B------:R-:W-:Y:S02]  /*2560*/  IADD3 R14, R14, R13, RZ ;  /* 0x0000000d0e0e7210 */ /* 0x000fe40007ffe0ff */
[----:B------:R-:W-:-:S03]  /*2570*/  MOV R13, 0x4 ;  /* 0x00000004000d7802 */ /* 0x000fc60000000f00 */
[----:B------:R-:W-:-:S04]  /*2580*/  IMAD R12, R9, R14, R2 ;  /* 0x0000000e090c7224 */ /* 0x000fc800078e0202 */
[----:B------:R-:W-:-:S08]  /*2590*/  IMAD.WIDE R12, R12, R13, c[0x0][0x170] ;  /* 0x00005c000c0c7625 */ /* 0x000fd000078e020d */
[----:B------:R-:W2:Y:S02]  /*25a0*/  LDG.E.SYS R12, [R12] ;  /* 0x000000000c0c7381 */ /* 0x000ea400001ee900 */
[----:B--2--5:R-:W0:Y:S02]  /*25b0*/  MUFU.RCP R17, R12 ;  /* 0x0000000c00117308 */ /* 0x024e240000001000 */
[C---:B0-----:R-:W-:Y:S02]  /*25c0*/  FMUL.FTZ R19, R17.reuse, R36 ;  /* 0x0000002411137220 */ /* 0x041fe40000410000 */
[C---:B------:R-:W-:Y:S02]  /*25d0*/  FMUL.FTZ R21, R17.reuse, R32 ;  /* 0x0000002011157220 */ /* 0x040fe40000410000 */
[----:B------:R-:W-:Y:S01]  /*25e0*/  FMUL.FTZ R15, R17, R15 ;  /* 0x0000000f110f7220 */ /* 0x000fe20000410000 */
[----:B------:R-:W-:-:S03]  /*25f0*/  IADD3 R17, R5, 0x1, RZ ;  /* 0x0000000105117810 */ /* 0x000fc60007ffe0ff */
[----:B------:R0:W-:Y:S01]  /*2600*/  STG.E.SYS [R6], R19 ;  /* 0x0000001306007386 */ /* 0x0001e2000010e900 */
[----:B------:R-:W-:-:S03]  /*2610*/  ISETP.GE.AND P0, PT, R4, R17, PT ;  /* 0x000000110400720c */ /* 0x000fc60003f06270 */
[----:B------:R0:W-:Y:S04]  /*2620*/  STG.E.SYS [R6+0x4], R21 ;  /* 0x0000041506007386 */ /* 0x0001e8000010e900 */
[----:B------:R0:W-:Y:S05]  /*2630*/  STG.E.SYS [R6+0x8], R15 ;  /* 0x0000080f06007386 */ /* 0x0001ea000010e900 */
[----:B------:R-:W-:Y:S05]  /*2640*/  @!P0 BRA `(.L_x_38) ;  /* 0xfffff5d000008947 */ /* 0x000fea000383ffff */
.L_x_26:
[----:B------:R-:W-:Y:S05]  /*2650*/  BSYNC B0 ;  /* 0x0000000000007941 */ /* 0x000fea0003800000 */
.L_x_25:
[----:B------:R-:W-:Y:S01]  /*2660*/  BMOV.32.CLEAR RZ, B0 ;  /* 0x0000000000ff7355 */ /* 0x000fe20000100000 */
[----:B------:R-:W-:Y:S01]  /*2670*/  BSSY B0, `(.L_x_39) ;  /* 0x00000b7000007945 */ /* 0x000fe20003800000 */
[----:B------:R-:W-:Y:S05]  /*2680*/  @!P1 BRA `(.L_x_40) ;  /* 0x00000b5000009947 */ /* 0x000fea0003800000 */
[----:B------:R-:W-:Y:S01]  /*2690*/  IMAD R4, R9, 0xc, RZ ;  /* 0x0000000c09047824 */ /* 0x000fe200078e02ff */
[----:B------:R-:W-:Y:S01]  /*26a0*/  MOV R13, R5 ;  /* 0x00000005000d7202 */ /* 0x000fe20000000f00 */
[----:B------:R-:W-:-:S08]  /*26b0*/  IMAD.MOV.U32 R12, RZ, RZ, RZ ;  /* 0x000000ffff0c7224 */ /* 0x000fd000078e00ff */
.L_x_52:
[----:B------:R-:W-:Y:S01]  /*26c0*/  MOV R14, 0xc ;  /* 0x0000000c000e7802 */ /* 0x000fe20000000f00 */
[----:B0-----:R-:W-:-:S04]  /*26d0*/  IMAD R7, R9, R13, R2 ;  /* 0x0000000d09077224 */ /* 0x001fc800078e0202 */
[----:B------:R-:W-:-:S08]  /*26e0*/  IMAD.WIDE R6, R7, R14, c[0x0][0x178] ;  /* 0x00005e0007067625 */ /* 0x000fd000078e020e */
[----:B------:R0:W5:Y:S04]  /*26f0*/  LDG.E.SYS R18, [R6] ;  /* 0x0000000006127381 */ /* 0x00016800001ee900 */
[----:B------:R0:W5:Y:S04]  /*2700*/  LDG.E.SYS R16, [R6+0x4] ;  /* 0x0000040006107381 */ /* 0x00016800001ee900 */
[----:B------:R0:W5:Y:S01]  /*2710*/  LDG.E.SYS R17, [R6+0x8] ;  /* 0x0000080006117381 */ /* 0x00016200001ee900 */
[----:B------:R-:W-:Y:S01]  /*2720*/  IADD3 R23, R13, 0x1, RZ ;  /* 0x000000010d177810 */ /* 0x000fe20007ffe0ff */
[----:B------:R-:W-:Y:S01]  /*2730*/  BMOV.32.CLEAR RZ, B1 ;  /* 0x0000000001ff7355 */ /* 0x000fe20000100000 */
[----:B------:R-:W-:Y:S01]  /*2740*/  IADD3 R15, R5, 0x1, RZ ;  /* 0x00000001050f7810 */ /* 0x000fe20007ffe0ff */
[----:B------:R-:W-:Y:S03]  /*2750*/  BSSY B1, `(.L_x_41) ;  /* 0x0000096000017945 */ /* 0x000fe60003800000 */
[----:B------:R-:W-:-:S12]  /*2760*/  ISETP.GE.AND P0, PT, R23, R15, PT ;  /* 0x0000000f1700720c */ /* 0x000fd80003f06270 */
[----:B------:R-:W-:Y:S05]  /*2770*/  @P0 BRA `(.L_x_42) ;  /* 0x0000090000000947 */ /* 0x000fea0003800000 */
[----:B0-----:R-:W-:Y:S01]  /*2780*/  LOP3.LUT R19, R12, 0x3, RZ, 0xc0, !PT ;  /* 0x000000030c137812 */ /* 0x001fe200078ec0ff */
[----:B------:R-:W-:Y:S01]  /*2790*/  BMOV.32.CLEAR RZ, B2 ;  /* 0x0000000002ff7355 */ /* 0x000fe20000100000 */
[----:B------:R-:W-:Y:S01]  /*27a0*/  BSSY B2, `(.L_x_43) ;  /* 0x0000042000027945 */ /* 0x000fe20003800000 */
[----:B------:R-:W-:Y:S01]  /*27b0*/  IMAD.MOV.U32 R24, RZ, RZ, RZ ;  /* 0x000000ffff187224 */ /* 0x000fe200078e00ff */
[----:B------:R-:W-:-:S12]  /*27c0*/  ISETP.NE.AND P0, PT, R19, RZ, PT ;  /* 0x000000ff1300720c */ /* 0x000fd80003f05270 */
[----:B------:R-:W-:Y:S05]  /*27d0*/  @!P0 BRA `(.L_x_44) ;  /* 0x000003b000008947 */ /* 0x000fea0003800000 */
[----:B------:R-:W-:Y:S01]  /*27e0*/  ISETP.NE.AND P0, PT, R19, 0x1, PT ;  /* 0x000000011300780c */ /* 0x000fe20003f05270 */
[----:B------:R-:W-:Y:S01]  /*27f0*/  BMOV.32.CLEAR RZ, B3 ;  /* 0x0000000003ff7355 */ /* 0x000fe20000100000 */
[----:B------:R-:W-:Y:S01]  /*2800*/  BSSY B3, `(.L_x_45) ;  /* 0x0000024000037945 */ /* 0x000fe20003800000 */
[----:B------:R-:W-:-:S09]  /*2810*/  MOV R32, R23 ;  /* 0x0000001700207202 */ /* 0x000fd20000000f00 */
[----:B------:R-:W-:Y:S05]  /*2820*/  @!P0 BRA `(.L_x_46) ;  /* 0x0000021000008947 */ /* 0x000fea0003800000 */
[----:B------:R-:W-:Y:S01]  /*2830*/  ISETP.NE.AND P0, PT, R19, 0x2, PT ;  /* 0x000000021300780c */ /* 0x000fe20003f05270 */
[----:B------:R-:W-:Y:S01]  /*2840*/  IMAD.MOV.U32 R24, RZ, RZ, 0x4 ;  /* 0x00000004ff187424 */ /* 0x000fe200078e00ff */
[----:B------:R-:W-:-:S10]  /*2850*/  MOV R32, R23 ;  /* 0x0000001700207202 */ /* 0x000fd40000000f00 */
[----:B------:R-:W-:-:S05]  /*2860*/  @P0 IADD3 R32, R13, 0x2, RZ ;  /* 0x000000020d200810 */ /* 0x000fca0007ffe0ff */
[C---:B------:R-:W-:Y:S02]  /*2870*/  @P0 IMAD R19, R32.reuse, R23, RZ ;  /* 0x0000001720130224 */ /* 0x040fe400078e02ff */
[-C--:B------:R-:W-:Y:S02]  /*2880*/  IMAD R21, R32, R32.reuse, R32 ;  /* 0x0000002020157224 */ /* 0x080fe400078e0220 */
[--C-:B------:R-:W-:Y:S01]  /*2890*/  IMAD R29, R9, R32, R2.reuse ;  /* 0x00000020091d7224 */ /* 0x100fe200078e0202 */
[----:B------:R-:W-:Y:S02]  /*28a0*/  @P0 LEA.HI R20, R19, R19, RZ, 0x1 ;  /* 0x0000001313140211 */ /* 0x000fe400078f08ff */
[----:B------:R-:W-:Y:S01]  /*28b0*/  LEA.HI R22, R21, R21, RZ, 0x1 ;  /* 0x0000001515167211 */ /* 0x000fe200078f08ff */
[----:B------:R-:W-:Y:S01]  /*28c0*/  @P0 IMAD R21, R9, R23, R2 ;  /* 0x0000001709150224 */ /* 0x000fe200078e0202 */
[-C--:B------:R-:W-:Y:S01]  /*28d0*/  @P0 LEA.HI.SX32 R20, R20, R13.reuse, 0x1f ;  /* 0x0000000d14140211 */ /* 0x080fe200078ffaff */
[----:B------:R-:W-:Y:S01]  /*28e0*/  IMAD.WIDE R28, R29, R14, c[0x0][0x178] ;  /* 0x00005e001d1c7625 */ /* 0x000fe200078e020e */
[----:B------:R-:W-:-:S03]  /*28f0*/  LEA.HI.SX32 R19, R22, R13, 0x1f ;  /* 0x0000000d16137211 */ /* 0x000fc600078ffaff */
[--C-:B------:R-:W-:Y:S02]  /*2900*/  @P0 IMAD R22, R9, R20, R2.reuse ;  /* 0x0000001409160224 */ /* 0x100fe400078e0202 */
[----:B------:R-:W-:Y:S02]  /*2910*/  @P0 IMAD.WIDE R20, R21, R14, c[0x0][0x178] ;  /* 0x00005e0015140625 */ /* 0x000fe400078e020e */
[----:B------:R-:W2:Y:S02]  /*2920*/  LDG.E.SYS R33, [R28] ;  /* 0x000000001c217381 */ /* 0x000ea400001ee900 */
[----:B------:R-:W-:Y:S02]  /*2930*/  IMAD R19, R9, R19, R2 ;  /* 0x0000001309137224 */ /* 0x000fe400078e0202 */
[-C--:B------:R-:W-:Y:S01]  /*2940*/  @P0 IMAD.WIDE R22, R22, R24.reuse, c[0x0][0x170] ;  /* 0x00005c0016160625 */ /* 0x080fe200078e0218 */
[----:B------:R-:W3:Y:S03]  /*2950*/  LDG.E.SYS R35, [R28+0x4] ;  /* 0x000004001c237381 */ /* 0x000ee600001ee900 */
[----:B------:R-:W-:Y:S01]  /*2960*/  IMAD.WIDE R24, R19, R24, c[0x0][0x170] ;  /* 0x00005c0013187625 */ /* 0x000fe200078e0218 */
[----:B------:R-:W4:Y:S04]  /*2970*/  @P0 LDG.E.SYS R31, [R20+0x4] ;  /* 0x00000400141f0381 */ /* 0x000f2800001ee900 */
[----:B------:R-:W4:Y:S04]  /*2980*/  @P0 LDG.E.SYS R22, [R22] ;  /* 0x0000000016160381 */ /* 0x000f2800001ee900 */
[----:B------:R-:W2:Y:S04]  /*2990*/  @P0 LDG.E.SYS R19, [R20] ;  /* 0x0000000014130381 */ /* 0x000ea800001ee900 */
[----:B------:R-:W3:Y:S04]  /*29a0*/  @P0 LDG.E.SYS R30, [R20+0x8] ;  /* 0x00000800141e0381 */ /* 0x000ee800001ee900 */
[----:B------:R-:W3:Y:S04]  /*29b0*/  LDG.E.SYS R24, [R24] ;  /* 0x0000000018187381 */ /* 0x000ee800001ee900 */
[----:B------:R-:W3:Y:S01]  /*29c0*/  LDG.E.SYS R34, [R28+0x8] ;  /* 0x000008001c227381 */ /* 0x000ee200001ee900 */
[----:B------:R-:W-:Y:S01]  /*29d0*/  IADD3 R32, R32, 0x1, RZ ;  /* 0x0000000120207810 */ /* 0x000fe20007ffe0ff */
[----:B----45:R-:W-:-:S02]  /*29e0*/  @P0 FFMA.FTZ R16, -R22, R31, R16 ;  /* 0x0000001f16100223 */ /* 0x030fc40000010110 */
[----:B--2---:R-:W-:Y:S02]  /*29f0*/  @P0 FFMA.FTZ R18, R19, -R22, R18 ;  /* 0x8000001613120223 */ /* 0x004fe40000010012 */
[----:B---3--:R-:W-:Y:S02]  /*2a00*/  @P0 FFMA.FTZ R17, -R22, R30, R17 ;  /* 0x0000001e16110223 */ /* 0x008fe40000010111 */
[----:B------:R-:W-:Y:S02]  /*2a10*/  FFMA.FTZ R18, R33, -R24, R18 ;  /* 0x8000001821127223 */ /* 0x000fe40000010012 */
[C---:B------:R-:W-:Y:S02]  /*2a20*/  FFMA.FTZ R16, -R24.reuse, R35, R16 ;  /* 0x0000002318107223 */ /* 0x040fe40000010110 */
[----:B------:R-:W-:-:S08]  /*2a30*/  FFMA.FTZ R17, -R24, R34, R17 ;  /* 0x0000002218117223 */ /* 0x000fd00000010111 */
.L_x_46:
[----:B------:R-:W-:Y:S05]  /*2a40*/  BSYNC B3 ;  /* 0x0000000000037941 */ /* 0x000fea0003800000 */
.L_x_45:
[-C--:B------:R-:W-:Y:S01]  /*2a50*/  IMAD R19, R32, R32.reuse, R32 ;  /* 0x0000002020137224 */ /* 0x080fe200078e0220 */
[----:B------:R-:W-:Y:S01]  /*2a60*/  MOV R21, 0x4 ;  /* 0x0000000400157802 */ /* 0x000fe20000000f00 */
[----:B------:R-:W-:-:S03]  /*2a70*/  IMAD R23, R9, R32, R2 ;  /* 0x0000002009177224 */ /* 0x000fc600078e0202 */
[----:B------:R-:W-:Y:S01]  /*2a80*/  LEA.HI R20, R19, R19, RZ, 0x1 ;  /* 0x0000001313147211 */ /* 0x000fe200078f08ff */
[----:B------:R-:W-:-:S03]  /*2a90*/  IMAD.WIDE R22, R23, R14, c[0x0][0x178] ;  /* 0x00005e0017167625 */ /* 0x000fc600078e020e */
[----:B------:R-:W-:-:S05]  /*2aa0*/  LEA.HI.SX32 R20, R20, R13, 0x1f ;  /* 0x0000000d14147211 */ /* 0x000fca00078ffaff */
[----:B------:R-:W-:Y:S01]  /*2ab0*/  IMAD R20, R9, R20, R2 ;  /* 0x0000001409147224 */ /* 0x000fe200078e0202 */
[----:B------:R-:W2:Y:S03]  /*2ac0*/  LDG.E.SYS R19, [R22] ;  /* 0x0000000016137381 */ /* 0x000ea600001ee900 */
[----:B------:R-:W-:Y:S01]  /*2ad0*/  IMAD.WIDE R20, R20, R21, c[0x0][0x170] ;  /* 0x00005c0014147625 */ /* 0x000fe200078e0215 */
[----:B------:R-:W3:Y:S04]  /*2ae0*/  LDG.E.SYS R24, [R22+0x8] ;  /* 0x0000080016187381 */ /* 0x000ee800001ee900 */
[----:B------:R-:W4:Y:S04]  /*2af0*/  LDG.E.SYS R25, [R22+0x4] ;  /* 0x0000040016197381 */ /* 0x000f2800001ee900 */
[----:B------:R-:W2:Y:S01]  /*2b00*/  LDG.E.SYS R20, [R20] ;  /* 0x0000000014147381 */ /* 0x000ea200001ee900 */
[----:B------:R-:W-:Y:S01]  /*2b10*/  IADD3 R32, R32, 0x1, RZ ;  /* 0x0000000120207810 */ /* 0x000fe20007ffe0ff */
[----:B--2--5:R-:W-:-:S02]  /*2b20*/  FFMA.FTZ R18, R19, -R20, R18 ;  /* 0x8000001413127223 */ /* 0x024fc40000010012 */
[C---:B---3--:R-:W-:Y:S02]  /*2b30*/  FFMA.FTZ R17, -R20.reuse, R24, R17 ;  /* 0x0000001814117223 */ /* 0x048fe40000010111 */
[----:B----4-:R-:W-:Y:S01]  /*2b40*/  FFMA.FTZ R16, -R20, R25, R16 ;  /* 0x0000001914107223 */ /* 0x010fe20000010110 */
[----:B------:R-:W-:Y:S02]  /*2b50*/  MOV R33, R18 ;  /* 0x0000001200217202 */ /* 0x000fe40000000f00 */
[----:B------:R-:W-:Y:S01]  /*2b60*/  MOV R24, R17 ;  /* 0x0000001100187202 */ /* 0x000fe20000000f00 */
[----:B------:R-:W-:Y:S01]  /*2b70*/  IMAD.MOV.U32 R25, RZ, RZ, R16 ;  /* 0x000000ffff197224 */ /* 0x000fe200078e0010 */
[----:B------:R-:W-:Y:S07]  /*2b80*/  BRA `(.L_x_47) ;  /* 0x0000003000007947 */ /* 0x000fee0003800000 */
.L_x_44:
[----:B------:R-:W-:Y:S01]  /*2b90*/  MOV R32, R23 ;  /* 0x0000001700207202 */ /* 0x000fe20000000f00 */
[----:B------:R-:W-:Y:S01]  /*2ba0*/  IMAD.MOV.U32 R25, RZ, RZ, RZ ;  /* 0x000000ffff197224 */ /* 0x000fe200078e00ff */
[----:B------:R-:W-:-:S08]  /*2bb0*/  MOV R33, RZ ;  /* 0x000000ff00217202 */ /* 0x000fd00000000f00 */
.L_x_47:
[----:B------:R-:W-:Y:S05]  /*2bc0*/  BSYNC B2 ;  /* 0x0000000000027941 */ /* 0x000fea0003800000 */
.L_x_43:
[----:B------:R-:W-:Y:S01]  /*2bd0*/  ISETP.GE.U32.AND P0, PT, R12, 0x4, PT ;  /* 0x000000040c00780c */ /* 0x000fe20003f06070 */
[----:B------:R-:W-:Y:S01]  /*2be0*/  BMOV.32.CLEAR RZ, B2 ;  /* 0x0000000002ff7355 */ /* 0x000fe20000100000 */
[----:B------:R-:W-:Y:S10]  /*2bf0*/  BSSY B2, `(.L_x_48) ;  /* 0x0000047000027945 */ /* 0x000ff40003800000 */
[----:B------:R-:W-:Y:S05]  /*2c00*/  @!P0 BRA `(.L_x_49) ;  /* 0x0000045000008947 */ /* 0x000fea0003800000 */
[----:B-----5:R-:W-:Y:S01]  /*2c10*/  MOV R24, R17 ;  /* 0x0000001100187202 */ /* 0x020fe20000000f00 */
[----:B------:R-:W-:Y:S01]  /*2c20*/  IMAD.MOV.U32 R25, RZ, RZ, R16 ;  /* 0x000000ffff197224 */ /* 0x000fe200078e0010 */
[----:B------:R-:W-:Y:S01]  /*2c30*/  MOV R33, R18 ;  /* 0x0000001200217202 */ /* 0x000fe20000000f00 */
[----:B------:R-:W-:Y:S01]  /*2c40*/  IMAD R34, R9, R32, RZ ;  /* 0x0000002009227224 */ /* 0x000fe200078e02ff */
[----:B------:R-:W-:-:S08]  /*2c50*/  SHF.R.S32.HI R35, RZ, 0x1f, R4 ;  /* 0x0000001fff237819 */ /* 0x000fd00000011404 */
.L_x_50:
[C---:B------:R-:W-:Y:S01]  /*2c60*/  IMAD R17, R32.reuse, R32, R32 ;  /* 0x0000002020117224 */ /* 0x040fe200078e0220 */
[C---:B------:R-:W-:Y:S01]  /*2c70*/  IADD3 R16, R32.reuse, 0x1, RZ ;  /* 0x0000000120107810 */ /* 0x040fe20007ffe0ff */
[----:B------:R-:W-:Y:S01]  /*2c80*/  IMAD.MOV.U32 R31, RZ, RZ, 0x4 ;  /* 0x00000004ff1f7424 */ /* 0x000fe200078e00ff */
[----:B------:R-:W-:-:S02]  /*2c90*/  IADD3 R19, R32, 0x2, RZ ;  /* 0x0000000220137810 */ /* 0x000fc40007ffe0ff */
[----:B------:R-:W-:Y:S02]  /*2ca0*/  LEA.HI R18, R17, R17, RZ, 0x1 ;  /* 0x0000001111127211 */ /* 0x000fe400078f08ff */
[----:B------:R-:W-:Y:S01]  /*2cb0*/  IADD3 R23, R32, 0x3, RZ ;  /* 0x0000000320177810 */ /* 0x000fe20007ffe0ff */
[----:B------:R-:W-:Y:S01]  /*2cc0*/  IMAD R16, R16, R19, RZ ;  /* 0x0000001310107224 */ /* 0x000fe200078e02ff */
[----:B------:R-:W-:Y:S02]  /*2cd0*/  IADD3 R21, R2, R34, RZ ;  /* 0x0000002202157210 */ /* 0x000fe40007ffe0ff */
[----:B------:R-:W-:Y:S01]  /*2ce0*/  LEA.HI.SX32 R18, R18, R13, 0x1f ;  /* 0x0000000d12127211 */ /* 0x000fe200078ffaff */
[----:B------:R-:W-:Y:S01]  /*2cf0*/  IMAD R19, R19, R23, RZ ;  /* 0x0000001713137224 */ /* 0x000fe200078e02ff */
[----:B------:R-:W-:Y:S01]  /*2d00*/  IADD3 R32, R32, 0x4, RZ ;  /* 0x0000000420207810 */ /* 0x000fe20007ffe0ff */
[----:B------:R-:W-:Y:S01]  /*2d10*/  IMAD.WIDE R20, R21, R14, c[0x0][0x178] ;  /* 0x00005e0015147625 */ /* 0x000fe200078e020e */
[----:B------:R-:W-:-:S02]  /*2d20*/  LEA.HI R22, R16, R16, RZ, 0x1 ;  /* 0x0000001010167211 */ /* 0x000fc400078f08ff */
[----:B------:R-:W-:Y:S01]  /*2d30*/  LEA.HI R30, R19, R19, RZ, 0x1 ;  /* 0x00000013131e7211 */ /* 0x000fe200078f08ff */
[--C-:B------:R-:W-:Y:S02]  /*2d40*/  IMAD R18, R9, R18, R2.reuse ;  /* 0x0000001209127224 */ /* 0x100fe400078e0202 */
[----:B------:R-:W-:Y:S01]  /*2d50*/  IMAD R23, R23, R32, RZ ;  /* 0x0000002017177224 */ /* 0x000fe200078e02ff */
[----:B------:R-:W-:Y:S01]  /*2d60*/  LEA.HI.SX32 R22, R22, R13, 0x1f ;  /* 0x0000000d16167211 */ /* 0x000fe200078ffaff */
[----:B------:R-:W-:Y:S01]  /*2d70*/  IMAD.WIDE R28, R18, R31, c[0x0][0x170] ;  /* 0x00005c00121c7625 */ /* 0x000fe200078e021f */
[----:B------:R-:W-:Y:S01]  /*2d80*/  IADD3 R16, P0, R4, R20, RZ ;  /* 0x0000001404107210 */ /* 0x000fe20007f1e0ff */
[----:B------:R0:W2:Y:S01]  /*2d90*/  LDG.E.SYS R38, [R20] ;  /* 0x0000000014267381 */ /* 0x0000a200001ee900 */
[----:B------:R-:W-:Y:S01]  /*2da0*/  LEA.HI R18, R23, R23, RZ, 0x1 ;  /* 0x0000001717127211 */ /* 0x000fe200078f08ff */
[----:B------:R-:W-:Y:S01]  /*2db0*/  IMAD R22, R9, R22, R2 ;  /* 0x0000001609167224 */ /* 0x000fe200078e0202 */
[-C--:B------:R-:W-:Y:S01]  /*2dc0*/  LEA.HI.SX32 R30, R30, R13.reuse, 0x1f ;  /* 0x0000000d1e1e7211 */ /* 0x080fe200078ffaff */
[----:B------:R0:W3:Y:S01]  /*2dd0*/  LDG.E.SYS R36, [R20+0x4] ;  /* 0x0000040014247381 */ /* 0x0000e200001ee900 */
[----:B------:R-:W-:-:S02]  /*2de0*/  LEA.HI.SX32 R19, R18, R13, 0x1f ;  /* 0x0000000d12137211 */ /* 0x000fc400078ffaff */
[----:B------:R-:W-:Y:S01]  /*2df0*/  IADD3.X R17, R21, R35, RZ, P0, !PT ;  /* 0x0000002315117210 */ /* 0x000fe200007fe4ff */
[----:B------:R0:W4:Y:S01]  /*2e00*/  LDG.E.SYS R37, [R20+0x8] ;  /* 0x0000080014257381 */ /* 0x00012200001ee900 */
[----:B------:R-:W-:Y:S01]  /*2e10*/  IADD3 R18, P0, R4, R16, RZ ;  /* 0x0000001004127210 */ /* 0x000fe20007f1e0ff */
[C-C-:B------:R-:W-:Y:S02]  /*2e20*/  IMAD R23, R9.reuse, R30, R2.reuse ;  /* 0x0000001e09177224 */ /* 0x140fe400078e0202 */
[----:B------:R-:W-:Y:S01]  /*2e30*/  IMAD R30, R9, R19, R2 ;  /* 0x00000013091e7224 */ /* 0x000fe200078e0202 */
[----:B------:R1:W2:Y:S01]  /*2e40*/  LDG.E.SYS R39, [R28] ;  /* 0x000000001c277381 */ /* 0x0002a200001ee900 */
[----:B------:R-:W-:Y:S01]  /*2e50*/  IADD3.X R19, R35, R17, RZ, P0, !PT ;  /* 0x0000001123137210 */ /* 0x000fe200007fe4ff */
[-C--:B0-----:R-:W-:Y:S02]  /*2e60*/  IMAD.WIDE R20, R22, R31.reuse, c[0x0][0x170] ;  /* 0x00005c0016147625 */ /* 0x081fe400078e021f */
[----:B------:R0:W5:Y:S02]  /*2e70*/  LDG.E.SYS R41, [R16] ;  /* 0x0000000010297381 */ /* 0x00016400001ee900 */
[-C--:B------:R-:W-:Y:S01]  /*2e80*/  IMAD.WIDE R22, R23, R31.reuse, c[0x0][0x170] ;  /* 0x00005c0017167625 */ /* 0x080fe200078e021f */
[----:B-1----:R-:W-:Y:S01]  /*2e90*/  IADD3 R28, P0, R4, R18, RZ ;  /* 0x00000012041c7210 */ /* 0x002fe20007f1e0ff */
[----:B------:R0:W5:Y:S02]  /*2ea0*/  LDG.E.SYS R43, [R16+0x4] ;  /* 0x00000400102b7381 */ /* 0x00016400001ee900 */
[----:B------:R-:W-:-:S02]  /*2eb0*/  IMAD.WIDE R30, R30, R31, c[0x0][0x170] ;  /* 0x00005c001e1e7625 */ /* 0x000fc400078e021f */
[----:B------:R0:W5:Y:S02]  /*2ec0*/  LDG.E.SYS R40, [R16+0x8] ;  /* 0x0000080010287381 */ /* 0x00016400001ee900 */
[----:B------:R-:W-:Y:S02]  /*2ed0*/  IMAD.X R29, R35, 0x1, R19, P0 ;  /* 0x00000001231d7824 */ /* 0x000fe400000e0613 */
[----:B------:R-:W5:Y:S04]  /*2ee0*/  LDG.E.SYS R20, [R20] ;  /* 0x0000000014147381 */ /* 0x000f6800001ee900 */
[----:B------:R-:W5:Y:S04]  /*2ef0*/  LDG.E.SYS R22, [R22] ;  /* 0x0000000016167381 */ /* 0x000f6800001ee900 */
[----:B------:R-:W5:Y:S04]  /*2f00*/  LDG.E.SYS R45, [R18] ;  /* 0x00000000122d7381 */ /* 0x000f6800001ee900 */
[----:B------:R-:W5:Y:S04]  /*2f10*/  LDG.E.SYS R47, [R18+0x4] ;  /* 0x00000400122f7381 */ /* 0x000f6800001ee900 */
[----:B------:R-:W5:Y:S04]  /*2f20*/  LDG.E.SYS R42, [R18+0x8] ;  /* 0x00000800122a7381 */ /* 0x000f6800001ee900 */
[----:B------:R-:W5:Y:S04]  /*2f30*/  LDG.E.SYS R30, [R30] ;  /* 0x000000001e1e7381 */ /* 0x000f6800001ee900 */
[----:B0-----:R-:W5:Y:S04]  /*2f40*/  LDG.E.SYS R17, [R28] ;  /* 0x000000001c117381 */ /* 0x001f6800001ee900 */
[----:B------:R-:W5:Y:S04]  /*2f50*/  LDG.E.SYS R49, [R28+0x4] ;  /* 0x000004001c317381 */ /* 0x000f6800001ee900 */
[----:B------:R-:W5:Y:S01]  /*2f60*/  LDG.E.SYS R16, [R28+0x8] ;  /* 0x000008001c107381 */ /* 0x000f6200001ee900 */
[----:B------:R-:W-:-:S02]  /*2f70*/  ISETP.GE.AND P0, PT, R32, R15, PT ;  /* 0x0000000f2000720c */ /* 0x000fc40003f06270 */
[----:B------:R-:W-:Y:S01]  /*2f80*/  LEA R34, R9, R34, 0x2 ;  /* 0x0000002209227211 */ /* 0x000fe200078e10ff */
[----:B--2---:R-:W-:Y:S02]  /*2f90*/  FFMA.FTZ R38, R38, -R39, R33 ;  /* 0x8000002726267223 */ /* 0x004fe40000010021 */
[C---:B---3--:R-:W-:Y:S02]  /*2fa0*/  FFMA.FTZ R36, -R39.reuse, R36, R25 ;  /* 0x0000002427247223 */ /* 0x048fe40000010119 */
[----:B----4-:R-:W-:Y:S02]  /*2fb0*/  FFMA.FTZ R37, -R39, R37, R24 ;  /* 0x0000002527257223 */ /* 0x010fe40000010118 */
[----:B-----5:R-:W-:Y:S02]  /*2fc0*/  FFMA.FTZ R38, R41, -R20, R38 ;  /* 0x8000001429267223 */ /* 0x020fe40000010026 */
[C---:B------:R-:W-:Y:S02]  /*2fd0*/  FFMA.FTZ R36, -R20.reuse, R43, R36 ;  /* 0x0000002b14247223 */ /* 0x040fe40000010124 */
[----:B------:R-:W-:-:S02]  /*2fe0*/  FFMA.FTZ R37, -R20, R40, R37 ;  /* 0x0000002814257223 */ /* 0x000fc40000010125 */
[----:B------:R-:W-:Y:S02]  /*2ff0*/  FFMA.FTZ R38, R45, -R22, R38 ;  /* 0x800000162d267223 */ /* 0x000fe40000010026 */
[C---:B------:R-:W-:Y:S02]  /*3000*/  FFMA.FTZ R36, -R22.reuse, R47, R36 ;  /* 0x0000002f16247223 */ /* 0x040fe40000010124 */
[----:B------:R-:W-:Y:S02]  /*3010*/  FFMA.FTZ R37, -R22, R42, R37 ;  /* 0x0000002a16257223 */ /* 0x000fe40000010125 */
[----:B------:R-:W-:Y:S02]  /*3020*/  FFMA.FTZ R33, R17, -R30, R38 ;  /* 0x8000001e11217223 */ /* 0x000fe40000010026 */
[C---:B------:R-:W-:Y:S02]  /*3030*/  FFMA.FTZ R25, -R30.reuse, R49, R36 ;  /* 0x000000311e197223 */ /* 0x040fe40000010124 */
[----:B------:R-:W-:Y:S01]  /*3040*/  FFMA.FTZ R24, -R30, R16, R37 ;  /* 0x000000101e187223 */ /* 0x000fe20000010125 */
[----:B------:R-:W-:Y:S07]  /*3050*/  @!P0 BRA `(.L_x_50) ;  /* 0xfffffc0000008947 */ /* 0x000fee000383ffff */
.L_x_49:
[----:B------:R-:W-:Y:S05]  /*3060*/  BSYNC B2 ;  /* 0x0000000000027941 */ /* 0x000fea0003800000 */
.L_x_48:
[----:B------:R-:W-:Y:S05]  /*3070*/  BRA `(.L_x_51) ;  /* 0x0000003000007947 */ /* 0x000fea0003800000 */
.L_x_42:
[----:B0----5:R-:W-:Y:S01]  /*3080*/  MOV R24, R17 ;  /* 0x0000001100187202 */ /* 0x021fe20000000f00 */
[----:B------:R-:W-:Y:S01]  /*3090*/  IMAD.MOV.U32 R25, RZ, RZ, R16 ;  /* 0x000000ffff197224 */ /* 0x000fe200078e0010 */
[----:B------:R-:W-:-:S08]  /*30a0*/  MOV R33, R18 ;  /* 0x0000001200217202 */ /* 0x000fd00000000f00 */
.L_x_51:
[----:B------:R-:W-:Y:S05]  /*30b0*/  BSYNC B1 ;  /* 0x0000000000017941 */ /* 0x000fea0003800000 */
.L_x_41:
[----:B------:R-:W-:Y:S01]  /*30c0*/  IMAD R14, R13, R13, R13 ;  /* 0x0000000d0d0e7224 */ /* 0x000fe200078e020d */
[----:B------:R-:W-:-:S04]  /*30d0*/  MOV R15, 0x4 ;  /* 0x00000004000f7802 */ /* 0x000fc80000000f00 */
[----:B------:R-:W-:-:S04]  /*30e0*/  LEA.HI R14, R14, R14, RZ, 0x1 ;  /* 0x0000000e0e0e7211 */ /* 0x000fc800078f08ff */
[----:B------:R-:W-:-:S05]  /*30f0*/  LEA.HI.SX32 R14, R14, R13, 0x1f ;  /* 0x0000000d0e0e7211 */ /* 0x000fca00078ffaff */
[----:B------:R-:W-:-:S04]  /*3100*/  IMAD R14, R9, R14, R2 ;  /* 0x0000000e090e7224 */ /* 0x000fc800078e0202 */
[----:B------:R-:W-:-:S08]  /*3110*/  IMAD.WIDE R14, R14, R15, c[0x0][0x170] ;  /* 0x00005c000e0e7625 */ /* 0x000fd000078e020f */
[----:B------:R-:W2:Y:S01]  /*3120*/  LDG.E.SYS R14, [R14] ;  /* 0x000000000e0e7381 */ /* 0x000ea200001ee900 */
[----:B------:R-:W-:Y:S02]  /*3130*/  IADD3 R13, R13, -0x1, RZ ;  /* 0xffffffff0d0d7810 */ /* 0x000fe40007ffe0ff */
[----:B------:R-:W-:Y:S02]  /*3140*/  IADD3 R12, R12, 0x1, RZ ;  /* 0x000000010c0c7810 */ /* 0x000fe40007ffe0ff */
[----:B------:R-:W-:Y:S01]  /*3150*/  ISETP.GT.AND P0, PT, R13, -0x1, PT ;  /* 0xffffffff0d00780c */ /* 0x000fe20003f04270 */
[----:B--2--5:R-:W0:Y:S02]  /*3160*/  MUFU.RCP R16, R14 ;  /* 0x0000000e00107308 */ /* 0x024e240000001000 */
[C---:B0-----:R-:W-:Y:S02]  /*3170*/  FMUL.FTZ R33, R16.reuse, R33 ;  /* 0x0000002110217220 */ /* 0x041fe40000410000 */
[----:B------:R-:W-:-:S02]  /*3180*/  FMUL.FTZ R25, R16, R25 ;  /* 0x0000001910197220 */ /* 0x000fc40000410000 */
[----:B------:R-:W-:-:S04]  /*3190*/  FMUL.FTZ R17, R16, R24 ;  /* 0x0000001810117220 */ /* 0x000fc80000410000 */
[----:B------:R0:W-:Y:S04]  /*31a0*/  STG.E.SYS [R6], R33 ;  /* 0x0000002106007386 */ /* 0x0001e8000010e900 */
[----:B------:R0:W-:Y:S04]  /*31b0*/  STG.E.SYS [R6+0x4], R25 ;  /* 0x0000041906007386 */ /* 0x0001e8000010e900 */
[----:B------:R0:W-:Y:S01]  /*31c0*/  STG.E.SYS [R6+0x8], R17 ;  /* 0x0000081106007386 */ /* 0x0001e2000010e900 */
[----:B------:R-:W-:Y:S05]  /*31d0*/  @P0 BRA `(.L_x_52) ;  /* 0xfffff4e000000947 */ /* 0x000fea000383ffff */
.L_x_40:
[----:B------:R-:W-:Y:S05]  /*31e0*/  BSYNC B0 ;  /* 0x0000000000007941 */ /* 0x000fea0003800000 */
.L_x_39:
[----:B------:R-:W2:Y:S04]  /*31f0*/  LDG.E.SYS R5, [R26] ;  /* 0x000000001a057381 */ /* 0x000ea800001ee900 */
[----:B------:R1:W5:Y:S04]  /*3200*/  LDG.E.SYS R2, [R26+0x4] ;  /* 0x000004001a027381 */ /* 0x00036800001ee900 */
[----:B0-----:R1:W5:Y:S01]  /*3210*/  LDG.E.SYS R7, [R26+0x8] ;  /* 0x000008001a077381 */ /* 0x00136200001ee900 */
[----:B------:R-:W-:Y:S01]  /*3220*/  BMOV.32.CLEAR RZ, B0 ;  /* 0x0000000000ff7355 */ /* 0x000fe20000100000 */
[----:B------:R-:W-:Y:S01]  /*3230*/  BSSY B0, `(.L_x_53) ;  /* 0x0000036000007945 */ /* 0x000fe20003800000 */
[----:B------:R-:W-:-:S02]  /*3240*/  PLOP3.LUT P0, PT, PT, PT, PT, 0x80, 0x0 ;  /* 0x000000000000781c */ /* 0x000fc40003f0f070 */
[----:B--2---:R-:W-:-:S12]  /*3250*/  FSETP.NAN.FTZ.AND P1, PT, R5, R5, PT ;  /* 0x000000050500720b */ /* 0x004fd80003f38000 */
[----:B------:R-:W-:Y:S05]  /*3260*/  @P1 BRA `(.L_x_54) ;  /* 0x0000032000001947 */ /* 0x000fea0003800000 */
[C---:B-1----:R-:W-:Y:S01]  /*3270*/  LOP3.LUT P1, RZ, R5.reuse, 0x7fffffff, RZ, 0xc0, !PT ;  /* 0x7fffffff05ff7812 */ /* 0x042fe2000782c0ff */
[----:B------:R-:W-:Y:S01]  /*3280*/  BMOV.32.CLEAR RZ, B1 ;  /* 0x0000000001ff7355 */ /* 0x000fe20000100000 */
[----:B------:R-:W-:Y:S01]  /*3290*/  BSSY B1, `(.L_x_55) ;  /* 0x000000f000017945 */ /* 0x000fe20003800000 */
[----:B------:R-:W-:-:S09]  /*32a0*/  IMAD.SHL.U32 R6, R5, 0x2, RZ ;  /* 0x0000000205067824 */ /* 0x000fd200078e00ff */
[----:B------:R-:W-:Y:S05]  /*32b0*/  @!P1 BRA `(.L_x_56) ;  /* 0x0000006000009947 */ /* 0x000fea0003800000 */
[----:B------:R-:W-:Y:S01]  /*32c0*/  FADD.FTZ R4, R5, R5 ;  /* 0x0000000505047221 */ /* 0x000fe20000010000 */
[----:B------:R-:W-:-:S04]  /*32d0*/  ISETP.LT.U32.AND P2, PT, R6, -0xffffff, PT ;  /* 0xff0000010600780c */ /* 0x000fc80003f41070 */
[----:B------:R-:W-:-:S12]  /*32e0*/  FSETP.NEU.FTZ.AND P1, PT, R5, R4, PT ;  /* 0x000000040500720b */ /* 0x000fd80003f3d000 */
[----:B------:R-:W-:Y:S05]  /*32f0*/  @P1 BRA P2, `(.L_x_57) ;  /* 0x0000005000001947 */ /* 0x000fea0001000000 */
[----:B------:R-:W-:Y:S02]  /*3300*/  BREAK B1 ;  /* 0x0000000000017942 */ /* 0x000fe40003800000 */
[----:B------:R-:W-:Y:S05]  /*3310*/  BRA `(.L_x_54) ;  /* 0x0000027000007947 */ /* 0x000fea0003800000 */
.L_x_56:
[----:B------:R-:W-:-:S12]  /*3320*/  ISETP.GT.U32.AND P1, PT, R6, -0x1000000, PT ;  /* 0xff0000000600780c */ /* 0x000fd80003f24070 */
[----:B------:R-:W-:Y:S01]  /*3330*/  @P1 BREAK B1 ;  /* 0x0000000000011942 */ /* 0x000fe20003800000 */
[----:B------:R-:W-:Y:S05]  /*3340*/  @P1 BRA `(.L_x_54) ;  /* 0x0000024000001947 */ /* 0x000fea0003800000 */
.L_x_57:
[----:B-----5:R-:W-:-:S12]  /*3350*/  FSETP.NAN.FTZ.AND P1, PT, R2, R2, PT ;  /* 0x000000020200720b */ /* 0x020fd80003f38000 */
[----:B------:R-:W-:Y:S01]  /*3360*/  @P1 BREAK B1 ;  /* 0x0000000000011942 */ /* 0x000fe20003800000 */
[----:B------:R-:W-:Y:S05]  /*3370*/  @P1 BRA `(.L_x_54) ;  /* 0x0000021000001947 */ /* 0x000fea0003800000 */
[----:B------:R-:W-:Y:S05]  /*3380*/  BSYNC B1 ;  /* 0x0000000000017941 */ /* 0x000fea0003800000 */
.L_x_55:
[C---:B------:R-:W-:Y:S01]  /*3390*/  LOP3.LUT P1, RZ, R2.reuse, 0x7fffffff, RZ, 0xc0, !PT ;  /* 0x7fffffff02ff7812 */ /* 0x040fe2000782c0ff */
[----:B------:R-:W-:Y:S01]  /*33a0*/  BMOV.32.CLEAR RZ, B1 ;  /* 0x0000000001ff7355 */ /* 0x000fe20000100000 */
[----:B------:R-:W-:Y:S01]  /*33b0*/  BSSY B1, `(.L_x_58) ;  /* 0x000000f000017945 */ /* 0x000fe20003800000 */
[----:B------:R-:W-:-:S09]  /*33c0*/  SHF.L.U32 R4, R2, 0x1, RZ ;  /* 0x0000000102047819 */ /* 0x000fd200000006ff */
[----:B------:R-:W-:Y:S05]  /*33d0*/  @!P1 BRA `(.L_x_59) ;  /* 0x0000006000009947 */ /* 0x000fea0003800000 */
[----:B------:R-:W-:Y:S01]  /*33e0*/  FADD.FTZ R9, R2, R2 ;  /* 0x0000000202097221 */ /* 0x000fe20000010000 */
[----:B------:R-:W-:-:S04]  /*33f0*/  ISETP.LT.U32.AND P2, PT, R4, -0xffffff, PT ;  /* 0xff0000010400780c */ /* 0x000fc80003f41070 */
[----:B------:R-:W-:-:S12]  /*3400*/  FSETP.NEU.FTZ.AND P1, PT, R2, R9, PT ;  /* 0x000000090200720b */ /* 0x000fd80003f3d000 */
[----:B------:R-:W-:Y:S05]  /*3410*/  @P1 BRA P2, `(.L_x_60) ;  /* 0x0000005000001947 */ /* 0x000fea0001000000 */
[----:B------:R-:W-:Y:S02]  /*3420*/  BREAK B1 ;  /* 0x0000000000017942 */ /* 0x000fe40003800000 */
[----:B------:R-:W-:Y:S05]  /*3430*/  BRA `(.L_x_54) ;  /* 0x0000015000007947 */ /* 0x000fea0003800000 */
.L_x_59:
[----:B------:R-:W-:-:S12]  /*3440*/  ISETP.GT.U32.AND P1, PT, R4, -0x1000000, PT ;  /* 0xff0000000400780c */ /* 0x000fd80003f24070 */
[----:B------:R-:W-:Y:S01]  /*3450*/  @P1 BREAK B1 ;  /* 0x0000000000011942 */ /* 0x000fe20003800000 */
[----:B------:R-:W-:Y:S05]  /*3460*/  @P1 BRA `(.L_x_54) ;  /* 0x0000012000001947 */ /* 0x000fea0003800000 */
.L_x_60:
[----:B------:R-:W-:-:S12]  /*3470*/  FSETP.NAN.FTZ.AND P1, PT, R7, R7, PT ;  /* 0x000000070700720b */ /* 0x000fd80003f38000 */
[----:B------:R-:W-:Y:S01]  /*3480*/  @P1 BREAK B1 ;  /* 0x0000000000011942 */ /* 0x000fe20003800000 */
[----:B------:R-:W-:Y:S05]  /*3490*/  @P1 BRA `(.L_x_54) ;  /* 0x000000f000001947 */ /* 0x000fea0003800000 */
[----:B------:R-:W-:Y:S05]  /*34a0*/  BSYNC B1 ;  /* 0x0000000000017941 */ /* 0x000fea0003800000 */
.L_x_58:
[C---:B------:R-:W-:Y:S02]  /*34b0*/  LOP3.LUT P1, RZ, R7.reuse, 0x7fffffff, RZ, 0xc0, !PT ;  /* 0x7fffffff07ff7812 */ /* 0x040fe4000782c0ff */
[----:B------:R-:W-:-:S10]  /*34c0*/  SHF.L.U32 R6, R7, 0x1, RZ ;  /* 0x0000000107067819 */ /* 0x000fd400000006ff */
[----:B------:R-:W-:Y:S05]  /*34d0*/  @!P1 BRA `(.L_x_61) ;  /* 0x0000005000009947 */ /* 0x000fea0003800000 */
[----:B------:R-:W-:-:S05]  /*34e0*/  FADD.FTZ R4, R7, R7 ;  /* 0x0000000707047221 */ /* 0x000fca0000010000 */
[----:B------:R-:W-:-:S04]  /*34f0*/  FSETP.NEU.FTZ.AND P1, PT, R7, R4, PT ;  /* 0x000000040700720b */ /* 0x000fc80003f3d000 */
[----:B------:R-:W-:-:S12]  /*3500*/  ISETP.GT.U32.OR P1, PT, R6, -0x1000000, !P1 ;  /* 0xff0000000600780c */ /* 0x000fd80004f24470 */
[----:B------:R-:W-:Y:S05]  /*3510*/  @P1 BRA `(.L_x_54) ;  /* 0x0000007000001947 */ /* 0x000fea0003800000 */
[----:B------:R-:W-:Y:S05]  /*3520*/  BRA `(.L_x_62) ;  /* 0x0000002000007947 */ /* 0x000fea0003800000 */
.L_x_61:
[----:B------:R-:W-:-:S12]  /*3530*/  ISETP.GT.U32.AND P1, PT, R6, -0x1000000, PT ;  /* 0xff0000000600780c */ /* 0x000fd80003f24070 */
[----:B------:R-:W-:Y:S05]  /*3540*/  @P1 BRA `(.L_x_54) ;  /* 0x0000004000001947 */ /* 0x000fea0003800000 */
.L_x_62:
[----:B------:R-:W-:Y:S02]  /*3550*/  FSETP.GEU.FTZ.AND P0, PT, R5, -0.0099999997764825820923, PT ;  /* 0xbc23d70a0500780b */ /* 0x000fe40003f1e000 */
[----:B------:R-:W-:Y:S02]  /*3560*/  FSETP.GEU.FTZ.AND P1, PT, R2, -0.0099999997764825820923, PT ;  /* 0xbc23d70a0200780b */ /* 0x000fe40003f3e000 */
[----:B------:R-:W-:-:S04]  /*3570*/  FSETP.GEU.FTZ.AND P2, PT, R7, -0.0099999997764825820923, PT ;  /* 0xbc23d70a0700780b */ /* 0x000fc80003f5e000 */
[----:B------:R-:W-:-:S12]  /*3580*/  PLOP3.LUT P0, PT, P2, P0, P1, 0x7f, 0x0 ;  /* 0x000000000000781c */ /* 0x000fd80001700f17 */
.L_x_54:
[----:B-1----:R-:W-:Y:S05]  /*3590*/  BSYNC B0 ;  /* 0x0000000000007941 */ /* 0x002fea0003800000 */
.L_x_53:
[----:B------:R-:W-:Y:S01]  /*35a0*/  FSEL R10, R10, R5, P0 ;  /* 0x000000050a0a7208 */ /* 0x000fe20000000000 */
[----:B------:R-:W-:Y:S01]  /*35b0*/  IMAD.MOV.U32 R4, RZ, RZ, 0x4 ;  /* 0x00000004ff047424 */ /* 0x000fe200078e00ff */
[----:B-----5:R-:W-:Y:S02]  /*35c0*/  FSEL R11, R11, R2, P0 ;  /* 0x000000020b0b7208 */ /* 0x020fe40000000000 */
[----:B------:R-:W-:Y:S02]  /*35d0*/  FSEL R8, R8, R7, P0 ;  /* 0x0000000708087208 */ /* 0x000fe40000000000 */
[----:B------:R-:W-:Y:S02]  /*35e0*/  FMNMX.FTZ R10, RZ, R10, !PT ;  /* 0x0000000aff0a7209 */ /* 0x000fe40007810000 */
[----:B------:R-:W-:Y:S02]  /*35f0*/  FMNMX.FTZ R11, RZ, R11, !PT ;  /* 0x0000000bff0b7209 */ /* 0x000fe40007810000 */
[----:B------:R-:W-:Y:S01]  /*3600*/  FMNMX.FTZ R8, RZ, R8, !PT ;  /* 0x00000008ff087209 */ /* 0x000fe20007810000 */
[----:B------:R-:W-:Y:S01]  /*3610*/  FMUL.FTZ R10, R10, 1.4426950216293334961 ;  /* 0x3fb8aa3b0a0a7820 */ /* 0x000fe20000410000 */
[----:B------:R-:W-:Y:S01]  /*3620*/  ISETP.LE.AND P0, PT, RZ, c[0x0][0x19c], PT ;  /* 0x00006700ff007a0c */ /* 0x000fe20003f03270 */
[----:B------:R-:W-:Y:S01]  /*3630*/  FMUL.FTZ R11, R11, 1.4426950216293334961 ;  /* 0x3fb8aa3b0b0b7820 */ /* 0x000fe20000410000 */
[----:B------:R-:W-:Y:S01]  /*3640*/  IADD3 R3, R3, c[0x0][0x190], RZ ;  /* 0x0000640003037a10 */ /* 0x000fe20007ffe0ff */
[----:B------:R-:W-:-:S02]  /*3650*/  FMUL.FTZ R8, R8, 1.4426950216293334961 ;  /* 0x3fb8aa3b08087820 */ /* 0x000fc40000410000 */
[----:B------:R-:W0:Y:S02]  /*3660*/  MUFU.EX2 R10, R10 ;  /* 0x0000000a000a7308 */ /* 0x000e240000000800 */
[----:B------:R-:W1:Y:S01]  /*3670*/  MUFU.EX2 R11, R11 ;  /* 0x0000000b000b7308 */ /* 0x000e620000000800 */
[----:B------:R-:W-:Y:S01]  /*3680*/  IMAD R3, R0, c[0x0][0x194], R3 ;  /* 0x0000650000037a24 */ /* 0x000fe200078e0203 */
[----:B------:R-:W2:Y:S03]  /*3690*/  MUFU.EX2 R8, R8 ;  /* 0x0000000800087308 */ /* 0x000ea60000000800 */
[----:B------:R-:W-:-:S04]  /*36a0*/  IMAD R3, R3, c[0x0][0x198], RZ ;  /* 0x0000660003037a24 */ /* 0x000fc800078e02ff */
[----:B------:R-:W-:-:S04]  /*36b0*/  IMAD.WIDE R4, R3, R4, c[0x0][0x160] ;  /* 0x0000580003047625 */ /* 0x000fc800078e0204 */
[----:B0-----:R-:W-:Y:S02]  /*36c0*/  FADD.FTZ R7, R10, -1 ;  /* 0xbf8000000a077421 */ /* 0x001fe40000010000 */
[----:B-1----:R-:W-:Y:S02]  /*36d0*/  FADD.FTZ R9, R11, -1 ;  /* 0xbf8000000b097421 */ /* 0x002fe40000010000 */
[----:B--2---:R-:W-:Y:S01]  /*36e0*/  FADD.FTZ R13, R8, -1 ;  /* 0xbf800000080d7421 */ /* 0x004fe20000010000 */
[----:B------:R-:W-:Y:S07]  /*36f0*/  @!P0 BRA `(.L_x_63) ;  /* 0x000000f000008947 */ /* 0x000fee0003800000 */
[----:B------:R-:W-:-:S04]  /*3700*/  MOV R0, 0x1 ;  /* 0x0000000100007802 */ /* 0x000fc80000000f00 */
[----:B------:R-:W-:-:S12]  /*3710*/  ISETP.LE.AND P0, PT, R0, c[0x0][0x19c], PT ;  /* 0x0000670000007a0c */ /* 0x000fd80003f03270 */
[----:B------:R-:W-:Y:S02]  /*3720*/  @P0 IADD3 R3, R3, c[0x0][0x19c], RZ ;  /* 0x0000670003030a10 */ /* 0x000fe40007ffe0ff */
[----:B------:R-:W-:-:S05]  /*3730*/  @P0 MOV R2, 0x4 ;  /* 0x0000000400020802 */ /* 0x000fca0000000f00 */
[----:B------:R-:W-:-:S08]  /*3740*/  @P0 IMAD.WIDE R2, R3, R2, c[0x0][0x160] ;  /* 0x0000580003020625 */ /* 0x000fd000078e0202 */
[----:B------:R-:W2:Y:S04]  /*3750*/  @P0 LDG.E.SYS R6, [R2] ;  /* 0x0000000002060381 */ /* 0x000ea800001ee900 */
[----:B------:R-:W3:Y:S04]  /*3760*/  @P0 LDG.E.SYS R8, [R2+0x4] ;  /* 0x0000040002080381 */ /* 0x000ee800001ee900 */
[----:B------:R-:W4:Y:S01]  /*3770*/  @P0 LDG.E.SYS R10, [R2+0x8] ;  /* 0x00000800020a0381 */ /* 0x000f2200001ee900 */
[----:B------:R-:W0:Y:S02]  /*3780*/  I2F R0, c[0x0][0x1a0] ;  /* 0x0000680000007b06 */ /* 0x000e240000201400 */
[----:B0-----:R-:W-:-:S02]  /*3790*/  FMUL.FTZ R7, R7, R0 ;  /* 0x0000000007077220 */ /* 0x001fc40000410000 */
[-C--:B------:R-:W-:Y:S02]  /*37a0*/  FMUL.FTZ R9, R9, R0.reuse ;  /* 0x0000000009097220 */ /* 0x080fe40000410000 */
[----:B------:R-:W-:Y:S02]  /*37b0*/  FMUL.FTZ R13, R13, R0 ;  /* 0x000000000d0d7220 */ /* 0x000fe40000410000 */
[----:B--2---:R-:W-:Y:S02]  /*37c0*/  @P0 FADD.FTZ R7, R7, R6 ;  /* 0x0000000607070221 */ /* 0x004fe40000010000 */
[----:B---3--:R-:W-:Y:S02]  /*37d0*/  @P0 FADD.FTZ R9, R9, R8 ;  /* 0x0000000809090221 */ /* 0x008fe40000010000 */
[----:B----4-:R-:W-:-:S08]  /*37e0*/  @P0 FADD.FTZ R13, R13, R10 ;  /* 0x0000000a0d0d0221 */ /* 0x010fd00000010000 */
.L_x_63:
[----:B------:R-:W-:Y:S04]  /*37f0*/  STG.E.SYS [R4], R7 ;  /* 0x0000000704007386 */ /* 0x000fe8000010e900 */
[----:B------:R-:W-:Y:S04]  /*3800*/  STG.E.SYS [R4+0x4], R9 ;  /* 0x0000040904007386 */ /* 0x000fe8000010e900 */
[----:B------:R-:W-:Y:S01]  /*3810*/  STG.E.SYS [R4+0x8], R13 ;  /* 0x0000080d04007386 */ /* 0x000fe2000010e900 */
[----:B------:R-:W-:Y:S05]  /*3820*/  EXIT ;  /* 0x000000000000794d */ /* 0x000fea0003800000 */
.L_x_64:
[----:B------:R-:W-:-:S00]  /*3830*/  BRA `(.L_x_64) ;  /* 0xfffffff000007947 */ /* 0x000fc0000383ffff */
[----:B------:R-:W-:-:S00]  /*3840*/  NOP ;  /* 0x0000000000007918 */ /* 0x000fc00000000000 */
[----:B------:R-:W-:-:S00]  /*3850*/  NOP ;  /* 0x0000000000007918 */ /* 0x000fc00000000000 */
[----:B------:R-:W-:-:S00]  /*3860*/  NOP ;  /* 0x0000000000007918 */ /* 0x000fc00000000000 */
[----:B------:R-:W-:-:S00]  /*3870*/  NOP ;  /* 0x0000000000007918 */ /* 0x000fc00000000000 */
.L_x_609:


//--------------------- .text.kernel_cuda_filter_nlm_construct_gramian --------------------------
	.section	.text.kernel_cuda_filter_nlm_construct_gramian,"ax",@progbits
	.sectioninfo	@"SHI_REGISTERS=64"
	.align	128
        .global         kernel_cuda_filter_nlm_construct_gramian
        .type           kernel_cuda_filter_nlm_construct_gramian,@function
        .size           kernel_cuda_filter_nlm_construct_gramian,(.L_x_610 - kernel_cuda_filter_nlm_construct_gramian)
        .other          kernel_cuda_filter_nlm_construct_gramian,@"STO_CUDA_ENTRY STV_DEFAULT"
kernel_cuda_filter_nlm_construct_gramian:
.text.kernel_cuda_filter_nlm_construct_gramian:
[----:B------:R-:W-:-:S08]  /*0000*/  MOV R1, c[0x0][0x28] ;  /* 0x00000a0000017a02 */ /* 0x000fd00000000f00 */
[----:B------:R-:W-:Y:S01]  /*0010*/  IMAD.MOV.U32 R2, RZ, RZ, c[0x0][0x1c0] ;  /* 0x00007000ff027624 */ /* 0x000fe200078e00ff */
[----:B------:R-:W0:Y:S01]  /*0020*/  S2R R3, SR_CTAID.Y ;  /* 0x0000000000037919 */ /* 0x000e220000002600 */
[----:B------:R-:W-:Y:S01]  /*0030*/  BMOV.32.CLEAR RZ, B0 ;  /* 0x0000000000ff7355 */ /* 0x000fe20000100000 */
[----:B------:R-:W-:Y:S02]  /*0040*/  BSSY B0, `(.L_x_65) ;  /* 0x0000062000007945 */ /* 0x000fe40003800000 */
[----:B------:R-:W-:Y:S01]  /*0050*/  LEA R2, R2, 0x1, 0x1 ;  /* 0x0000000102027811 */ /* 0x000fe200078e08ff */
[----:B------:R-:W0:Y:S03]  /*0060*/  S2R R0, SR_TID.Y ;  /* 0x0000000000007919 */ /* 0x000e260000002200 */
[----:B------:R-:W-:-:S06]  /*0070*/  IABS R9, R2 ;  /* 0x0000000200097213 */ /* 0x000fcc0000000000 */
[----:B------:R-:W1:Y:S01]  /*0080*/  I2F.RP R6, R9 ;  /* 0x0000000900067306 */ /* 0x000e620000209400 */
[----:B0-----:R-:W-:Y:S01]  /*0090*/  IMAD R3, R3, c[0x0][0x4], R0 ;  /* 0x0000010003037a24 */ /* 0x001fe200078e0200 */
[----:B-1----:R-:W0:Y:S02]  /*00a0*/  MUFU.RCP R6, R6 ;  /* 0x0000000600067308 */ /* 0x002e240000001000 */
[----:B0-----:R-:W-:Y:S02]  /*00b0*/  IADD3 R4, R6, 0xffffffe, RZ ;  /* 0x0ffffffe06047810 */ /* 0x001fe40007ffe0ff */
[----:B------:R-:W-:-:S04]  /*00c0*/  IABS R6, R3 ;  /* 0x0000000300067213 */ /* 0x000fc80000000000 */
[----:B------:R0:W1:Y:S02]  /*00d0*/  F2I.FTZ.U32.TRUNC.NTZ R5, R4 ;  /* 0x0000000400057305 */ /* 0x000064000021f000 */
[----:B0-----:R-:W-:Y:S01]  /*00e0*/  IMAD.MOV.U32 R4, RZ, RZ, RZ ;  /* 0x000000ffff047224 */ /* 0x001fe200078e00ff */
[----:B-1----:R-:W-:-:S05]  /*00f0*/  IADD3 R8, RZ, -R5, RZ ;  /* 0x80000005ff087210 */ /* 0x002fca0007ffe0ff */
[----:B------:R-:W-:-:S04]  /*0100*/  IMAD R7, R8, R9, RZ ;  /* 0x0000000908077224 */ /* 0x000fc800078e02ff */
[----:B------:R-:W-:Y:S01]  /*0110*/  IMAD.HI.U32 R5, R5, R7, R4 ;  /* 0x0000000705057227 */ /* 0x000fe200078e0004 */
[----:B------:R-:W-:-:S04]  /*0120*/  IABS R7, R2 ;  /* 0x0000000200077213 */ /* 0x000fc80000000000 */
[----:B------:R-:W-:Y:S02]  /*0130*/  IADD3 R4, RZ, -R7, RZ ;  /* 0x80000007ff047210 */ /* 0x000fe40007ffe0ff */
[----:B------:R-:W-:Y:S01]  /*0140*/  LOP3.LUT R7, RZ, R2, RZ, 0x33, !PT ;  /* 0x00000002ff077212 */ /* 0x000fe200078e33ff */
[----:B------:R-:W-:-:S06]  /*0150*/  IMAD.HI.U32 R5, R5, R6, RZ ;  /* 0x0000000605057227 */ /* 0x000fcc00078e00ff */
[----:B------:R-:W-:Y:S01]  /*0160*/  IMAD R4, R5, R4, R6 ;  /* 0x0000000405047224 */ /* 0x000fe200078e0206 */
[----:B------:R-:W-:-:S04]  /*0170*/  LOP3.LUT R6, R3, R2, RZ, 0x3c, !PT ;  /* 0x0000000203067212 */ /* 0x000fc800078e3cff */
[----:B------:R-:W-:Y:S02]  /*0180*/  ISETP.GT.U32.AND P0, PT, R9, R4, PT ;  /* 0x000000040900720c */ /* 0x000fe40003f04070 */
[----:B------:R-:W-:Y:S02]  /*0190*/  ISETP.GE.AND P2, PT, R6, RZ, PT ;  /* 0x000000ff0600720c */ /* 0x000fe40003f46270 */
[----:B------:R-:W-:-:S04]  /*01a0*/  IADD3 R6, R5, 0x1, RZ ;  /* 0x0000000105067810 */ /* 0x000fc80007ffe0ff */
[----:B------:R-:W-:-:S04]  /*01b0*/  SEL R6, R6, R5, !P0 ;  /* 0x0000000506067207 */ /* 0x000fc80004000000 */
[--C-:B------:R-:W-:Y:S01]  /*01c0*/  @!P0 IMAD.IADD R4, R4, 0x1, -R9.reuse ;  /* 0x0000000104048824 */ /* 0x100fe200078e0a09 */
[----:B------:R-:W-:Y:S02]  /*01d0*/  ISETP.GE.AND P0, PT, R3, RZ, PT ;  /* 0x000000ff0300720c */ /* 0x000fe40003f06270 */
[----:B------:R-:W0:Y:S01]  /*01e0*/  LDC.U8 R3, c[0x0][0x1cc] ;  /* 0x00007300ff037b82 */ /* 0x000e220000000000 */
[C---:B------:R-:W-:Y:S01]  /*01f0*/  IMAD.IADD R5, R4.reuse, 0x1, -R9 ;  /* 0x0000000104057824 */ /* 0x040fe200078e0a09 */
[----:B------:R-:W-:-:S12]  /*0200*/  ISETP.GE.U32.AND P1, PT, R4, R9, PT ;  /* 0x000000090400720c */ /* 0x000fd80003f26070 */
[----:B------:R-:W-:Y:S02]  /*0210*/  @P1 IADD3 R6, R6, 0x1, RZ ;  /* 0x0000000106061810 */ /* 0x000fe40007ffe0ff */
[----:B------:R-:W-:Y:S02]  /*0220*/  ISETP.NE.AND P1, PT, R2, RZ, PT ;  /* 0x000000ff0200720c */ /* 0x000fe40003f25270 */
[----:B------:R-:W-:Y:S02]  /*0230*/  @!P2 IADD3 R6, -R6, RZ, RZ ;  /* 0x000000ff0606a210 */ /* 0x000fe40007ffe1ff */
[----:B------:R-:W-:Y:S02]  /*0240*/  ISETP.GT.U32.AND P2, PT, R9, R4, PT ;  /* 0x000000040900720c */ /* 0x000fe40003f44070 */
[----:B------:R-:W-:Y:S02]  /*0250*/  SEL R17, R7, R6, !P1 ;  /* 0x0000000607117207 */ /* 0x000fe40004800000 */
[----:B------:R-:W-:-:S02]  /*0260*/  SEL R4, R5, R4, !P2 ;  /* 0x0000000405047207 */ /* 0x000fc40005000000 */
[----:B------:R-:W-:Y:S02]  /*0270*/  ISETP.GE.AND P2, PT, R17, R2, PT ;  /* 0x000000021100720c */ /* 0x000fe40003f46270 */
[----:B------:R-:W-:Y:S02]  /*0280*/  @!P0 IADD3 R4, -R4, RZ, RZ ;  /* 0x000000ff04048210 */ /* 0x000fe40007ffe1ff */
[----:B------:R-:W-:Y:S02]  /*0290*/  PLOP3.LUT P0, PT, PT, PT, PT, 0x80, 0x0 ;  /* 0x000000000000781c */ /* 0x000fe40003f0f070 */
[----:B------:R-:W-:-:S06]  /*02a0*/  SEL R13, R7, R4, !P1 ;  /* 0x00000004070d7207 */ /* 0x000fcc0004800000 */
[----:B------:R-:W-:Y:S05]  /*02b0*/  @P2 BRA `(.L_x_66) ;  /* 0x000003a000002947 */ /* 0x000fea0003800000 */
[----:B0-----:R-:W-:Y:S02]  /*02c0*/  IADD3 R41, R13, -c[0x0][0x1c0], RZ ;  /* 0x800070000d297a10 */ /* 0x001fe40007ffe0ff */
[----:B------:R-:W-:Y:S02]  /*02d0*/  IADD3 R40, R17, -c[0x0][0x1c0], RZ ;  /* 0x8000700011287a10 */ /* 0x000fe40007ffe0ff */
[----:B------:R-:W-:Y:S01]  /*02e0*/  IMNMX R4, RZ, R41, !PT ;  /* 0x00000029ff047217 */ /* 0x000fe20007800200 */
[----:B------:R-:W-:Y:S01]  /*02f0*/  IMAD.MOV R6, RZ, RZ, -R41 ;  /* 0x000000ffff067224 */ /* 0x000fe200078e0a29 */
[----:B------:R-:W-:Y:S02]  /*0300*/  IADD3 R7, -R40, RZ, RZ ;  /* 0x000000ff28077210 */ /* 0x000fe40007ffe1ff */
[----:B------:R-:W-:Y:S02]  /*0310*/  IMNMX R5, RZ, R40, !PT ;  /* 0x00000028ff057217 */ /* 0x000fe40007800200 */
[----:B------:R-:W-:-:S02]  /*0320*/  IMNMX R19, RZ, R6, !PT ;  /* 0x00000006ff137217 */ /* 0x000fc40007800200 */
[----:B------:R-:W-:Y:S02]  /*0330*/  IADD3 R10, -R4, c[0x0][0x1b0], RZ ;  /* 0x00006c00040a7a10 */ /* 0x000fe40007ffe1ff */
[----:B------:R-:W-:Y:S02]  /*0340*/  IMNMX R4, RZ, R7, !PT ;  /* 0x00000007ff047217 */ /* 0x000fe40007800200 */
[----:B------:R-:W-:Y:S02]  /*0350*/  IADD3 R5, -R5, c[0x0][0x1b4], RZ ;  /* 0x00006d0005057a10 */ /* 0x000fe40007ffe1ff */
[----:B------:R-:W-:Y:S02]  /*0360*/  IMNMX R21, R19, c[0x0][0x1a0], !PT ;  /* 0x0000680013157a17 */ /* 0x000fe40007800200 */
[----:B------:R-:W-:Y:S02]  /*0370*/  IMNMX R6, R10, c[0x0][0x1a8], PT ;  /* 0x00006a000a067a17 */ /* 0x000fe40003800200 */
[----:B------:R-:W-:-:S02]  /*0380*/  IMNMX R12, R4, c[0x0][0x1a4], !PT ;  /* 0x00006900040c7a17 */ /* 0x000fc40007800200 */
[----:B------:R-:W-:Y:S02]  /*0390*/  IMNMX R14, R5, c[0x0][0x1ac], PT ;  /* 0x00006b00050e7a17 */ /* 0x000fe40003800200 */
[----:B------:R-:W-:-:S04]  /*03a0*/  ISETP.GT.AND P1, PT, R6, R21, PT ;  /* 0x000000150600720c */ /* 0x000fc80003f24270 */
[----:B------:R-:W-:-:S12]  /*03b0*/  ISETP.LE.OR P1, PT, R14, R12, !P1 ;  /* 0x0000000c0e00720c */ /* 0x000fd80004f23670 */
[----:B------:R-:W-:Y:S05]  /*03c0*/  @P1 BRA `(.L_x_66) ;  /* 0x0000029000001947 */ /* 0x000fea0003800000 */
[----:B------:R-:W-:Y:S01]  /*03d0*/  IMAD.IADD R15, R6, 0x1, -R21 ;  /* 0x00000001060f7824 */ /* 0x000fe200078e0a15 */
[----:B------:R-:W0:Y:S04]  /*03e0*/  S2R R9, SR_TID.X ;  /* 0x0000000000097919 */ /* 0x000e280000002100 */
[----:B------:R-:W-:Y:S01]  /*03f0*/  IABS R11, R15 ;  /* 0x0000000f000b7213 */ /* 0x000fe20000000000 */
[----:B------:R-:W0:Y:S05]  /*0400*/  S2R R6, SR_CTAID.X ;  /* 0x0000000000067919 */ /* 0x000e2a0000002500 */
[----:B------:R-:W1:Y:S02]  /*0410*/  I2F.RP R7, R11 ;  /* 0x0000000b00077306 */ /* 0x000e640000209400 */
[----:B-1----:R-:W1:Y:S01]  /*0420*/  MUFU.RCP R7, R7 ;  /* 0x0000000700077308 */ /* 0x002e620000001000 */
[----:B0-----:R-:W-:Y:S01]  /*0430*/  IMAD R6, R6, c[0x0][0x0], R9 ;  /* 0x0000000006067a24 */ /* 0x001fe200078e0209 */
[----:B-1----:R-:W-:-:S02]  /*0440*/  IADD3 R4, R7, 0xffffffe, RZ ;  /* 0x0ffffffe07047810 */ /* 0x002fc40007ffe0ff */
[----:B------:R-:W-:-:S04]  /*0450*/  IABS R7, R15 ;  /* 0x0000000f00077213 */ /* 0x000fc80000000000 */
[----:B------:R0:W1:Y:S02]  /*0460*/  F2I.FTZ.U32.TRUNC.NTZ R5, R4 ;  /* 0x0000000400057305 */ /* 0x000064000021f000 */
[----:B0-----:R-:W-:Y:S01]  /*0470*/  IMAD.MOV.U32 R4, RZ, RZ, RZ ;  /* 0x000000ffff047224 */ /* 0x001fe200078e00ff */
[----:B-1----:R-:W-:-:S05]  /*0480*/  IADD3 R8, RZ, -R5, RZ ;  /* 0x80000005ff087210 */ /* 0x002fca0007ffe0ff */
[----:B------:R-:W-:Y:S01]  /*0490*/  IMAD R9, R8, R11, RZ ;  /* 0x0000000b08097224 */ /* 0x000fe200078e02ff */
[----:B------:R-:W-:-:S03]  /*04a0*/  IABS R8, R6 ;  /* 0x0000000600087213 */ /* 0x000fc60000000000 */
[----:B------:R-:W-:Y:S01]  /*04b0*/  IMAD.HI.U32 R5, R5, R9, R4 ;  /* 0x0000000905057227 */ /* 0x000fe200078e0004 */
[----:B------:R-:W-:Y:S02]  /*04c0*/  IADD3 R4, RZ, -R7, RZ ;  /* 0x80000007ff047210 */ /* 0x000fe40007ffe0ff */
[----:B------:R-:W-:-:S04]  /*04d0*/  LOP3.LUT R7, R6, R15, RZ, 0x3c, !PT ;  /* 0x0000000f06077212 */ /* 0x000fc800078e3cff */
[----:B------:R-:W-:Y:S01]  /*04e0*/  ISETP.GE.AND P3, PT, R7, RZ, PT ;  /* 0x000000ff0700720c */ /* 0x000fe20003f66270 */
[----:B------:R-:W-:Y:S01]  /*04f0*/  IMAD.HI.U32 R5, R5, R8, RZ ;  /* 0x0000000805057227 */ /* 0x000fe200078e00ff */
[----:B------:R-:W-:-:S05]  /*0500*/  LOP3.LUT R7, RZ, R15, RZ, 0x33, !PT ;  /* 0x0000000fff077212 */ /* 0x000fca00078e33ff */
[C---:B------:R-:W-:Y:S01]  /*0510*/  IMAD R4, R5.reuse, R4, R8 ;  /* 0x0000000405047224 */ /* 0x040fe200078e0208 */
[----:B------:R-:W-:-:S04]  /*0520*/  IADD3 R8, R5, 0x1, RZ ;  /* 0x0000000105087810 */ /* 0x000fc80007ffe0ff */
[----:B------:R-:W-:-:S04]  /*0530*/  ISETP.GT.U32.AND P2, PT, R11, R4, PT ;  /* 0x000000040b00720c */ /* 0x000fc80003f44070 */
[----:B------:R-:W-:-:S08]  /*0540*/  SEL R8, R8, R5, !P2 ;  /* 0x0000000508087207 */ /* 0x000fd00005000000 */
[----:B------:R-:W-:-:S05]  /*0550*/  @!P2 IMAD.IADD R4, R4, 0x1, -R11 ;  /* 0x000000010404a824 */ /* 0x000fca00078e0a0b */
[CC--:B------:R-:W-:Y:S02]  /*0560*/  ISETP.GE.U32.AND P1, PT, R4.reuse, R11.reuse, PT ;  /* 0x0000000b0400720c */ /* 0x0c0fe40003f26070 */
[----:B------:R-:W-:Y:S02]  /*0570*/  ISETP.GT.U32.AND P2, PT, R11, R4, PT ;  /* 0x000000040b00720c */ /* 0x000fe40003f44070 */
[----:B------:R-:W-:-:S04]  /*0580*/  IADD3 R5, R4, -R11, RZ ;  /* 0x8000000b04057210 */ /* 0x000fc80007ffe0ff */
[----:B------:R-:W-:-:S04]  /*0590*/  SEL R4, R5, R4, !P2 ;  /* 0x0000000405047207 */ /* 0x000fc80005000000 */
[----:B------:R-:W-:Y:S02]  /*05a0*/  @P1 IADD3 R8, R8, 0x1, RZ ;  /* 0x0000000108081810 */ /* 0x000fe40007ffe0ff */
[----:B------:R-:W-:Y:S02]  /*05b0*/  ISETP.NE.AND P1, PT, R15, RZ, PT ;  /* 0x000000ff0f00720c */ /* 0x000fe40003f25270 */
[----:B------:R-:W-:Y:S02]  /*05c0*/  @!P3 IADD3 R8, -R8, RZ, RZ ;  /* 0x000000ff0808b210 */ /* 0x000fe40007ffe1ff */
[----:B------:R-:W-:Y:S02]  /*05d0*/  ISETP.GE.AND P3, PT, R6, RZ, PT ;  /* 0x000000ff0600720c */ /* 0x000fe40003f66270 */
[----:B------:R-:W-:-:S05]  /*05e0*/  SEL R15, R7, R8, !P1 ;  /* 0x00000008070f7207 */ /* 0x000fca0004800000 */
[----:B------:R-:W-:-:S05]  /*05f0*/  IMAD.IADD R15, R12, 0x1, R15 ;  /* 0x000000010c0f7824 */ /* 0x000fca00078e020f */
[----:B------:R-:W-:Y:S01]  /*0600*/  ISETP.GE.AND P4, PT, R15, R14, PT ;  /* 0x0000000e0f00720c */ /* 0x000fe20003f86270 */
[----:B------:R-:W-:-:S05]  /*0610*/  @!P3 IMAD.MOV R4, RZ, RZ, -R4 ;  /* 0x000000ffff04b224 */ /* 0x000fca00078e0a04 */
[----:B------:R-:W-:-:S04]  /*0620*/  SEL R18, R7, R4, !P1 ;  /* 0x0000000407127207 */ /* 0x000fc80004800000 */
[----:B------:R-:W-:Y:S02]  /*0630*/  IADD3 R18, R21, R18, RZ ;  /* 0x0000001215127210 */ /* 0x000fe40007ffe0ff */
[----:B------:R-:W-:Y:S01]  /*0640*/  @!P4 PLOP3.LUT P0, PT, PT, PT, PT, 0x8, 0x0 ;  /* 0x000000000000c81c */ /* 0x000fe20003f0e170 */
[----:B------:R-:W-:-:S11]  /*0650*/  @!P4 IMAD R2, R2, R17, R13 ;  /* 0x000000110202c224 */ /* 0x000fd600078e020d */
.L_x_66:
[----:B0-----:R-:W-:Y:S05]  /*0660*/  BSYNC B0 ;  /* 0x0000000000007941 */ /* 0x001fea0003800000 */
.L_x_65:
[----:B------:R-:W-:Y:S05]  /*0670*/  @P0 EXIT ;  /* 0x000000000000094d */ /* 0x000fea0003800000 */
[C---:B------:R-:W-:Y:S01]  /*0680*/  IADD3 R4, R18.reuse, -c[0x0][0x1c4], RZ ;  /* 0x8000710012047a10 */ /* 0x040fe20007ffe0ff */
[----:B------:R-:W-:Y:S01]  /*0690*/  BMOV.32.CLEAR RZ, B0 ;  /* 0x0000000000ff7355 */ /* 0x000fe20000100000 */
[----:B------:R-:W-:Y:S01]  /*06a0*/  IADD3.X R5, R18, c[0x0][0x1c4], RZ, PT, !PT ;  /* 0x0000710012057a10 */ /* 0x000fe20003ffe4ff */
[----:B------:R-:W-:Y:S01]  /*06b0*/  BSSY B0, `(.L_x_67) ;  /* 0x0000086000007945 */ /* 0x000fe20003800000 */
[----:B------:R-:W-:Y:S02]  /*06c0*/  IMNMX R6, R19, R4, !PT ;  /* 0x0000000413067217 */ /* 0x000fe40007800200 */
[----:B------:R-:W-:Y:S01]  /*06d0*/  IMNMX R5, R10, R5, PT ;  /* 0x000000050a057217 */ /* 0x000fe20003800200 */
[----:B------:R-:W-:Y:S01]  /*06e0*/  IMAD.MOV.U32 R10, RZ, RZ, RZ ;  /* 0x000000ffff0a7224 */ /* 0x000fe200078e00ff */
[----:B------:R-:W-:-:S02]  /*06f0*/  PRMT R3, R3, 0x8880, RZ ;  /* 0x0000888003037816 */ /* 0x000fc400000000ff */
[----:B------:R-:W-:Y:S02]  /*0700*/  ISETP.GT.AND P0, PT, R5, R6, PT ;  /* 0x000000060500720c */ /* 0x000fe40003f04270 */
[----:B------:R-:W-:Y:S02]  /*0710*/  PRMT R4, R3, 0x7710, RZ ;  /* 0x0000771003047816 */ /* 0x000fe400000000ff */
[----:B------:R-:W-:-:S08]  /*0720*/  IADD3 R7, -R6, R5, RZ ;  /* 0x0000000506077210 */ /* 0x000fd00007ffe1ff */
[----:B------:R-:W-:Y:S05]  /*0730*/  @!P0 BRA `(.L_x_68) ;  /* 0x000007d000008947 */ /* 0x000fea0003800000 */
[----:B------:R-:W-:Y:S01]  /*0740*/  LOP3.LUT R8, R7, 0x3, RZ, 0xc0, !PT ;  /* 0x0000000307087812 */ /* 0x000fe200078ec0ff */
        /* <DEDUP_REMOVED lines=11> */
[----:B------:R-:W-:-:S11]  /*0800*/  IMAD.MOV.U32 R10, RZ, RZ, 0x4 ;  /* 0x00000004ff0a7424 */ /* 0x000fd600078e00ff */
[----:B------:R-:W-:Y:S01]  /*0810*/  @P0 IMAD R3, R15, c[0x0][0x1b8], R6 ;  /* 0x00006e000f030a24 */ /* 0x000fe200078e0206 */
[----:B------:R-:W-:-:S03]  /*0820*/  @P0 IADD3 R6, R6, 0x1, RZ ;  /* 0x0000000106060810 */ /* 0x000fc60007ffe0ff */
[----:B------:R-:W-:Y:S02]  /*0830*/  @P0 IMAD R3, R2, c[0x0][0x1bc], R3 ;  /* 0x00006f0002030a24 */ /* 0x000fe400078e0203 */
[----:B------:R-:W-:Y:S02]  /*0840*/  IMAD R11, R15, c[0x0][0x1b8], R6 ;  /* 0x00006e000f0b7a24 */ /* 0x000fe400078e0206 */
[----:B------:R-:W-:-:S04]  /*0850*/  @P0 IMAD.WIDE R8, R3, R10, c[0x0][0x168] ;  /* 0x00005a0003080625 */ /* 0x000fc800078e020a */
[----:B------:R-:W-:-:S04]  /*0860*/  IMAD R11, R2, c[0x0][0x1bc], R11 ;  /* 0x00006f00020b7a24 */ /* 0x000fc800078e020b */
[----:B------:R-:W-:Y:S01]  /*0870*/  IMAD.WIDE R10, R11, R10, c[0x0][0x168] ;  /* 0x00005a000b0a7625 */ /* 0x000fe200078e020a */
[----:B------:R-:W2:Y:S07]  /*0880*/  @P0 LDG.E.CONSTANT.SYS R8, [R8] ;  /* 0x0000000008080381 */ /* 0x000eae00001e6900 */
[----:B------:R-:W3:Y:S01]  /*0890*/  LDG.E.CONSTANT.SYS R10, [R10] ;  /* 0x000000000a0a7381 */ /* 0x000ee200001e6900 */
[----:B------:R-:W-:Y:S02]  /*08a0*/  MOV R3, RZ ;  /* 0x000000ff00037202 */ /* 0x000fe40000000f00 */
[----:B------:R-:W-:-:S03]  /*08b0*/  IADD3 R6, R6, 0x1, RZ ;  /* 0x0000000106067810 */ /* 0x000fc60007ffe0ff */
[----:B--2---:R-:W-:-:S04]  /*08c0*/  @P0 FADD.FTZ R3, RZ, R8 ;  /* 0x00000008ff030221 */ /* 0x004fc80000010000 */
[----:B---3--:R-:W-:-:S08]  /*08d0*/  FADD.FTZ R3, R10, R3 ;  /* 0x000000030a037221 */ /* 0x008fd00000010000 */
.L_x_72:
[----:B------:R-:W-:Y:S05]  /*08e0*/  BSYNC B2 ;  /* 0x0000000000027941 */ /* 0x000fea0003800000 */
.L_x_71:
[----:B------:R-:W-:Y:S02]  /*08f0*/  IMAD R9, R15, c[0x0][0x1b8], R6 ;  /* 0x00006e000f097a24 */ /* 0x000fe400078e0206 */
[----:B------:R-:W-:Y:S02]  /*0900*/  IMAD.MOV.U32 R8, RZ, RZ, 0x4 ;  /* 0x00000004ff087424 */ /* 0x000fe400078e00ff */
[----:B------:R-:W-:-:S04]  /*0910*/  IMAD R9, R2, c[0x0][0x1bc], R9 ;  /* 0x00006f0002097a24 */ /* 0x000fc800078e0209 */
[----:B------:R-:W-:-:S08]  /*0920*/  IMAD.WIDE R8, R9, R8, c[0x0][0x168] ;  /* 0x00005a0009087625 */ /* 0x000fd000078e0208 */
[----:B------:R-:W2:Y:S01]  /*0930*/  LDG.E.CONSTANT.SYS R8, [R8] ;  /* 0x0000000008087381 */ /* 0x000ea200001e6900 */
[----:B------:R-:W-:Y:S01]  /*0940*/  IADD3 R6, R6, 0x1, RZ ;  /* 0x0000000106067810 */ /* 0x000fe20007ffe0ff */
[----:B--2---:R-:W-:-:S08]  /*0950*/  FADD.FTZ R10, R8, R3 ;  /* 0x00000003080a7221 */ /* 0x004fd00000010000 */
.L_x_70:
[----:B------:R-:W-:Y:S05]  /*0960*/  BSYNC B1 ;  /* 0x0000000000017941 */ /* 0x000fea0003800000 */
.L_x_69:
[----:B------:R-:W-:-:S12]  /*0970*/  ISETP.GE.U32.AND P0, PT, R7, 0x4, PT ;  /* 0x000000040700780c */ /* 0x000fd80003f06070 */
[----:B------:R-:W-:Y:S05]  /*0980*/  @!P0 BRA `(.L_x_68) ;  /* 0x0000058000008947 */ /* 0x000fea0003800000 */
[----:B------:R-:W-:Y:S01]  /*0990*/  IADD3 R8, R5, -R6, RZ ;  /* 0x8000000605087210 */ /* 0x000fe20007ffe0ff */
[----:B------:R-:W-:Y:S01]  /*09a0*/  IMAD R3, R15, c[0x0][0x1b8], R6 ;  /* 0x00006e000f037a24 */ /* 0x000fe200078e0206 */
[----:B------:R-:W-:Y:S01]  /*09b0*/  BMOV.32.CLEAR RZ, B1 ;  /* 0x0000000001ff7355 */ /* 0x000fe20000100000 */
[----:B------:R-:W-:Y:S01]  /*09c0*/  BSSY B1, `(.L_x_73) ;  /* 0x000002e000017945 */ /* 0x000fe20003800000 */
[----:B------:R-:W-:Y:S01]  /*09d0*/  ISETP.GT.AND P1, PT, R8, 0xc, PT ;  /* 0x0000000c0800780c */ /* 0x000fe20003f24270 */
[----:B------:R-:W-:Y:S01]  /*09e0*/  IMAD.MOV.U32 R8, RZ, RZ, 0x4 ;  /* 0x00000004ff087424 */ /* 0x000fe200078e00ff */
[----:B------:R-:W-:Y:S01]  /*09f0*/  PLOP3.LUT P0, PT, PT, PT, PT, 0x80, 0x0 ;  /* 0x000000000000781c */ /* 0x000fe20003f0f070 */
[----:B------:R-:W-:-:S04]  /*0a00*/  IMAD R3, R2, c[0x0][0x1bc], R3 ;  /* 0x00006f0002037a24 */ /* 0x000fc800078e0203 */
[----:B------:R-:W-:-:S05]  /*0a10*/  IMAD.WIDE R2, R3, R8, c[0x0][0x168] ;  /* 0x00005a0003027625 */ /* 0x000fca00078e0208 */
[----:B------:R-:W-:Y:S05]  /*0a20*/  @!P1 BRA `(.L_x_74) ;  /* 0x0000027000009947 */ /* 0x000fea0003800000 */
[----:B------:R-:W-:Y:S02]  /*0a30*/  PLOP3.LUT P0, PT, PT, PT, PT, 0x8, 0x0 ;  /* 0x000000000000781c */ /* 0x000fe40003f0e170 */
[----:B------:R-:W-:-:S10]  /*0a40*/  IADD3 R43, R5, -0xc, RZ ;  /* 0xfffffff4052b7810 */ /* 0x000fd40007ffe0ff */
.L_x_75:
[----:B------:R0:W2:Y:S04]  /*0a50*/  LDG.E.CONSTANT.SYS R9, [R2] ;  /* 0x0000000002097381 */ /* 0x0000a800001e6900 */
[----:B------:R0:W3:Y:S04]  /*0a60*/  LDG.E.CONSTANT.SYS R8, [R2+0x4] ;  /* 0x0000040002087381 */ /* 0x0000e800001e6900 */
[----:B------:R0:W4:Y:S04]  /*0a70*/  LDG.E.CONSTANT.SYS R11, [R2+0x8] ;  /* 0x00000800020b7381 */ /* 0x00012800001e6900 */
[----:B------:R0:W5:Y:S04]  /*0a80*/  LDG.E.CONSTANT.SYS R13, [R2+0xc] ;  /* 0x00000c00020d7381 */ /* 0x00016800001e6900 */
        /* <DEDUP_REMOVED lines=11> */
[----:B------:R0:W5:Y:S01]  /*0b40*/  LDG.E.CONSTANT.SYS R39, [R2+0x3c] ;  /* 0x00003c0002277381 */ /* 0x00016200001e6900 */
[----:B------:R-:W-:-:S04]  /*0b50*/  IADD3 R6, R6, 0x10, RZ ;  /* 0x0000001006067810 */ /* 0x000fc80007ffe0ff */
[----:B------:R-:W-:Y:S02]  /*0b60*/  ISETP.GE.AND P1, PT, R6, R43, PT ;  /* 0x0000002b0600720c */ /* 0x000fe40003f26270 */
[----:B0-----:R-:W-:-:S04]  /*0b70*/  IADD3 R2, P2, R2, 0x40, RZ ;  /* 0x0000004002027810 */ /* 0x001fc80007f5e0ff */
[----:B------:R-:W-:Y:S01]  /*0b80*/  IADD3.X R3, RZ, R3, RZ, P2, !PT ;  /* 0x00000003ff037210 */ /* 0x000fe200017fe4ff */
[----:B--2---:R-:W-:-:S04]  /*0b90*/  FADD.FTZ R9, R9, R10 ;  /* 0x0000000a09097221 */ /* 0x004fc80000010000 */
[----:B---3--:R-:W-:-:S04]  /*0ba0*/  FADD.FTZ R8, R9, R8 ;  /* 0x0000000809087221 */ /* 0x008fc80000010000 */
[----:B----4-:R-:W-:-:S04]  /*0bb0*/  FADD.FTZ R8, R8, R11 ;  /* 0x0000000b08087221 */ /* 0x010fc80000010000 */
[----:B-----5:R-:W-:-:S04]  /*0bc0*/  FADD.FTZ R8, R8, R13 ;  /* 0x0000000d08087221 */ /* 0x020fc80000010000 */
[----:B------:R-:W-:-:S04]  /*0bd0*/  FADD.FTZ R8, R8, R17 ;  /* 0x0000001108087221 */ /* 0x000fc80000010000 */
        /* <DEDUP_REMOVED lines=10> */
[----:B------:R-:W-:Y:S01]  /*0c80*/  FADD.FTZ R10, R8, R39 ;  /* 0x00000027080a7221 */ /* 0x000fe20000010000 */
[----:B------:R-:W-:Y:S07]  /*0c90*/  @!P1 BRA `(.L_x_75) ;  /* 0xfffffdb000009947 */ /* 0x000fee000383ffff */
.L_x_74:
[----:B------:R-:W-:Y:S05]  /*0ca0*/  BSYNC B1 ;  /* 0x0000000000017941 */ /* 0x000fea0003800000 */
.L_x_73:
[----:B------:R-:W-:Y:S01]  /*0cb0*/  IMAD.IADD R8, R5, 0x1, -R6 ;  /* 0x0000000105087824 */ /* 0x000fe200078e0a06 */
[----:B------:R-:W-:Y:S01]  /*0cc0*/  BMOV.32.CLEAR RZ, B1 ;  /* 0x0000000001ff7355 */ /* 0x000fe20000100000 */
[----:B------:R-:W-:Y:S03]  /*0cd0*/  BSSY B1, `(.L_x_76) ;  /* 0x0000019000017945 */ /* 0x000fe60003800000 */
[----:B------:R-:W-:-:S12]  /*0ce0*/  ISETP.GT.AND P1, PT, R8, 0x4, PT ;  /* 0x000000040800780c */ /* 0x000fd80003f24270 */
[----:B------:R-:W-:Y:S05]  /*0cf0*/  @!P1 BRA `(.L_x_77) ;  /* 0x0000016000009947 */ /* 0x000fea0003800000 */
[----:B------:R-:W2:Y:S04]  /*0d00*/  LDG.E.CONSTANT.SYS R9, [R2] ;  /* 0x0000000002097381 */ /* 0x000ea800001e6900 */
[----:B------:R-:W3:Y:S04]  /*0d10*/  LDG.E.CONSTANT.SYS R8, [R2+0x4] ;  /* 0x0000040002087381 */ /* 0x000ee800001e6900 */
[----:B------:R-:W4:Y:S04]  /*0d20*/  LDG.E.CONSTANT.SYS R11, [R2+0x8] ;  /* 0x00000800020b7381 */ /* 0x000f2800001e6900 */
[----:B------:R0:W5:Y:S04]  /*0d30*/  LDG.E.CONSTANT.SYS R13, [R2+0xc] ;  /* 0x00000c00020d7381 */ /* 0x00016800001e6900 */
[----:B------:R0:W5:Y:S04]  /*0d40*/  LDG.E.CONSTANT.SYS R17, [R2+0x10] ;  /* 0x0000100002117381 */ /* 0x00016800001e6900 */
[----:B------:R0:W5:Y:S04]  /*0d50*/  LDG.E.CONSTANT.SYS R19, [R2+0x14] ;  /* 0x0000140002137381 */ /* 0x00016800001e6900 */
[----:B------:R0:W5:Y:S04]  /*0d60*/  LDG.E.CONSTANT.SYS R21, [R2+0x18] ;  /* 0x0000180002157381 */ /* 0x00016800001e6900 */
[----:B------:R0:W5:Y:S01]  /*0d70*/  LDG.E.CONSTANT.SYS R23, [R2+0x1c] ;  /* 0x00001c0002177381 */ /* 0x00016200001e6900 */
[----:B------:R-:W-:-:S02]  /*0d80*/  PLOP3.LUT P0, PT, PT, PT, PT, 0x8, 0x0 ;  /* 0x000000000000781c */ /* 0x000fc40003f0e170 */
[----:B------:R-:W-:Y:S01]  /*0d90*/  IADD3 R6, R6, 0x8, RZ ;  /* 0x0000000806067810 */ /* 0x000fe20007ffe0ff */
[----:B--2---:R-:W-:-:S04]  /*0da0*/  FADD.FTZ R9, R10, R9 ;  /* 0x000000090a097221 */ /* 0x004fc80000010000 */
[----:B---3--:R-:W-:Y:S01]  /*0db0*/  FADD.FTZ R8, R9, R8 ;  /* 0x0000000809087221 */ /* 0x008fe20000010000 */
[----:B------:R-:W-:-:S03]  /*0dc0*/  IADD3 R9, P1, R2, 0x20, RZ ;  /* 0x0000002002097810 */ /* 0x000fc60007f3e0ff */
[----:B----4-:R-:W-:Y:S01]  /*0dd0*/  FADD.FTZ R8, R8, R11 ;  /* 0x0000000b08087221 */ /* 0x010fe20000010000 */
[----:B------:R-:W-:Y:S01]  /*0de0*/  IADD3.X R12, RZ, R3, RZ, P1, !PT ;  /* 0x00000003ff0c7210 */ /* 0x000fe20000ffe4ff */
[----:B0-----:R-:W-:Y:S02]  /*0df0*/  IMAD.MOV.U32 R2, RZ, RZ, R9 ;  /* 0x000000ffff027224 */ /* 0x001fe400078e0009 */
[----:B-----5:R-:W-:Y:S01]  /*0e00*/  FADD.FTZ R8, R8, R13 ;  /* 0x0000000d08087221 */ /* 0x020fe20000010000 */
[----:B------:R-:W-:-:S03]  /*0e10*/  MOV R3, R12 ;  /* 0x0000000c00037202 */ /* 0x000fc60000000f00 */
[----:B------:R-:W-:-:S04]  /*0e20*/  FADD.FTZ R8, R8, R17 ;  /* 0x0000001108087221 */ /* 0x000fc80000010000 */
[----:B------:R-:W-:-:S04]  /*0e30*/  FADD.FTZ R8, R8, R19 ;  /* 0x0000001308087221 */ /* 0x000fc80000010000 */
[----:B------:R-:W-:-:S04]  /*0e40*/  FADD.FTZ R8, R8, R21 ;  /* 0x0000001508087221 */ /* 0x000fc80000010000 */
[----:B------:R-:W-:-:S08]  /*0e50*/  FADD.FTZ R10, R8, R23 ;  /* 0x00000017080a7221 */ /* 0x000fd00000010000 */
.L_x_77:
[----:B------:R-:W-:Y:S05]  /*0e60*/  BSYNC B1 ;  /* 0x0000000000017941 */ /* 0x000fea0003800000 */
.L_x_76:
[----:B------:R-:W-:-:S12]  /*0e70*/  ISETP.LT.OR P0, PT, R6, R5, P0 ;  /* 0x000000050600720c */ /* 0x000fd80000701670 */
[----:B------:R-:W-:Y:S05]  /*0e80*/  @!P0 BRA `(.L_x_68) ;  /* 0x0000008000008947 */ /* 0x000fea0003800000 */
[----:B------:R-:W2:Y:S04]  /*0e90*/  LDG.E.CONSTANT.SYS R5, [R2] ;  /* 0x0000000002057381 */ /* 0x000ea800001e6900 */
[----:B------:R-:W3:Y:S04]  /*0ea0*/  LDG.E.CONSTANT.SYS R6, [R2+0x4] ;  /* 0x0000040002067381 */ /* 0x000ee800001e6900 */
[----:B------:R-:W4:Y:S04]  /*0eb0*/  LDG.E.CONSTANT.SYS R8, [R2+0x8] ;  /* 0x0000080002087381 */ /* 0x000f2800001e6900 */
[----:B------:R-:W5:Y:S01]  /*0ec0*/  LDG.E.CONSTANT.SYS R12, [R2+0xc] ;  /* 0x00000c00020c7381 */ /* 0x000f6200001e6900 */
[----:B--2---:R-:W-:-:S04]  /*0ed0*/  FADD.FTZ R5, R10, R5 ;  /* 0x000000050a057221 */ /* 0x004fc80000010000 */
[----:B---3--:R-:W-:-:S04]  /*0ee0*/  FADD.FTZ R5, R5, R6 ;  /* 0x0000000605057221 */ /* 0x008fc80000010000 */
[----:B----4-:R-:W-:-:S04]  /*0ef0*/  FADD.FTZ R5, R5, R8 ;  /* 0x0000000805057221 */ /* 0x010fc80000010000 */
[----:B-----5:R-:W-:-:S08]  /*0f00*/  FADD.FTZ R10, R5, R12 ;  /* 0x0000000c050a7221 */ /* 0x020fd00000010000 */
.L_x_68:
[----:B------:R-:W-:Y:S05]  /*0f10*/  BSYNC B0 ;  /* 0x0000000000007941 */ /* 0x000fea0003800000 */
.L_x_67:
[----:B------:R-:W0:Y:S01]  /*0f20*/  I2F R7, R7 ;  /* 0x0000000700077306 */ /* 0x000e220000201400 */
[----:B------:R-:W-:Y:S01]  /*0f30*/  ULDC UR6, c[0x0][0x1a0] ;  /* 0x0000680000067ab9 */ /* 0x000fe20000000800 */
[----:B------:R-:W-:Y:S01]  /*0f40*/  IADD3 R6, R15, -c[0x0][0x1a4], RZ ;  /* 0x800069000f067a10 */ /* 0x000fe20007ffe0ff */
[----:B------:R-:W-:Y:S01]  /*0f50*/  ULDC UR4, c[0x0][0x1a8] ;  /* 0x00006a0000047ab9 */ /* 0x000fe20000000800 */
[----:B------:R-:W-:Y:S01]  /*0f60*/  IADD3 R3, R18, -c[0x0][0x1a0], RZ ;  /* 0x8000680012037a10 */ /* 0x000fe20007ffe0ff */
[----:B------:R-:W-:-:S06]  /*0f70*/  UIADD3 UR6, -UR6, UR4, URZ ;  /* 0x0000000406067290 */ /* 0x000fcc000fffe13f */
[----:B------:R-:W-:Y:S01]  /*0f80*/  IMAD R6, R6, UR6, R3 ;  /* 0x0000000606067c24 */ /* 0x000fe2000f8e0203 */
[----:B0-----:R-:W0:Y:S02]  /*0f90*/  MUFU.RCP R5, R7 ;  /* 0x0000000700057308 */ /* 0x001e240000001000 */
[----:B0-----:R-:W-:-:S05]  /*0fa0*/  FMUL.FTZ R5, R5, R10 ;  /* 0x0000000a05057220 */ /* 0x001fca0000410000 */
[----:B------:R-:W-:-:S12]  /*0fb0*/  FSETP.GEU.FTZ.AND P0, PT, R5, 0.0010000000474974513054, PT ;  /* 0x3a83126f0500780b */ /* 0x000fd80003f1e000 */
[----:B------:R-:W-:Y:S05]  /*0fc0*/  @!P0 EXIT ;  /* 0x000000000000894d */ /* 0x000fea0003800000 */
[----:B------:R-:W-:Y:S01]  /*0fd0*/  IADD3 R3, R18, c[0x0][0x1c8], R41 ;  /* 0x0000720012037a10 */ /* 0x000fe20007ffe029 */
[----:B------:R-:W-:Y:S01]  /*0fe0*/  IMAD.IADD R2, R40, 0x1, R15 ;  /* 0x0000000128027824 */ /* 0x000fe200078e020f */
[----:B------:R-:W-:-:S03]  /*0ff0*/  MOV R7, 0x4 ;  /* 0x0000000400077802 */ /* 0x000fc60000000f00 */
[----:B------:R-:W-:-:S04]  /*1000*/  IMAD R2, R2, c[0x0][0x1b8], R3 ;  /* 0x00006e0002027a24 */ /* 0x000fc800078e0203 */
[----:B------:R-:W-:-:S08]  /*1010*/  IMAD.WIDE R38, R2, R7, c[0x0][0x170] ;  /* 0x00005c0002267625 */ /* 0x000fd000078e0207 */
[----:B------:R-:W2:Y:S02]  /*1020*/  LDG.E.CONSTANT.SYS R16, [R38] ;  /* 0x0000000026107381 */ /* 0x000ea400001e6900 */
[----:B--2---:R-:W-:-:S12]  /*1030*/  FSETP.GEU.FTZ.AND P0, PT, R16, RZ, PT ;  /* 0x000000ff1000720b */ /* 0x004fd80003f1e000 */
[----:B------:R-:W-:Y:S05]  /*1040*/  @!P0 EXIT ;  /* 0x000000000000894d */ /* 0x000fea0003800000 */
[----:B------:R-:W-:Y:S01]  /*1050*/  IMAD.MOV.U32 R3, RZ, RZ, c[0x0][0x1bc] ;  /* 0x00006f00ff037624 */ /* 0x000fe200078e00ff */
[----:B------:R-:W-:Y:S02]  /*1060*/  ULDC UR4, c[0x0][0x1bc] ;  /* 0x00006f0000047ab9 */ /* 0x000fe40000000800 */
[----:B------:R-:W-:Y:S02]  /*1070*/  USHF.L.U32 UR4, UR4, 0x2, URZ ;  /* 0x0000000204047899 */ /* 0x000fe4000800063f */
[----:B------:R-:W-:Y:S01]  /*1080*/  LEA R20, R3, R2, 0x3 ;  /* 0x0000000203147211 */ /* 0x000fe200078e18ff */
[----:B------:R-:W-:Y:S01]  /*1090*/  IMAD.WIDE R2, R6, R7, c[0x0][0x180] ;  /* 0x0000600006027625 */ /* 0x000fe200078e0207 */
[----:B------:R-:W-:-:S03]  /*10a0*/  USHF.R.S32.HI UR5, URZ, 0x1f, UR4 ;  /* 0x0000001f3f057899 */ /* 0x000fc60008011404 */
[----:B------:R-:W-:-:S04]  /*10b0*/  IMAD.WIDE R20, R20, R7, c[0x0][0x170] ;  /* 0x00005c0014147625 */ /* 0x000fc800078e0207 */
[----:B------:R-:W2:Y:S03]  /*10c0*/  LDG.E.SYS R8, [R2] ;  /* 0x0000000002087381 */ /* 0x000ea600001ee900 */
[----:B------:R-:W-:Y:S01]  /*10d0*/  IADD3 R22, P0, R20, UR4, RZ ;  /* 0x0000000414167c10 */ /* 0x000fe2000ff1e0ff */
[----:B------:R0:W5:Y:S03]  /*10e0*/  LDG.E.CONSTANT.SYS R10, [R20] ;  /* 0x00000000140a7381 */ /* 0x00016600001e6900 */
[----:B------:R-:W-:-:S08]  /*10f0*/  IADD3.X R23, R21, UR5, RZ, P0, !PT ;  /* 0x0000000515177c10 */ /* 0x000fd000087fe4ff */
[----:B------:R0:W5:Y:S04]  /*1100*/  LDG.E.CONSTANT.SYS R12, [R22] ;  /* 0x00000000160c7381 */ /* 0x00016800001e6900 */
[----:B------:R0:W5:Y:S04]  /*1110*/  LDG.E.CONSTANT.SYS R14, [R22.64+UR4] ;  /* 0x00000004160e7981 */ /* 0x000168000c1e6900 */
[----:B------:R-:W1:Y:S01]  /*1120*/  S2R R9, SR_TID.X ;  /* 0x0000000000097919 */ /* 0x000e620000002100 */
[----:B------:R-:W-:Y:S02]  /*1130*/  IMAD.MOV.U32 R24, RZ, RZ, 0x3f800000 ;  /* 0x3f800000ff187424 */ /* 0x000fe400078e00ff */
[----:B-1----:R-:W-:-:S04]  /*1140*/  IMAD R11, R0, c[0x0][0x0], R9 ;  /* 0x00000000000b7a24 */ /* 0x002fc800078e0209 */
[----:B------:R-:W-:-:S08]  /*1150*/  IMAD R13, R11, 0x30, RZ ;  /* 0x000000300b0d7824 */ /* 0x000fd000078e02ff */
[----:B------:R0:W-:Y:S01]  /*1160*/  STS [R13], R24 ;  /* 0x000000180d007388 */ /* 0x0001e20000000800 */
[----:B------:R-:W-:Y:S01]  /*1170*/  MOV R17, c[0x0][0x1ac] ;  /* 0x00006b0000117a02 */ /* 0x000fe20000000f00 */
[----:B------:R-:W-:Y:S01]  /*1180*/  IMAD R18, R15, c[0x0][0x1b8], R18 ;  /* 0x00006e000f127a24 */ /* 0x000fe200078e0212 */
[----:B------:R-:W-:Y:S02]  /*1190*/  BMOV.32.CLEAR RZ, B0 ;  /* 0x0000000000ff7355 */ /* 0x000fe40000100000 */
[----:B------:R-:W-:Y:S01]  /*11a0*/  IADD3 R15, R17, -c[0x0][0x1a4], RZ ;  /* 0x80006900110f7a10 */ /* 0x000fe20007ffe0ff */
[----:B------:R-:W-:Y:S01]  /*11b0*/  BSSY B0, `(.L_x_78) ;  /* 0x0000059000007945 */ /* 0x000fe20003800000 */
[----:B------:R-:W-:-:S04]  /*11c0*/  IMAD.WIDE R18, R18, R7, c[0x0][0x170] ;  /* 0x00005c0012127625 */ /* 0x000fc800078e0207 */
[----:B------:R-:W-:Y:S01]  /*11d0*/  IMAD R17, R15, UR6, RZ ;  /* 0x000000060f117c24 */ /* 0x000fe2000f8e02ff */
[----:B--2---:R-:W-:-:S12]  /*11e0*/  ISETP.GE.AND P1, PT, R8, 0x1, PT ;  /* 0x000000010800780c */ /* 0x004fd80003f26270 */
[----:B------:R-:W-:Y:S05]  /*11f0*/  @!P1 BRA `(.L_x_79) ;  /* 0x0000054000009947 */ /* 0x000fea0003800000 */
        /* <DEDUP_REMOVED lines=8> */
[----:B------:R-:W-:Y:S01]  /*1280*/  MOV R20, 0xc ;  /* 0x0000000c00147802 */ /* 0x000fe20000000f00 */
[----:B------:R-:W-:Y:S01]  /*1290*/  BSSY B2, `(.L_x_82) ;  /* 0x000000b000027945 */ /* 0x000fe20003800000 */
[----:B------:R-:W-:-:S03]  /*12a0*/  IMAD.MOV.U32 R21, RZ, RZ, RZ ;  /* 0x000000ffff157224 */ /* 0x000fc600078e00ff */
[----:B------:R-:W-:-:S05]  /*12b0*/  IMAD R20, R11, R20, 0x1 ;  /* 0x000000010b147424 */ /* 0x000fca00078e0214 */
[----:B------:R-:W-:Y:S05]  /*12c0*/  @!P0 BRA `(.L_x_83) ;  /* 0x0000007000008947 */ /* 0x000fea0003800000 */
[----:B------:R-:W-:Y:S02]  /*12d0*/  ISETP.NE.AND P0, PT, R22, 0x2, PT ;  /* 0x000000021600780c */ /* 0x000fe40003f05270 */
[----:B------:R-:W-:-:S10]  /*12e0*/  MOV R21, RZ ;  /* 0x000000ff00157202 */ /* 0x000fd40000000f00 */
[----:B------:R-:W-:Y:S01]  /*12f0*/  @P0 IMAD.MOV.U32 R21, RZ, RZ, 0x1 ;  /* 0x00000001ff150424 */ /* 0x000fe200078e00ff */
[----:B------:R0:W-:Y:S04]  /*1300*/  @P0 STS [R13+0x4], RZ ;  /* 0x000004ff0d000388 */ /* 0x0001e80000000800 */
[----:B------:R-:W-:Y:S02]  /*1310*/  IADD3 R22, R20, R21, RZ ;  /* 0x0000001514167210 */ /* 0x000fe40007ffe0ff */
[----:B------:R-:W-:-:S06]  /*1320*/  IADD3 R21, R21, 0x1, RZ ;  /* 0x0000000115157810 */ /* 0x000fcc0007ffe0ff */
[----:B------:R0:W-:Y:S02]  /*1330*/  STS [R22.X4], RZ ;  /* 0x000000ff16007388 */ /* 0x0001e40000004800 */
.L_x_83:
[----:B------:R-:W-:Y:S05]  /*1340*/  BSYNC B2 ;  /* 0x0000000000027941 */ /* 0x000fea0003800000 */
.L_x_82:
[----:B------:R-:W-:Y:S01]  /*1350*/  IMAD.IADD R20, R20, 0x1, R21 ;  /* 0x0000000114147824 */ /* 0x000fe200078e0215 */
[----:B------:R-:W-:-:S07]  /*1360*/  IADD3 R21, R21, 0x1, RZ ;  /* 0x0000000115157810 */ /* 0x000fce0007ffe0ff */
[----:B------:R1:W-:Y:S02]  /*1370*/  STS [R20.X4], RZ ;  /* 0x000000ff14007388 */ /* 0x0003e40000004800 */
.L_x_81:
[----:B------:R-:W-:Y:S05]  /*1380*/  BSYNC B1 ;  /* 0x0000000000017941 */ /* 0x000fea0003800000 */
.L_x_80:
[----:B------:R-:W-:-:S12]  /*1390*/  ISETP.GE.U32.AND P0, PT, R8, 0x4, PT ;  /* 0x000000040800780c */ /* 0x000fd80003f06070 */
[----:B------:R-:W-:Y:S05]  /*13a0*/  @!P0 BRA `(.L_x_79) ;  /* 0x0000039000008947 */ /* 0x000fea0003800000 */
[----:B0-----:R-:W-:Y:S01]  /*13b0*/  IADD3 R22, R8, -R21, RZ ;  /* 0x8000001508167210 */ /* 0x001fe20007ffe0ff */
[----:B-1----:R-:W-:Y:S01]  /*13c0*/  IMAD R20, R0, c[0x0][0x0], RZ ;  /* 0x0000000000147a24 */ /* 0x002fe200078e02ff */
[----:B------:R-:W-:Y:S01]  /*13d0*/  BMOV.32.CLEAR RZ, B1 ;  /* 0x0000000001ff7355 */ /* 0x000fe20000100000 */
[----:B------:R-:W-:Y:S01]  /*13e0*/  BSSY B1, `(.L_x_84) ;  /* 0x000001e000017945 */ /* 0x000fe20003800000 */
[----:B------:R-:W-:Y:S01]  /*13f0*/  ISETP.GT.AND P2, PT, R22, 0xc, PT ;  /* 0x0000000c1600780c */ /* 0x000fe20003f44270 */
[----:B------:R-:W-:Y:S01]  /*1400*/  IMAD R20, R20, 0xc, R21 ;  /* 0x0000000c14147824 */ /* 0x000fe200078e0215 */
[----:B------:R-:W-:-:S03]  /*1410*/  PLOP3.LUT P0, PT, PT, PT, PT, 0x80, 0x0 ;  /* 0x000000000000781c */ /* 0x000fc60003f0f070 */
[----:B------:R-:W-:-:S04]  /*1420*/  IMAD R20, R9, 0xc, R20 ;  /* 0x0000000c09147824 */ /* 0x000fc800078e0214 */
[----:B------:R-:W-:-:S03]  /*1430*/  IMAD.SHL.U32 R20, R20, 0x4, RZ ;  /* 0x0000000414147824 */ /* 0x000fc600078e00ff */
[----:B------:R-:W-:Y:S05]  /*1440*/  @!P2 BRA `(.L_x_85) ;  /* 0x000001700000a947 */ /* 0x000fea0003800000 */
[----:B------:R-:W-:Y:S02]  /*1450*/  PLOP3.LUT P0, PT, PT, PT, PT, 0x8, 0x0 ;  /* 0x000000000000781c */ /* 0x000fe40003f0e170 */
[----:B------:R-:W-:-:S10]  /*1460*/  IADD3 R24, R8, -0xc, RZ ;  /* 0xfffffff408187810 */ /* 0x000fd40007ffe0ff */
.L_x_86:
[----:B------:R-:W-:Y:S01]  /*1470*/  IADD3 R21, R21, 0x10, RZ ;  /* 0x0000001015157810 */ /* 0x000fe20007ffe0ff */
[----:B------:R-:W-:Y:S01]  /*1480*/  STS [R20+0x4], RZ ;  /* 0x000004ff14007388 */ /* 0x000fe20000000800 */
[----:B------:R-:W-:Y:S02]  /*1490*/  IADD3 R22, R20, 0x40, RZ ;  /* 0x0000004014167810 */ /* 0x000fe40007ffe0ff */
[----:B------:R-:W-:Y:S01]  /*14a0*/  ISETP.GE.AND P2, PT, R21, R24, PT ;  /* 0x000000181500720c */ /* 0x000fe20003f46270 */
[----:B------:R-:W-:Y:S04]  /*14b0*/  STS [R20+0xc], RZ ;  /* 0x00000cff14007388 */ /* 0x000fe80000000800 */
        /* <DEDUP_REMOVED lines=13> */
[----:B------:R0:W-:Y:S02]  /*1590*/  STS [R20+0x40], RZ ;  /* 0x000040ff14007388 */ /* 0x0001e40000000800 */
[----:B0-----:R-:W-:Y:S01]  /*15a0*/  MOV R20, R22 ;  /* 0x0000001600147202 */ /* 0x001fe20000000f00 */
[----:B------:R-:W-:Y:S07]  /*15b0*/  @!P2 BRA `(.L_x_86) ;  /* 0xfffffeb00000a947 */ /* 0x000fee000383ffff */
.L_x_85:
[----:B------:R-:W-:Y:S05]  /*15c0*/  BSYNC B1 ;  /* 0x0000000000017941 */ /* 0x000fea0003800000 */
.L_x_84:
[----:B------:R-:W-:Y:S01]  /*15d0*/  IMAD.IADD R22, R8, 0x1, -R21 ;  /* 0x0000000108167824 */ /* 0x000fe200078e0a15 */
[----:B------:R-:W-:Y:S01]  /*15e0*/  BMOV.32.CLEAR RZ, B1 ;  /* 0x0000000001ff7355 */ /* 0x000fe20000100000 */
[----:B------:R-:W-:Y:S03]  /*15f0*/  BSSY B1, `(.L_x_87) ;  /* 0x000000f000017945 */ /* 0x000fe60003800000 */
[----:B------:R-:W-:-:S12]  /*1600*/  ISETP.GT.AND P2, PT, R22, 0x4, PT ;  /* 0x000000041600780c */ /* 0x000fd80003f44270 */
[----:B------:R-:W-:Y:S05]  /*1610*/  @!P2 BRA `(.L_x_88) ;  /* 0x000000c00000a947 */ /* 0x000fea0003800000 */
[----:B------:R-:W-:Y:S01]  /*1620*/  IADD3 R22, R20, 0x20, RZ ;  /* 0x0000002014167810 */ /* 0x000fe20007ffe0ff */
[----:B------:R-:W-:Y:S01]  /*1630*/  STS [R20+0x4], RZ ;  /* 0x000004ff14007388 */ /* 0x000fe20000000800 */
[----:B------:R-:W-:Y:S02]  /*1640*/  PLOP3.LUT P0, PT, PT, PT, PT, 0x8, 0x0 ;  /* 0x000000000000781c */ /* 0x000fe40003f0e170 */
[----:B------:R-:W-:Y:S01]  /*1650*/  IADD3 R21, R21, 0x8, RZ ;  /* 0x0000000815157810 */ /* 0x000fe20007ffe0ff */
[----:B------:R-:W-:Y:S04]  /*1660*/  STS [R20+0xc], RZ ;  /* 0x00000cff14007388 */ /* 0x000fe80000000800 */
[----:B------:R-:W-:Y:S04]  /*1670*/  STS [R20+0x8], RZ ;  /* 0x000008ff14007388 */ /* 0x000fe80000000800 */
[----:B------:R-:W-:Y:S04]  /*1680*/  STS [R20+0x10], RZ ;  /* 0x000010ff14007388 */ /* 0x000fe80000000800 */
[----:B------:R-:W-:Y:S04]  /*1690*/  STS [R20+0x14], RZ ;  /* 0x000014ff14007388 */ /* 0x000fe80000000800 */
[----:B------:R-:W-:Y:S04]  /*16a0*/  STS [R20+0x1c], RZ ;  /* 0x00001cff14007388 */ /* 0x000fe80000000800 */
[----:B------:R-:W-:Y:S04]  /*16b0*/  STS [R20+0x18], RZ ;  /* 0x000018ff14007388 */ /* 0x000fe80000000800 */
[----:B------:R0:W-:Y:S02]  /*16c0*/  STS [R20+0x20], RZ ;  /* 0x000020ff14007388 */ /* 0x0001e40000000800 */
[----:B0-----:R-:W-:-:S08]  /*16d0*/  MOV R20, R22 ;  /* 0x0000001600147202 */ /* 0x001fd00000000f00 */
.L_x_88:
[----:B------:R-:W-:Y:S05]  /*16e0*/  BSYNC B1 ;  /* 0x0000000000017941 */ /* 0x000fea0003800000 */
.L_x_87:
[----:B------:R-:W-:-:S12]  /*16f0*/  ISETP.LT.OR P0, PT, R21, R8, P0 ;  /* 0x000000081500720c */ /* 0x000fd80000701670 */
[----:B------:R0:W-:Y:S04]  /*1700*/  @P0 STS [R20+0x4], RZ ;  /* 0x000004ff14000388 */ /* 0x0001e80000000800 */
[----:B------:R0:W-:Y:S04]  /*1710*/  @P0 STS [R20+0xc], RZ ;  /* 0x00000cff14000388 */ /* 0x0001e80000000800 */
[----:B------:R0:W-:Y:S04]  /*1720*/  @P0 STS [R20+0x8], RZ ;  /* 0x000008ff14000388 */ /* 0x0001e80000000800 */
[----:B------:R0:W-:Y:S02]  /*1730*/  @P0 STS [R20+0x10], RZ ;  /* 0x000010ff14000388 */ /* 0x0001e40000000800 */
.L_x_79:
[----:B0-----:R-:W-:Y:S05]  /*1740*/  BSYNC B0 ;  /* 0x0000000000007941 */ /* 0x001fea0003800000 */
.L_x_78:
[----:B------:R-:W-:Y:S01]  /*1750*/  BMOV.32.CLEAR RZ, B0 ;  /* 0x0000000000ff7355 */ /* 0x000fe20000100000 */
[----:B------:R-:W-:Y:S01]  /*1760*/  BSSY B0, `(.L_x_89) ;  /* 0x00000fe000007945 */ /* 0x000fe20003800000 */
[----:B------:R-:W-:Y:S05]  /*1770*/  @!P1 BRA `(.L_x_90) ;  /* 0x00000fc000009947 */ /* 0x000fea0003800000 */
[----:B-1----:R-:W-:Y:S01]  /*1780*/  LOP3.LUT R20, R8, 0x3, RZ, 0xc0, !PT ;  /* 0x0000000308147812 */ /* 0x002fe200078ec0ff */
[----:B------:R-:W0:Y:S01]  /*1790*/  I2F R41, R41 ;  /* 0x0000002900297306 */ /* 0x000e220000201400 */
[----:B------:R-:W-:Y:S01]  /*17a0*/  BMOV.32.CLEAR RZ, B1 ;  /* 0x0000000001ff7355 */ /* 0x000fe20000100000 */
[----:B------:R-:W-:Y:S01]  /*17b0*/  BSSY B1, `(.L_x_91) ;  /* 0x0000024000017945 */ /* 0x000fe20003800000 */
[----:B------:R-:W-:Y:S01]  /*17c0*/  ISETP.NE.AND P0, PT, R20, RZ, PT ;  /* 0x000000ff1400720c */ /* 0x000fe20003f05270 */
[----:B------:R-:W-:-:S11]  /*17d0*/  IMAD.MOV.U32 R45, RZ, RZ, RZ ;  /* 0x000000ffff2d7224 */ /* 0x000fd600078e00ff */
[----:B------:R-:W-:Y:S05]  /*17e0*/  @!P0 BRA `(.L_x_92) ;  /* 0x0000020000008947 */ /* 0x000fea0003800000 */
[----:B------:R-:W-:Y:S01]  /*17f0*/  ISETP.NE.AND P0, PT, R20, 0x1, PT ;  /* 0x000000011400780c */ /* 0x000fe20003f05270 */
[----:B------:R-:W-:Y:S01]  /*1800*/  BMOV.32.CLEAR RZ, B2 ;  /* 0x0000000002ff7355 */ /* 0x000fe20000100000 */
[----:B------:R-:W-:Y:S01]  /*1810*/  BSSY B2, `(.L_x_93) ;  /* 0x0000015000027945 */ /* 0x000fe20003800000 */
[----:B------:R-:W-:-:S09]  /*1820*/  MOV R24, RZ ;  /* 0x000000ff00187202 */ /* 0x000fd20000000f00 */
[----:B------:R-:W-:Y:S05]  /*1830*/  @!P0 BRA `(.L_x_94) ;  /* 0x0000012000008947 */ /* 0x000fea0003800000 */
[----:B------:R-:W-:-:S12]  /*1840*/  ISETP.NE.AND P0, PT, R20, 0x2, PT ;  /* 0x000000021400780c */ /* 0x000fd80003f05270 */
[----:B------:R-:W-:Y:S01]  /*1850*/  @P0 IMAD.WIDE R20, R6, R7, c[0x0][0x178] ;  /* 0x00005e0006140625 */ /* 0x000fe200078e0207 */
[----:B------:R-:W1:Y:S07]  /*1860*/  @P0 LDS.U R25, [R13+0x4] ;  /* 0x000004000d190984 */ /* 0x000e6e0000001800 */
[----:B------:R-:W1:Y:S01]  /*1870*/  @P0 LDG.E.CONSTANT.SYS R20, [R20] ;  /* 0x0000000014140381 */ /* 0x000e6200001e6900 */
[----:B------:R-:W-:-:S05]  /*1880*/  IMAD.MOV.U32 R24, RZ, RZ, RZ ;  /* 0x000000ffff187224 */ /* 0x000fca00078e00ff */
[----:B------:R-:W-:-:S05]  /*1890*/  @P0 MOV R24, 0x1 ;  /* 0x0000000100180802 */ /* 0x000fca0000000f00 */
[----:B------:R-:W-:-:S05]  /*18a0*/  IMAD.MOV R22, RZ, RZ, -R24 ;  /* 0x000000ffff167224 */ /* 0x000fca00078e0a18 */
[----:B------:R-:W-:-:S04]  /*18b0*/  LOP3.LUT R23, R17, R22, RZ, 0xc0, !PT ;  /* 0x0000001611177212 */ /* 0x000fc800078ec0ff */
[----:B------:R-:W-:-:S05]  /*18c0*/  IADD3 R22, R6, R23, RZ ;  /* 0x0000001706167210 */ /* 0x000fca0007ffe0ff */
[----:B------:R-:W-:-:S08]  /*18d0*/  IMAD.WIDE R22, R22, R7, c[0x0][0x178] ;  /* 0x00005e0016167625 */ /* 0x000fd000078e0207 */
[----:B------:R-:W2:Y:S01]  /*18e0*/  LDG.E.CONSTANT.SYS R22, [R22] ;  /* 0x0000000016167381 */ /* 0x000ea200001e6900 */
[----:B01----:R-:W-:Y:S02]  /*18f0*/  @P0 FFMA.FTZ R26, R41, R20, R25 ;  /* 0x00000014291a0223 */ /* 0x003fe40000010019 */
[----:B------:R-:W-:Y:S01]  /*1900*/  IMAD R25, R11, 0xc, R24 ;  /* 0x0000000c0b197824 */ /* 0x000fe200078e0218 */
[----:B------:R-:W-:-:S05]  /*1910*/  IADD3 R24, R24, 0x1, RZ ;  /* 0x0000000118187810 */ /* 0x000fca0007ffe0ff */
[----:B------:R-:W-:Y:S04]  /*1920*/  @P0 STS [R13+0x4], R26 ;  /* 0x0000041a0d000388 */ /* 0x000fe80000000800 */
[----:B------:R-:W2:Y:S02]  /*1930*/  LDS.U R20, [R25.X4+0x4] ;  /* 0x0000040019147984 */ /* 0x000ea40000005800 */
[----:B--2---:R-:W-:-:S08]  /*1940*/  FFMA.FTZ R20, R41, R22, R20 ;  /* 0x0000001629147223 */ /* 0x004fd00000010014 */
[----:B------:R0:W-:Y:S02]  /*1950*/  STS [R25.X4+0x4], R20 ;  /* 0x0000041419007388 */ /* 0x0001e40000004800 */
.L_x_94:
[----:B------:R-:W-:Y:S05]  /*1960*/  BSYNC B2 ;  /* 0x0000000000027941 */ /* 0x000fea0003800000 */
.L_x_93:
[----:B0-----:R-:W-:-:S04]  /*1970*/  IMAD R20, R17, R24, R6 ;  /* 0x0000001811147224 */ /* 0x001fc800078e0206 */
[----:B------:R-:W-:-:S08]  /*1980*/  IMAD.WIDE R20, R20, R7, c[0x0][0x178] ;  /* 0x00005e0014147625 */ /* 0x000fd000078e0207 */
[----:B------:R-:W2:Y:S01]  /*1990*/  LDG.E.CONSTANT.SYS R20, [R20] ;  /* 0x0000000014147381 */ /* 0x000ea200001e6900 */
[----:B------:R-:W-:Y:S01]  /*19a0*/  IMAD R22, R11, 0xc, R24 ;  /* 0x0000000c0b167824 */ /* 0x000fe200078e0218 */
[----:B------:R-:W-:-:S07]  /*19b0*/  IADD3 R45, R24, 0x1, RZ ;  /* 0x00000001182d7810 */ /* 0x000fce0007ffe0ff */
[----:B------:R-:W2:Y:S02]  /*19c0*/  LDS.U R23, [R22.X4+0x4] ;  /* 0x0000040016177984 */ /* 0x000ea40000005800 */
[----:B--2---:R-:W-:-:S08]  /*19d0*/  FFMA.FTZ R23, R41, R20, R23 ;  /* 0x0000001429177223 */ /* 0x004fd00000010017 */
[----:B------:R0:W-:Y:S02]  /*19e0*/  STS [R22.X4+0x4], R23 ;  /* 0x0000041716007388 */ /* 0x0001e40000004800 */
.L_x_92:
[----:B------:R-:W-:Y:S05]  /*19f0*/  BSYNC B1 ;  /* 0x0000000000017941 */ /* 0x000fea0003800000 */
.L_x_91:
[----:B------:R-:W-:-:S12]  /*1a00*/  ISETP.GE.U32.AND P0, PT, R8, 0x4, PT ;  /* 0x000000040800780c */ /* 0x000fd80003f06070 */
[----:B------:R-:W-:Y:S05]  /*1a10*/  @!P0 BRA `(.L_x_90) ;  /* 0x00000d2000008947 */ /* 0x000fea0003800000 */
[--C-:B------:R-:W-:Y:S01]  /*1a20*/  IMAD.IADD R21, R8, 0x1, -R45.reuse ;  /* 0x0000000108157824 */ /* 0x100fe200078e0a2d */
[----:B------:R-:W-:Y:S01]  /*1a30*/  BMOV.32.CLEAR RZ, B1 ;  /* 0x0000000001ff7355 */ /* 0x000fe20000100000 */
[----:B------:R-:W-:Y:S01]  /*1a40*/  IMAD R20, R0, c[0x0][0x0], RZ ;  /* 0x0000000000147a24 */ /* 0x000fe200078e02ff */
[----:B------:R-:W-:Y:S01]  /*1a50*/  BSSY B1, `(.L_x_95) ;  /* 0x0000076000017945 */ /* 0x000fe20003800000 */
[----:B0-----:R-:W-:Y:S01]  /*1a60*/  IMAD R22, R45, UR6, RZ ;  /* 0x000000062d167c24 */ /* 0x001fe2000f8e02ff */
[----:B------:R-:W-:Y:S01]  /*1a70*/  ISETP.GT.AND P2, PT, R21, 0xc, PT ;  /* 0x0000000c1500780c */ /* 0x000fe20003f44270 */
[----:B------:R-:W-:Y:S01]  /*1a80*/  IMAD R20, R20, 0xc, R45 ;  /* 0x0000000c14147824 */ /* 0x000fe200078e022d */
[----:B------:R-:W-:Y:S01]  /*1a90*/  PLOP3.LUT P0, PT, PT, PT, PT, 0x80, 0x0 ;  /* 0x000000000000781c */ /* 0x000fe20003f0f070 */
[----:B------:R-:W-:Y:S01]  /*1aa0*/  IMAD R23, R15, R22, RZ ;  /* 0x000000160f177224 */ /* 0x000fe200078e02ff */
[----:B------:R-:W-:Y:S01]  /*1ab0*/  SHF.L.U32 R43, R17, 0x2, RZ ;  /* 0x00000002112b7819 */ /* 0x000fe200000006ff */
[----:B------:R-:W-:-:S04]  /*1ac0*/  IMAD R20, R9, 0xc, R20 ;  /* 0x0000000c09147824 */ /* 0x000fc800078e0214 */
[----:B------:R-:W-:-:S03]  /*1ad0*/  IMAD.SHL.U32 R42, R20, 0x4, RZ ;  /* 0x00000004142a7824 */ /* 0x000fc600078e00ff */
[----:B------:R-:W-:Y:S05]  /*1ae0*/  @!P2 BRA `(.L_x_96) ;  /* 0x000006c00000a947 */ /* 0x000fea0003800000 */
[----:B------:R-:W-:Y:S02]  /*1af0*/  PLOP3.LUT P0, PT, PT, PT, PT, 0x8, 0x0 ;  /* 0x000000000000781c */ /* 0x000fe40003f0e170 */
[----:B------:R-:W-:-:S10]  /*1b00*/  IADD3 R44, R8, -0xc, RZ ;  /* 0xfffffff4082c7810 */ /* 0x000fd40007ffe0ff */
.L_x_97:
[----:B------:R-:W-:Y:S02]  /*1b10*/  IADD3 R48, R6, R23, RZ ;  /* 0x0000001706307210 */ /* 0x000fe40007ffe0ff */
[----:B------:R-:W-:-:S03]  /*1b20*/  SHF.R.S32.HI R47, RZ, 0x1f, R43 ;  /* 0x0000001fff2f7819 */ /* 0x000fc6000001142b */
[----:B------:R-:W-:-:S07]  /*1b30*/  IMAD.WIDE R48, R48, R7, c[0x0][0x178] ;  /* 0x00005e0030307625 */ /* 0x000fce00078e0207 */
[C---:B------:R-:W-:Y:S01]  /*1b40*/  IADD3 R50, P2, R43.reuse, R48, RZ ;  /* 0x000000302b327210 */ /* 0x040fe20007f5e0ff */
[----:B------:R-:W-:Y:S01]  /*1b50*/  IMAD.IADD R23, R43, 0x1, R23 ;  /* 0x000000012b177824 */ /* 0x000fe200078e0217 */
[----:B------:R0:W2:Y:S03]  /*1b60*/  LDG.E.CONSTANT.SYS R48, [R48] ;  /* 0x0000000030307381 */ /* 0x0000a600001e6900 */
[----:B------:R-:W-:Y:S01]  /*1b70*/  IMAD.X R51, R49, 0x1, R47, P2 ;  /* 0x0000000131337824 */ /* 0x000fe200010e062f */
[----:B------:R-:W-:-:S04]  /*1b80*/  IADD3 R20, P2, R43, R50, RZ ;  /* 0x000000322b147210 */ /* 0x000fc80007f5e0ff */
[----:B------:R-:W-:Y:S02]  /*1b90*/  IADD3.X R21, R47, R51, RZ, P2, !PT ;  /* 0x000000332f157210 */ /* 0x000fe400017fe4ff */
[----:B------:R-:W-:Y:S01]  /*1ba0*/  IADD3 R52, P2, R43, R20, RZ ;  /* 0x000000142b347210 */ /* 0x000fe20007f5e0ff */
[----:B------:R-:W-:Y:S01]  /*1bb0*/  IMAD.IADD R28, R6, 0x1, R23 ;  /* 0x00000001061c7824 */ /* 0x000fe200078e0217 */
[----:B------:R1:W3:Y:S02]  /*1bc0*/  LDG.E.CONSTANT.SYS R50, [R50] ;  /* 0x0000000032327381 */ /* 0x0002e400001e6900 */
[----:B------:R-:W-:Y:S01]  /*1bd0*/  IADD3.X R53, R47, R21, RZ, P2, !PT ;  /* 0x000000152f357210 */ /* 0x000fe200017fe4ff */
[----:B------:R-:W-:Y:S01]  /*1be0*/  IMAD.WIDE R28, R28, R7, c[0x0][0x178] ;  /* 0x00005e001c1c7625 */ /* 0x000fe200078e0207 */
[C---:B------:R-:W-:Y:S01]  /*1bf0*/  IADD3 R23, R43.reuse, R23, RZ ;  /* 0x000000172b177210 */ /* 0x040fe20007ffe0ff */
[----:B------:R4:W3:Y:S03]  /*1c00*/  LDG.E.CONSTANT.SYS R46, [R20] ;  /* 0x00000000142e7381 */ /* 0x0008e600001e6900 */
[C---:B0-----:R-:W-:Y:S01]  /*1c10*/  IADD3 R49, R43.reuse, R23, RZ ;  /* 0x000000172b317210 */ /* 0x041fe20007ffe0ff */
[----:B------:R-:W-:Y:S01]  /*1c20*/  IMAD.IADD R34, R6, 0x1, R23 ;  /* 0x0000000106227824 */ /* 0x000fe200078e0217 */
[----:B------:R-:W3:Y:S01]  /*1c30*/  LDG.E.CONSTANT.SYS R52, [R52] ;  /* 0x0000000034347381 */ /* 0x000ee200001e6900 */
[----:B------:R-:W-:-:S02]  /*1c40*/  IADD3 R24, P2, R43, R28, RZ ;  /* 0x0000001c2b187210 */ /* 0x000fc40007f5e0ff */
[----:B------:R-:W-:Y:S01]  /*1c50*/  IMAD.WIDE R34, R34, R7, c[0x0][0x178] ;  /* 0x00005e0022227625 */ /* 0x000fe200078e0207 */
[----:B------:R0:W3:Y:S01]  /*1c60*/  LDG.E.CONSTANT.SYS R54, [R28] ;  /* 0x000000001c367381 */ /* 0x0000e200001e6900 */
[----:B------:R-:W-:Y:S02]  /*1c70*/  IADD3.X R25, R29, R47, RZ, P2, !PT ;  /* 0x0000002f1d197210 */ /* 0x000fe400017fe4ff */
[----:B------:R-:W-:Y:S01]  /*1c80*/  IMAD.IADD R30, R6, 0x1, R49 ;  /* 0x00000001061e7824 */ /* 0x000fe200078e0231 */
[C---:B------:R-:W-:Y:S01]  /*1c90*/  IADD3 R26, P2, R43.reuse, R24, RZ ;  /* 0x000000182b1a7210 */ /* 0x040fe20007f5e0ff */
[----:B-1----:R-:W-:Y:S01]  /*1ca0*/  LDS.U R51, [R42+0x10] ;  /* 0x000010002a337984 */ /* 0x002fe20000001800 */
[----:B----4-:R-:W-:Y:S01]  /*1cb0*/  IADD3 R20, P3, R43, R34, RZ ;  /* 0x000000222b147210 */ /* 0x010fe20007f7e0ff */
[----:B------:R-:W-:Y:S01]  /*1cc0*/  IMAD.WIDE R30, R30, R7, c[0x0][0x178] ;  /* 0x00005e001e1e7625 */ /* 0x000fe200078e0207 */
[----:B------:R-:W-:Y:S01]  /*1cd0*/  IADD3.X R27, R47, R25, RZ, P2, !PT ;  /* 0x000000192f1b7210 */ /* 0x000fe200017fe4ff */
[----:B------:R1:W4:Y:S01]  /*1ce0*/  LDG.E.CONSTANT.SYS R56, [R34] ;  /* 0x0000000022387381 */ /* 0x00032200001e6900 */
[----:B------:R-:W-:Y:S01]  /*1cf0*/  IADD3 R32, P2, R43, R26, RZ ;  /* 0x0000001a2b207210 */ /* 0x000fe20007f5e0ff */
[----:B------:R-:W-:-:S02]  /*1d00*/  IMAD.X R21, R35, 0x1, R47, P3 ;  /* 0x0000000123157824 */ /* 0x000fc400018e062f */
[----:B------:R1:W4:Y:S01]  /*1d10*/  LDG.E.CONSTANT.SYS R58, [R24] ;  /* 0x00000000183a7381 */ /* 0x00032200001e6900 */
[----:B------:R-:W-:Y:S01]  /*1d20*/  IADD3 R22, P3, R43, R30, RZ ;  /* 0x0000001e2b167210 */ /* 0x000fe20007f7e0ff */
[----:B------:R-:W-:Y:S01]  /*1d30*/  IMAD.X R33, R47, 0x1, R27, P2 ;  /* 0x000000012f217824 */ /* 0x000fe200010e061b */
[----:B0-----:R-:W-:Y:S01]  /*1d40*/  IADD3 R28, P2, R43, R20, RZ ;  /* 0x000000142b1c7210 */ /* 0x001fe20007f5e0ff */
[----:B------:R0:W4:Y:S01]  /*1d50*/  LDG.E.CONSTANT.SYS R30, [R30] ;  /* 0x000000001e1e7381 */ /* 0x00012200001e6900 */
[----:B------:R-:W-:Y:S02]  /*1d60*/  IADD3.X R23, R31, R47, RZ, P3, !PT ;  /* 0x0000002f1f177210 */ /* 0x000fe40001ffe4ff */
[----:B------:R-:W-:Y:S01]  /*1d70*/  IADD3 R36, P3, R43, R22, RZ ;  /* 0x000000162b247210 */ /* 0x000fe20007f7e0ff */
[----:B------:R-:W-:Y:S01]  /*1d80*/  IMAD.X R29, R47, 0x1, R21, P2 ;  /* 0x000000012f1d7824 */ /* 0x000fe200010e0615 */
[----:B-1----:R-:W-:Y:S01]  /*1d90*/  IADD3 R34, P2, R43, R28, RZ ;  /* 0x0000001c2b227210 */ /* 0x002fe20007f5e0ff */
[----:B------:R1:W4:Y:S02]  /*1da0*/  LDG.E.CONSTANT.SYS R26, [R26] ;  /* 0x000000001a1a7381 */ /* 0x00032400001e6900 */
[C---:B------:R-:W-:Y:S01]  /*1db0*/  IMAD.X R37, R47.reuse, 0x1, R23, P3 ;  /* 0x000000012f257824 */ /* 0x040fe200018e0617 */
[----:B------:R-:W-:Y:S01]  /*1dc0*/  IADD3.X R35, R47, R29, RZ, P2, !PT ;  /* 0x0000001d2f237210 */ /* 0x000fe200017fe4ff */
[----:B------:R0:W4:Y:S01]  /*1dd0*/  LDG.E.CONSTANT.SYS R32, [R32] ;  /* 0x0000000020207381 */ /* 0x00012200001e6900 */
[----:B------:R-:W-:-:S03]  /*1de0*/  IADD3 R24, P2, R43, R36, RZ ;  /* 0x000000242b187210 */ /* 0x000fc60007f5e0ff */
[----:B------:R0:W4:Y:S01]  /*1df0*/  LDG.E.CONSTANT.SYS R20, [R20] ;  /* 0x0000000014147381 */ /* 0x00012200001e6900 */
[----:B------:R-:W-:-:S03]  /*1e00*/  IADD3.X R25, R47, R37, RZ, P2, !PT ;  /* 0x000000252f197210 */ /* 0x000fc600017fe4ff */
[----:B------:R0:W4:Y:S04]  /*1e10*/  LDG.E.CONSTANT.SYS R28, [R28] ;  /* 0x000000001c1c7381 */ /* 0x00012800001e6900 */
[----:B------:R0:W4:Y:S04]  /*1e20*/  LDG.E.CONSTANT.SYS R22, [R22] ;  /* 0x0000000016167381 */ /* 0x00012800001e6900 */
[----:B------:R0:W4:Y:S04]  /*1e30*/  LDG.E.CONSTANT.SYS R34, [R34] ;  /* 0x0000000022227381 */ /* 0x00012800001e6900 */
[----:B------:R1:W4:Y:S04]  /*1e40*/  LDG.E.CONSTANT.SYS R36, [R36] ;  /* 0x0000000024247381 */ /* 0x00032800001e6900 */
[----:B------:R1:W4:Y:S04]  /*1e50*/  LDG.E.CONSTANT.SYS R24, [R24] ;  /* 0x0000000018187381 */ /* 0x00032800001e6900 */
[----:B0-----:R-:W2:Y:S04]  /*1e60*/  LDS.U R31, [R42+0x4] ;  /* 0x000004002a1f7984 */ /* 0x001ea80000001800 */
[----:B------:R-:W3:Y:S04]  /*1e70*/  LDS.U R33, [R42+0x8] ;  /* 0x000008002a217984 */ /* 0x000ee80000001800 */
[----:B------:R-:W0:Y:S04]  /*1e80*/  LDS.U R47, [R42+0xc] ;  /* 0x00000c002a2f7984 */ /* 0x000e280000001800 */
[----:B------:R-:W0:Y:S04]  /*1e90*/  LDS.U R21, [R42+0x14] ;  /* 0x000014002a157984 */ /* 0x000e280000001800 */
[----:B-1----:R-:W4:Y:S04]  /*1ea0*/  LDS.U R27, [R42+0x18] ;  /* 0x000018002a1b7984 */ /* 0x002f280000001800 */
[----:B------:R-:W1:Y:S04]  /*1eb0*/  LDS.U R23, [R42+0x1c] ;  /* 0x00001c002a177984 */ /* 0x000e680000001800 */
[----:B------:R-:W0:Y:S04]  /*1ec0*/  LDS.U R29, [R42+0x20] ;  /* 0x000020002a1d7984 */ /* 0x000e280000001800 */
[----:B------:R-:W-:Y:S04]  /*1ed0*/  LDS.U R37, [R42+0x3c] ;  /* 0x00003c002a257984 */ /* 0x000fe80000001800 */
[----:B------:R-:W-:Y:S01]  /*1ee0*/  LDS.U R35, [R42+0x40] ;  /* 0x000040002a237984 */ /* 0x000fe20000001800 */
[----:B------:R-:W-:-:S04]  /*1ef0*/  IADD3 R45, R45, 0x10, RZ ;  /* 0x000000102d2d7810 */ /* 0x000fc80007ffe0ff */
[----:B------:R-:W-:Y:S01]  /*1f00*/  ISETP.GE.AND P2, PT, R45, R44, PT ;  /* 0x0000002c2d00720c */ /* 0x000fe20003f46270 */
[C---:B--2---:R-:W-:Y:S02]  /*1f10*/  FFMA.FTZ R31, R41.reuse, R48, R31 ;  /* 0x00000030291f7223 */ /* 0x044fe4000001001f */
[----:B------:R-:W-:Y:S01]  /*1f20*/  LDS.U R48, [R42+0x30] ;  /* 0x000030002a307984 */ /* 0x000fe20000001800 */
[----:B---3--:R-:W-:-:S03]  /*1f30*/  FFMA.FTZ R33, R41, R50, R33 ;  /* 0x0000003229217223 */ /* 0x008fc60000010021 */
[----:B------:R-:W-:Y:S01]  /*1f40*/  LDS.U R50, [R42+0x2c] ;  /* 0x00002c002a327984 */ /* 0x000fe20000001800 */
[----:B0-----:R-:W-:-:S03]  /*1f50*/  FFMA.FTZ R25, R41, R46, R47 ;  /* 0x0000002e29197223 */ /* 0x001fc6000001002f */
[----:B------:R-:W0:Y:S01]  /*1f60*/  LDS.U R47, [R42+0x34] ;  /* 0x000034002a2f7984 */ /* 0x000e220000001800 */
[----:B------:R-:W-:-:S03]  /*1f70*/  FFMA.FTZ R53, R41, R52, R51 ;  /* 0x0000003429357223 */ /* 0x000fc60000010033 */
[----:B------:R-:W2:Y:S04]  /*1f80*/  LDS.U R46, [R42+0x38] ;  /* 0x000038002a2e7984 */ /* 0x000ea80000001800 */
[----:B------:R-:W3:Y:S04]  /*1f90*/  LDS.U R52, [R42+0x24] ;  /* 0x000024002a347984 */ /* 0x000ee80000001800 */
[----:B------:R-:W4:Y:S01]  /*1fa0*/  LDS.U R51, [R42+0x28] ;  /* 0x000028002a337984 */ /* 0x000f220000001800 */
[----:B------:R-:W-:-:S03]  /*1fb0*/  FFMA.FTZ R21, R41, R54, R21 ;  /* 0x0000003629157223 */ /* 0x000fc60000010015 */
[----:B------:R-:W-:Y:S04]  /*1fc0*/  STS [R42+0x4], R31 ;  /* 0x0000041f2a007388 */ /* 0x000fe80000000800 */
[----:B------:R2:W-:Y:S01]  /*1fd0*/  STS [R42+0xc], R25 ;  /* 0x00000c192a007388 */ /* 0x0005e20000000800 */
[C---:B----4-:R-:W-:Y:S02]  /*1fe0*/  FFMA.FTZ R27, R41.reuse, R58, R27 ;  /* 0x0000003a291b7223 */ /* 0x050fe4000001001b */
[C---:B-1----:R-:W-:Y:S02]  /*1ff0*/  FFMA.FTZ R23, R41.reuse, R26, R23 ;  /* 0x0000001a29177223 */ /* 0x042fe40000010017 */
[C---:B------:R-:W-:Y:S02]  /*2000*/  FFMA.FTZ R29, R41.reuse, R32, R29 ;  /* 0x00000020291d7223 */ /* 0x040fe4000001001d */
[----:B0-----:R-:W-:-:S02]  /*2010*/  FFMA.FTZ R47, R41, R30, R47 ;  /* 0x0000001e292f7223 */ /* 0x001fc4000001002f */
[C---:B------:R-:W-:Y:S02]  /*2020*/  FFMA.FTZ R57, R41.reuse, R28, R50 ;  /* 0x0000001c29397223 */ /* 0x040fe40000010032 */
[C---:B--2---:R-:W-:Y:S02]  /*2030*/  FFMA.FTZ R25, R41.reuse, R22, R46 ;  /* 0x0000001629197223 */ /* 0x044fe4000001002e */
[C---:B---3--:R-:W-:Y:S02]  /*2040*/  FFMA.FTZ R55, R41.reuse, R56, R52 ;  /* 0x0000003829377223 */ /* 0x048fe40000010034 */
[C---:B------:R-:W-:Y:S02]  /*2050*/  FFMA.FTZ R31, R41.reuse, R34, R48 ;  /* 0x00000022291f7223 */ /* 0x040fe40000010030 */
[C---:B------:R-:W-:Y:S02]  /*2060*/  FFMA.FTZ R51, R41.reuse, R20, R51 ;  /* 0x0000001429337223 */ /* 0x040fe40000010033 */
[----:B------:R-:W-:-:S02]  /*2070*/  FFMA.FTZ R37, R41, R36, R37 ;  /* 0x0000002429257223 */ /* 0x000fc40000010025 */
[----:B------:R-:W-:Y:S01]  /*2080*/  FFMA.FTZ R35, R41, R24, R35 ;  /* 0x0000001829237223 */ /* 0x000fe20000010023 */
[----:B------:R-:W-:Y:S01]  /*2090*/  IADD3 R20, R42, 0x40, RZ ;  /* 0x000000402a147810 */ /* 0x000fe20007ffe0ff */
[----:B------:R-:W-:Y:S04]  /*20a0*/  STS [R42+0x8], R33 ;  /* 0x000008212a007388 */ /* 0x000fe80000000800 */
[----:B------:R-:W-:Y:S04]  /*20b0*/  STS [R42+0x10], R53 ;  /* 0x000010352a007388 */ /* 0x000fe80000000800 */
[----:B------:R-:W-:Y:S04]  /*20c0*/  STS [R42+0x14], R21 ;  /* 0x000014152a007388 */ /* 0x000fe80000000800 */
[----:B------:R-:W-:Y:S04]  /*20d0*/  STS [R42+0x18], R27 ;  /* 0x0000181b2a007388 */ /* 0x000fe80000000800 */
[----:B------:R0:W-:Y:S04]  /*20e0*/  STS [R42+0x1c], R23 ;  /* 0x00001c172a007388 */ /* 0x0001e80000000800 */
[----:B------:R-:W-:Y:S04]  /*20f0*/  STS [R42+0x20], R29 ;  /* 0x0000201d2a007388 */ /* 0x000fe80000000800 */
[----:B------:R-:W-:Y:S01]  /*2100*/  STS [R42+0x24], R55 ;  /* 0x000024372a007388 */ /* 0x000fe20000000800 */
[----:B0-----:R-:W-:-:S03]  /*2110*/  IMAD.IADD R23, R43, 0x1, R49 ;  /* 0x000000012b177824 */ /* 0x001fc600078e0231 */
[----:B------:R-:W-:Y:S04]  /*2120*/  STS [R42+0x28], R51 ;  /* 0x000028332a007388 */ /* 0x000fe80000000800 */
[----:B------:R-:W-:Y:S04]  /*2130*/  STS [R42+0x2c], R57 ;  /* 0x00002c392a007388 */ /* 0x000fe80000000800 */
[----:B------:R-:W-:Y:S04]  /*2140*/  STS [R42+0x30], R31 ;  /* 0x0000301f2a007388 */ /* 0x000fe80000000800 */
[----:B------:R-:W-:Y:S04]  /*2150*/  STS [R42+0x34], R47 ;  /* 0x0000342f2a007388 */ /* 0x000fe80000000800 */
[----:B------:R-:W-:Y:S04]  /*2160*/  STS [R42+0x38], R25 ;  /* 0x000038192a007388 */ /* 0x000fe80000000800 */
[----:B------:R-:W-:Y:S04]  /*2170*/  STS [R42+0x3c], R37 ;  /* 0x00003c252a007388 */ /* 0x000fe80000000800 */
[----:B------:R0:W-:Y:S02]  /*2180*/  STS [R42+0x40], R35 ;  /* 0x000040232a007388 */ /* 0x0001e40000000800 */
[----:B0-----:R-:W-:Y:S01]  /*2190*/  MOV R42, R20 ;  /* 0x00000014002a7202 */ /* 0x001fe20000000f00 */
[----:B------:R-:W-:Y:S07]  /*21a0*/  @!P2 BRA `(.L_x_97) ;  /* 0xfffff9600000a947 */ /* 0x000fee000383ffff */
.L_x_96:
[----:B------:R-:W-:Y:S05]  /*21b0*/  BSYNC B1 ;  /* 0x0000000000017941 */ /* 0x000fea0003800000 */
.L_x_95:
[----:B------:R-:W-:Y:S01]  /*21c0*/  IMAD.IADD R20, R8, 0x1, -R45 ;  /* 0x0000000108147824 */ /* 0x000fe200078e0a2d */
[----:B------:R-:W-:Y:S01]  /*21d0*/  BMOV.32.CLEAR RZ, B1 ;  /* 0x0000000001ff7355 */ /* 0x000fe20000100000 */
[----:B------:R-:W-:Y:S03]  /*21e0*/  BSSY B1, `(.L_x_98) ;  /* 0x000003a000017945 */ /* 0x000fe60003800000 */
[----:B------:R-:W-:-:S12]  /*21f0*/  ISETP.GT.AND P2, PT, R20, 0x4, PT ;  /* 0x000000041400780c */ /* 0x000fd80003f44270 */
[----:B------:R-:W-:Y:S05]  /*2200*/  @!P2 BRA `(.L_x_99) ;  /* 0x000003700000a947 */ /* 0x000fea0003800000 */
[----:B------:R-:W-:Y:S01]  /*2210*/  IADD3 R34, R6, R23, RZ ;  /* 0x0000001706227210 */ /* 0x000fe20007ffe0ff */
[C---:B------:R-:W-:Y:S01]  /*2220*/  IMAD.IADD R36, R43.reuse, 0x1, R23 ;  /* 0x000000012b247824 */ /* 0x040fe200078e0217 */
[----:B------:R-:W-:Y:S01]  /*2230*/  SHF.R.S32.HI R33, RZ, 0x1f, R43 ;  /* 0x0000001fff217819 */ /* 0x000fe2000001142b */
[----:B------:R-:W-:Y:S02]  /*2240*/  LDS.U R37, [R42+0x10] ;  /* 0x000010002a257984 */ /* 0x000fe40000001800 */
[-C--:B------:R-:W-:Y:S01]  /*2250*/  IMAD.WIDE R34, R34, R7.reuse, c[0x0][0x178] ;  /* 0x00005e0022227625 */ /* 0x080fe200078e0207 */
[----:B------:R-:W-:Y:S01]  /*2260*/  IADD3 R30, R6, R36, RZ ;  /* 0x00000024061e7210 */ /* 0x000fe20007ffe0ff */
[----:B------:R-:W-:Y:S04]  /*2270*/  LDS.U R44, [R42+0x14] ;  /* 0x000014002a2c7984 */ /* 0x000fe80000001800 */
[----:B------:R-:W-:Y:S01]  /*2280*/  IMAD.WIDE R30, R30, R7, c[0x0][0x178] ;  /* 0x00005e001e1e7625 */ /* 0x000fe200078e0207 */
[----:B------:R-:W-:Y:S01]  /*2290*/  IADD3 R24, P0, R43, R34, RZ ;  /* 0x000000222b187210 */ /* 0x000fe20007f1e0ff */
[----:B------:R-:W-:Y:S04]  /*22a0*/  LDS.U R46, [R42+0x1c] ;  /* 0x00001c002a2e7984 */ /* 0x000fe80000001800 */
[----:B------:R-:W-:Y:S01]  /*22b0*/  IMAD.X R25, R35, 0x1, R33, P0 ;  /* 0x0000000123197824 */ /* 0x000fe200000e0621 */
[C---:B------:R-:W-:Y:S01]  /*22c0*/  IADD3 R20, P2, R43.reuse, R30, RZ ;  /* 0x0000001e2b147210 */ /* 0x040fe20007f5e0ff */
[----:B------:R0:W2:Y:S01]  /*22d0*/  LDG.E.CONSTANT.SYS R34, [R34] ;  /* 0x0000000022227381 */ /* 0x0000a200001e6900 */
[----:B------:R-:W-:-:S02]  /*22e0*/  IADD3 R22, P0, R43, R24, RZ ;  /* 0x000000182b167210 */ /* 0x000fc40007f1e0ff */
[----:B------:R-:W-:Y:S01]  /*22f0*/  IADD3.X R21, R31, R33, RZ, P2, !PT ;  /* 0x000000211f157210 */ /* 0x000fe200017fe4ff */
[----:B------:R1:W3:Y:S01]  /*2300*/  LDG.E.CONSTANT.SYS R30, [R30] ;  /* 0x000000001e1e7381 */ /* 0x0002e200001e6900 */
[----:B------:R-:W-:Y:S01]  /*2310*/  IADD3 R28, P2, R43, R20, RZ ;  /* 0x000000142b1c7210 */ /* 0x000fe20007f5e0ff */
[----:B------:R-:W-:Y:S01]  /*2320*/  IMAD.X R23, R33, 0x1, R25, P0 ;  /* 0x0000000121177824 */ /* 0x000fe200000e0619 */
[----:B------:R-:W-:Y:S01]  /*2330*/  IADD3 R26, P0, R43, R22, RZ ;  /* 0x000000162b1a7210 */ /* 0x000fe20007f1e0ff */
[----:B------:R4:W3:Y:S02]  /*2340*/  LDG.E.CONSTANT.SYS R24, [R24] ;  /* 0x0000000018187381 */ /* 0x0008e400001e6900 */
[C---:B------:R-:W-:Y:S01]  /*2350*/  IMAD.X R29, R33.reuse, 0x1, R21, P2 ;  /* 0x00000001211d7824 */ /* 0x040fe200010e0615 */
[----:B------:R-:W-:Y:S01]  /*2360*/  IADD3.X R27, R33, R23, RZ, P0, !PT ;  /* 0x00000017211b7210 */ /* 0x000fe200007fe4ff */
[----:B------:R3:W3:Y:S01]  /*2370*/  LDG.E.CONSTANT.SYS R20, [R20] ;  /* 0x0000000014147381 */ /* 0x0006e200001e6900 */
[----:B------:R-:W-:-:S03]  /*2380*/  IADD3 R32, P0, R43, R28, RZ ;  /* 0x0000001c2b207210 */ /* 0x000fc60007f1e0ff */
[----:B------:R0:W3:Y:S01]  /*2390*/  LDG.E.CONSTANT.SYS R22, [R22] ;  /* 0x0000000016167381 */ /* 0x0000e200001e6900 */
[----:B------:R-:W-:-:S03]  /*23a0*/  IADD3.X R33, R33, R29, RZ, P0, !PT ;  /* 0x0000001d21217210 */ /* 0x000fc600007fe4ff */
[----:B------:R0:W3:Y:S04]  /*23b0*/  LDG.E.CONSTANT.SYS R26, [R26] ;  /* 0x000000001a1a7381 */ /* 0x0000e800001e6900 */
[----:B------:R-:W3:Y:S04]  /*23c0*/  LDG.E.CONSTANT.SYS R28, [R28] ;  /* 0x000000001c1c7381 */ /* 0x000ee800001e6900 */
[----:B------:R-:W3:Y:S04]  /*23d0*/  LDG.E.CONSTANT.SYS R32, [R32] ;  /* 0x0000000020207381 */ /* 0x000ee800001e6900 */
[----:B-1----:R-:W2:Y:S04]  /*23e0*/  LDS.U R31, [R42+0x4] ;  /* 0x000004002a1f7984 */ /* 0x002ea80000001800 */
[----:B----4-:R-:W1:Y:S04]  /*23f0*/  LDS.U R25, [R42+0x8] ;  /* 0x000008002a197984 */ /* 0x010e680000001800 */
[----:B0-----:R-:W-:Y:S04]  /*2400*/  LDS.U R35, [R42+0xc] ;  /* 0x00000c002a237984 */ /* 0x001fe80000001800 */
[----:B------:R-:W0:Y:S04]  /*2410*/  LDS.U R23, [R42+0x18] ;  /* 0x000018002a177984 */ /* 0x000e280000001800 */
[----:B------:R-:W4:Y:S01]  /*2420*/  LDS.U R47, [R42+0x20] ;  /* 0x000020002a2f7984 */ /* 0x000f220000001800 */
[----:B------:R-:W-:-:S02]  /*2430*/  PLOP3.LUT P0, PT, PT, PT, PT, 0x8, 0x0 ;  /* 0x000000000000781c */ /* 0x000fc40003f0e170 */
[----:B------:R-:W-:Y:S01]  /*2440*/  IADD3 R45, R45, 0x8, RZ ;  /* 0x000000082d2d7810 */ /* 0x000fe20007ffe0ff */
[C---:B--2---:R-:W-:Y:S02]  /*2450*/  FFMA.FTZ R31, R41.reuse, R34, R31 ;  /* 0x00000022291f7223 */ /* 0x044fe4000001001f */
[C---:B---3--:R-:W-:Y:S02]  /*2460*/  FFMA.FTZ R21, R41.reuse, R30, R44 ;  /* 0x0000001e29157223 */ /* 0x048fe4000001002c */
[C---:B-1----:R-:W-:Y:S02]  /*2470*/  FFMA.FTZ R25, R41.reuse, R24, R25 ;  /* 0x0000001829197223 */ /* 0x042fe40000010019 */
[C---:B0-----:R-:W-:Y:S02]  /*2480*/  FFMA.FTZ R27, R41.reuse, R20, R23 ;  /* 0x00000014291b7223 */ /* 0x041fe40000010017 */
[C---:B------:R-:W-:Y:S02]  /*2490*/  FFMA.FTZ R35, R41.reuse, R22, R35 ;  /* 0x0000001629237223 */ /* 0x040fe40000010023 */
[----:B------:R-:W-:-:S02]  /*24a0*/  FFMA.FTZ R37, R41, R26, R37 ;  /* 0x0000001a29257223 */ /* 0x000fc40000010025 */
[C---:B------:R-:W-:Y:S02]  /*24b0*/  FFMA.FTZ R29, R41.reuse, R28, R46 ;  /* 0x0000001c291d7223 */ /* 0x040fe4000001002e */
[----:B----4-:R-:W-:Y:S01]  /*24c0*/  FFMA.FTZ R47, R41, R32, R47 ;  /* 0x00000020292f7223 */ /* 0x010fe2000001002f */
[----:B------:R-:W-:Y:S01]  /*24d0*/  IADD3 R20, R42, 0x20, RZ ;  /* 0x000000202a147810 */ /* 0x000fe20007ffe0ff */
[----:B------:R-:W-:Y:S01]  /*24e0*/  STS [R42+0x4], R31 ;  /* 0x0000041f2a007388 */ /* 0x000fe20000000800 */
[----:B------:R-:W-:-:S03]  /*24f0*/  IMAD.IADD R23, R43, 0x1, R36 ;  /* 0x000000012b177824 */ /* 0x000fc600078e0224 */
[----:B------:R-:W-:Y:S04]  /*2500*/  STS [R42+0x8], R25 ;  /* 0x000008192a007388 */ /* 0x000fe80000000800 */
[----:B------:R-:W-:Y:S04]  /*2510*/  STS [R42+0xc], R35 ;  /* 0x00000c232a007388 */ /* 0x000fe80000000800 */
[----:B------:R-:W-:Y:S04]  /*2520*/  STS [R42+0x10], R37 ;  /* 0x000010252a007388 */ /* 0x000fe80000000800 */
[----:B------:R-:W-:Y:S04]  /*2530*/  STS [R42+0x14], R21 ;  /* 0x000014152a007388 */ /* 0x000fe80000000800 */
[----:B------:R-:W-:Y:S04]  /*2540*/  STS [R42+0x18], R27 ;  /* 0x0000181b2a007388 */ /* 0x000fe80000000800 */
[----:B------:R-:W-:Y:S04]  /*2550*/  STS [R42+0x1c], R29 ;  /* 0x00001c1d2a007388 */ /* 0x000fe80000000800 */
[----:B------:R0:W-:Y:S02]  /*2560*/  STS [R42+0x20], R47 ;  /* 0x0000202f2a007388 */ /* 0x0001e40000000800 */
[----:B0-----:R-:W-:-:S08]  /*2570*/  MOV R42, R20 ;  /* 0x00000014002a7202 */ /* 0x001fd00000000f00 */
.L_x_99:
[----:B------:R-:W-:Y:S05]  /*2580*/  BSYNC B1 ;  /* 0x0000000000017941 */ /* 0x000fea0003800000 */
.L_x_98:
[----:B------:R-:W-:-:S12]  /*2590*/  ISETP.LT.OR P0, PT, R45, R8, P0 ;  /* 0x000000082d00720c */ /* 0x000fd80000701670 */
[----:B------:R-:W-:Y:S05]  /*25a0*/  @!P0 BRA `(.L_x_90) ;  /* 0x0000019000008947 */ /* 0x000fea0003800000 */
[----:B------:R-:W-:Y:S01]  /*25b0*/  IMAD.IADD R20, R6, 0x1, R23 ;  /* 0x0000000106147824 */ /* 0x000fe200078e0217 */
[----:B------:R-:W-:Y:S01]  /*25c0*/  SHF.R.S32.HI R27, RZ, 0x1f, R43 ;  /* 0x0000001fff1b7819 */ /* 0x000fe2000001142b */
[----:B------:R-:W0:Y:S02]  /*25d0*/  LDS.U R28, [R42+0x4] ;  /* 0x000004002a1c7984 */ /* 0x000e240000001800 */
[----:B------:R-:W-:Y:S02]  /*25e0*/  IMAD.WIDE R20, R20, R7, c[0x0][0x178] ;  /* 0x00005e0014147625 */ /* 0x000fe400078e0207 */
[----:B------:R-:W1:Y:S04]  /*25f0*/  LDS.U R30, [R42+0x8] ;  /* 0x000008002a1e7984 */ /* 0x000e680000001800 */
[----:B------:R-:W2:Y:S01]  /*2600*/  LDS.U R32, [R42+0xc] ;  /* 0x00000c002a207984 */ /* 0x000ea20000001800 */
[----:B------:R-:W-:-:S03]  /*2610*/  IADD3 R22, P0, R43, R20, RZ ;  /* 0x000000142b167210 */ /* 0x000fc60007f1e0ff */
[----:B------:R-:W0:Y:S01]  /*2620*/  LDG.E.CONSTANT.SYS R20, [R20] ;  /* 0x0000000014147381 */ /* 0x000e2200001e6900 */
[----:B------:R-:W-:Y:S02]  /*2630*/  IADD3 R24, P2, R43, R22, RZ ;  /* 0x000000162b187210 */ /* 0x000fe40007f5e0ff */
[----:B------:R-:W-:Y:S01]  /*2640*/  IADD3.X R23, R21, R27, RZ, P0, !PT ;  /* 0x0000001b15177210 */ /* 0x000fe200007fe4ff */
[----:B------:R-:W3:Y:S01]  /*2650*/  LDS.U R33, [R42+0x10] ;  /* 0x000010002a217984 */ /* 0x000ee20000001800 */
[----:B------:R-:W-:-:S03]  /*2660*/  IADD3 R26, P0, R43, R24, RZ ;  /* 0x000000182b1a7210 */ /* 0x000fc60007f1e0ff */
[----:B------:R-:W-:-:S03]  /*2670*/  IMAD.X R25, R27, 0x1, R23, P2 ;  /* 0x000000011b197824 */ /* 0x000fc600010e0617 */
[----:B------:R-:W1:Y:S02]  /*2680*/  LDG.E.CONSTANT.SYS R22, [R22] ;  /* 0x0000000016167381 */ /* 0x000e6400001e6900 */
[----:B------:R-:W-:-:S03]  /*2690*/  IADD3.X R27, R27, R25, RZ, P0, !PT ;  /* 0x000000191b1b7210 */ /* 0x000fc600007fe4ff */
[----:B------:R-:W2:Y:S05]  /*26a0*/  LDG.E.CONSTANT.SYS R24, [R24] ;  /* 0x0000000018187381 */ /* 0x000eaa00001e6900 */
[----:B------:R-:W3:Y:S01]  /*26b0*/  LDG.E.CONSTANT.SYS R26, [R26] ;  /* 0x000000001a1a7381 */ /* 0x000ee200001e6900 */
[C---:B0-----:R-:W-:Y:S02]  /*26c0*/  FFMA.FTZ R29, R41.reuse, R20, R28 ;  /* 0x00000014291d7223 */ /* 0x041fe4000001001c */
[C---:B-1----:R-:W-:Y:S02]  /*26d0*/  FFMA.FTZ R31, R41.reuse, R22, R30 ;  /* 0x00000016291f7223 */ /* 0x042fe4000001001e */
[----:B--2---:R-:W-:-:S02]  /*26e0*/  FFMA.FTZ R21, R41, R24, R32 ;  /* 0x0000001829157223 */ /* 0x004fc40000010020 */
[----:B---3--:R-:W-:Y:S02]  /*26f0*/  FFMA.FTZ R33, R41, R26, R33 ;  /* 0x0000001a29217223 */ /* 0x008fe40000010021 */
[----:B------:R0:W-:Y:S04]  /*2700*/  STS [R42+0x4], R29 ;  /* 0x0000041d2a007388 */ /* 0x0001e80000000800 */
[----:B------:R0:W-:Y:S04]  /*2710*/  STS [R42+0x8], R31 ;  /* 0x0000081f2a007388 */ /* 0x0001e80000000800 */
[----:B------:R0:W-:Y:S04]  /*2720*/  STS [R42+0xc], R21 ;  /* 0x00000c152a007388 */ /* 0x0001e80000000800 */
[----:B------:R0:W-:Y:S02]  /*2730*/  STS [R42+0x10], R33 ;  /* 0x000010212a007388 */ /* 0x0001e40000000800 */
.L_x_90:
[----:B------:R-:W-:Y:S05]  /*2740*/  BSYNC B0 ;  /* 0x0000000000007941 */ /* 0x000fea0003800000 */
.L_x_89:
[----:B------:R-:W-:Y:S01]  /*2750*/  BMOV.32.CLEAR RZ, B0 ;  /* 0x0000000000ff7355 */ /* 0x000fe20000100000 */
[----:B------:R-:W-:Y:S01]  /*2760*/  BSSY B0, `(.L_x_100) ;  /* 0x0000108000007945 */ /* 0x000fe20003800000 */
[----:B------:R-:W-:Y:S05]  /*2770*/  @!P1 BRA `(.L_x_101) ;  /* 0x0000106000009947 */ /* 0x000fea0003800000 */
[----:B-1----:R-:W-:Y:S01]  /*2780*/  LOP3.LUT R20, R8, 0x3, RZ, 0xc0, !PT ;  /* 0x0000000308147812 */ /* 0x002fe200078ec0ff */
[----:B------:R-:W1:Y:S01]  /*2790*/  I2F R40, R40 ;  /* 0x0000002800287306 */ /* 0x000e620000201400 */
        /* <DEDUP_REMOVED lines=8> */
[----:B------:R-:W-:Y:S02]  /*2820*/  LOP3.LUT P3, RZ, R4, 0xff, RZ, 0xc0, !PT ;  /* 0x000000ff04ff7812 */ /* 0x000fe4000786c0ff */
[----:B------:R-:W-:-:S07]  /*2830*/  MOV R24, RZ ;  /* 0x000000ff00187202 */ /* 0x000fce0000000f00 */
[----:B------:R-:W-:Y:S05]  /*2840*/  @!P0 BRA `(.L_x_105) ;  /* 0x0000016000008947 */ /* 0x000fea0003800000 */
[----:B------:R-:W-:Y:S02]  /*2850*/  ISETP.NE.AND P0, PT, R20, 0x2, PT ;  /* 0x000000021400780c */ /* 0x000fe40003f05270 */
[----:B------:R-:W-:-:S10]  /*2860*/  LOP3.LUT P2, RZ, R4, 0xff, RZ, 0xc0, !PT ;  /* 0x000000ff04ff7812 */ /* 0x000fd4000784c0ff */
[----:B------:R-:W-:Y:S01]  /*2870*/  @P0 IMAD.MOV.U32 R20, RZ, RZ, 0xa ;  /* 0x0000000aff140424 */ /* 0x000fe200078e00ff */
[----:B------:R-:W-:Y:S01]  /*2880*/  MOV R24, RZ ;  /* 0x000000ff00187202 */ /* 0x000fe20000000f00 */
[----:B------:R-:W2:Y:S03]  /*2890*/  @P0 LDS.U R25, [R13+0x4] ;  /* 0x000004000d190984 */ /* 0x000ea60000001800 */
[----:B------:R-:W-:-:S05]  /*28a0*/  @P0 SEL R20, R20, 0xb, !P2 ;  /* 0x0000000b14140807 */ /* 0x000fca0005000000 */
[----:B------:R-:W-:-:S04]  /*28b0*/  @P0 IMAD R20, R17, R20, R6 ;  /* 0x0000001411140224 */ /* 0x000fc800078e0206 */
[----:B0-----:R-:W-:-:S08]  /*28c0*/  @P0 IMAD.WIDE R20, R20, R7, c[0x0][0x178] ;  /* 0x00005e0014140625 */ /* 0x001fd000078e0207 */
[----:B------:R-:W2:Y:S01]  /*28d0*/  @P0 LDG.E.CONSTANT.SYS R21, [R20] ;  /* 0x0000000014150381 */ /* 0x000ea200001e6900 */
[----:B------:R-:W-:-:S05]  /*28e0*/  @P0 IMAD.MOV.U32 R24, RZ, RZ, 0x1 ;  /* 0x00000001ff180424 */ /* 0x000fca00078e00ff */
[----:B------:R-:W-:-:S04]  /*28f0*/  IADD3 R22, R24, 0xa, RZ ;  /* 0x0000000a18167810 */ /* 0x000fc80007ffe0ff */
[----:B------:R-:W-:-:S05]  /*2900*/  @P2 IADD3 R22, R24, 0xb, RZ ;  /* 0x0000000b18162810 */ /* 0x000fca0007ffe0ff */
[----:B------:R-:W-:-:S04]  /*2910*/  IMAD R22, R17, R22, R6 ;  /* 0x0000001611167224 */ /* 0x000fc800078e0206 */
[----:B------:R-:W-:-:S08]  /*2920*/  IMAD.WIDE R22, R22, R7, c[0x0][0x178] ;  /* 0x00005e0016167625 */ /* 0x000fd000078e0207 */
[----:B------:R-:W3:Y:S01]  /*2930*/  LDG.E.CONSTANT.SYS R23, [R22] ;  /* 0x0000000016177381 */ /* 0x000ee200001e6900 */
[----:B-12---:R-:W-:Y:S02]  /*2940*/  @P0 FFMA.FTZ R26, R40, R21, R25 ;  /* 0x00000015281a0223 */ /* 0x006fe40000010019 */
[----:B------:R-:W-:Y:S01]  /*2950*/  IMAD R25, R11, 0xc, R24 ;  /* 0x0000000c0b197824 */ /* 0x000fe200078e0218 */
[----:B------:R-:W-:-:S05]  /*2960*/  IADD3 R24, R24, 0x1, RZ ;  /* 0x0000000118187810 */ /* 0x000fca0007ffe0ff */
[----:B------:R-:W-:Y:S04]  /*2970*/  @P0 STS [R13+0x4], R26 ;  /* 0x0000041a0d000388 */ /* 0x000fe80000000800 */
[----:B------:R-:W3:Y:S02]  /*2980*/  LDS.U R20, [R25.X4+0x4] ;  /* 0x0000040019147984 */ /* 0x000ee40000005800 */
[----:B---3--:R-:W-:-:S08]  /*2990*/  FFMA.FTZ R20, R40, R23, R20 ;  /* 0x0000001728147223 */ /* 0x008fd00000010014 */
[----:B------:R0:W-:Y:S02]  /*29a0*/  STS [R25.X4+0x4], R20 ;  /* 0x0000041419007388 */ /* 0x0001e40000004800 */
.L_x_105:
[----:B------:R-:W-:Y:S05]  /*29b0*/  BSYNC B2 ;  /* 0x0000000000027941 */ /* 0x000fea0003800000 */
.L_x_104:
[----:B0-----:R-:W-:-:S04]  /*29c0*/  IADD3 R20, R24, 0xa, RZ ;  /* 0x0000000a18147810 */ /* 0x001fc80007ffe0ff */
[----:B------:R-:W-:-:S05]  /*29d0*/  @P3 IADD3 R20, R24, 0xb, RZ ;  /* 0x0000000b18143810 */ /* 0x000fca0007ffe0ff */
[----:B------:R-:W-:-:S04]  /*29e0*/  IMAD R20, R17, R20, R6 ;  /* 0x0000001411147224 */ /* 0x000fc800078e0206 */
[----:B------:R-:W-:-:S08]  /*29f0*/  IMAD.WIDE R20, R20, R7, c[0x0][0x178] ;  /* 0x00005e0014147625 */ /* 0x000fd000078e0207 */
[----:B------:R-:W2:Y:S01]  /*2a00*/  LDG.E.CONSTANT.SYS R21, [R20] ;  /* 0x0000000014157381 */ /* 0x000ea200001e6900 */
[----:B------:R-:W-:Y:S01]  /*2a10*/  IMAD R22, R11, 0xc, R24 ;  /* 0x0000000c0b167824 */ /* 0x000fe200078e0218 */
[----:B------:R-:W-:-:S07]  /*2a20*/  IADD3 R45, R24, 0x1, RZ ;  /* 0x00000001182d7810 */ /* 0x000fce0007ffe0ff */
[----:B------:R-:W2:Y:S02]  /*2a30*/  LDS.U R23, [R22.X4+0x4] ;  /* 0x0000040016177984 */ /* 0x000ea40000005800 */
[----:B-12---:R-:W-:-:S08]  /*2a40*/  FFMA.FTZ R23, R40, R21, R23 ;  /* 0x0000001528177223 */ /* 0x006fd00000010017 */
[----:B------:R0:W-:Y:S02]  /*2a50*/  STS [R22.X4+0x4], R23 ;  /* 0x0000041716007388 */ /* 0x0001e40000004800 */
.L_x_103:
[----:B------:R-:W-:Y:S05]  /*2a60*/  BSYNC B1 ;  /* 0x0000000000017941 */ /* 0x000fea0003800000 */
.L_x_102:
[----:B------:R-:W-:-:S12]  /*2a70*/  ISETP.GE.U32.AND P0, PT, R8, 0x4, PT ;  /* 0x000000040800780c */ /* 0x000fd80003f06070 */
[----:B------:R-:W-:Y:S05]  /*2a80*/  @!P0 BRA `(.L_x_101) ;  /* 0x00000d5000008947 */ /* 0x000fea0003800000 */
[----:B------:R-:W-:Y:S01]  /*2a90*/  LOP3.LUT P0, RZ, R4, 0xff, RZ, 0xc0, !PT ;  /* 0x000000ff04ff7812 */ /* 0x000fe2000780c0ff */
[----:B------:R-:W-:Y:S01]  /*2aa0*/  IMAD R20, R0, c[0x0][0x0], RZ ;  /* 0x0000000000147a24 */ /* 0x000fe200078e02ff */
[----:B0-----:R-:W-:Y:S01]  /*2ab0*/  IADD3 R22, R8, -R45, RZ ;  /* 0x8000002d08167210 */ /* 0x001fe20007ffe0ff */
[----:B------:R-:W-:Y:S01]  /*2ac0*/  BMOV.32.CLEAR RZ, B1 ;  /* 0x0000000001ff7355 */ /* 0x000fe20000100000 */
[----:B------:R-:W-:Y:S01]  /*2ad0*/  IADD3 R21, R45, 0xa, RZ ;  /* 0x0000000a2d157810 */ /* 0x000fe20007ffe0ff */
[----:B------:R-:W-:Y:S01]  /*2ae0*/  IMAD R20, R20, 0xc, R45 ;  /* 0x0000000c14147824 */ /* 0x000fe200078e022d */
[----:B------:R-:W-:Y:S01]  /*2af0*/  ISETP.GT.AND P2, PT, R22, 0xc, PT ;  /* 0x0000000c1600780c */ /* 0x000fe20003f44270 */
[----:B------:R-:W-:Y:S01]  /*2b00*/  BSSY B1, `(.L_x_106) ;  /* 0x0000075000017945 */ /* 0x000fe20003800000 */
[----:B------:R-:W-:Y:S02]  /*2b10*/  IMAD.SHL.U32 R43, R17, 0x4, RZ ;  /* 0x00000004112b7824 */ /* 0x000fe400078e00ff */
[----:B------:R-:W-:-:S02]  /*2b20*/  IMAD R20, R9, 0xc, R20 ;  /* 0x0000000c09147824 */ /* 0x000fc400078e0214 */
[----:B------:R-:W-:Y:S02]  /*2b30*/  @P0 IADD3 R21, R45, 0xb, RZ ;  /* 0x0000000b2d150810 */ /* 0x000fe40007ffe0ff */
[----:B------:R-:W-:Y:S02]  /*2b40*/  PLOP3.LUT P0, PT, PT, PT, PT, 0x80, 0x0 ;  /* 0x000000000000781c */ /* 0x000fe40003f0f070 */
[----:B------:R-:W-:Y:S01]  /*2b50*/  SHF.L.U32 R41, R20, 0x2, RZ ;  /* 0x0000000214297819 */ /* 0x000fe200000006ff */
[----:B------:R-:W-:-:S04]  /*2b60*/  IMAD R22, R21, UR6, RZ ;  /* 0x0000000615167c24 */ /* 0x000fc8000f8e02ff */
[----:B------:R-:W-:Y:S01]  /*2b70*/  IMAD R23, R15, R22, RZ ;  /* 0x000000160f177224 */ /* 0x000fe200078e02ff */
[----:B------:R-:W-:Y:S07]  /*2b80*/  @!P2 BRA `(.L_x_107) ;  /* 0x000006c00000a947 */ /* 0x000fee0003800000 */
[----:B------:R-:W-:Y:S02]  /*2b90*/  PLOP3.LUT P0, PT, PT, PT, PT, 0x8, 0x0 ;  /* 0x000000000000781c */ /* 0x000fe40003f0e170 */
[----:B------:R-:W-:-:S10]  /*2ba0*/  IADD3 R42, R8, -0xc, RZ ;  /* 0xfffffff4082a7810 */ /* 0x000fd40007ffe0ff */
.L_x_108:
[----:B------:R-:W-:Y:S01]  /*2bb0*/  IMAD.IADD R20, R6, 0x1, R23 ;  /* 0x0000000106147824 */ /* 0x000fe200078e0217 */
[C---:B------:R-:W-:Y:S01]  /*2bc0*/  IADD3 R23, R43.reuse, R23, RZ ;  /* 0x000000172b177210 */ /* 0x040fe20007ffe0ff */
[----:B------:R-:W-:Y:S01]  /*2bd0*/  LDS.U R46, [R41+0x8] ;  /* 0x00000800292e7984 */ /* 0x000fe20000001800 */
[----:B------:R-:W-:Y:S01]  /*2be0*/  SHF.R.S32.HI R55, RZ, 0x1f, R43 ;  /* 0x0000001fff377819 */ /* 0x000fe2000001142b */
[----:B------:R-:W-:Y:S01]  /*2bf0*/  IMAD.WIDE R20, R20, R7, c[0x0][0x178] ;  /* 0x00005e0014147625 */ /* 0x000fe200078e0207 */
[----:B------:R-:W-:Y:S01]  /*2c00*/  IADD3 R44, R43, R23, RZ ;  /* 0x000000172b2c7210 */ /* 0x000fe20007ffe0ff */
[----:B------:R-:W-:Y:S02]  /*2c10*/  LDS.U R54, [R41+0xc] ;  /* 0x00000c0029367984 */ /* 0x000fe40000001800 */
[----:B------:R-:W-:-:S02]  /*2c20*/  IMAD.IADD R34, R6, 0x1, R23 ;  /* 0x0000000106227824 */ /* 0x000fc400078e0217 */
[----:B------:R-:W-:Y:S01]  /*2c30*/  LDS.U R52, [R41+0x24] ;  /* 0x0000240029347984 */ /* 0x000fe20000001800 */
[----:B------:R-:W-:Y:S01]  /*2c40*/  IADD3 R24, P2, R43, R20, RZ ;  /* 0x000000142b187210 */ /* 0x000fe20007f5e0ff */
[----:B------:R-:W-:Y:S02]  /*2c50*/  IMAD.IADD R30, R6, 0x1, R44 ;  /* 0x00000001061e7824 */ /* 0x000fe400078e022c */
[-C--:B------:R-:W-:Y:S01]  /*2c60*/  IMAD.WIDE R34, R34, R7.reuse, c[0x0][0x178] ;  /* 0x00005e0022227625 */ /* 0x080fe200078e0207 */
[----:B------:R0:W2:Y:S03]  /*2c70*/  LDG.E.CONSTANT.SYS R47, [R20] ;  /* 0x00000000142f7381 */ /* 0x0000a600001e6900 */
[----:B------:R-:W-:Y:S01]  /*2c80*/  IMAD.X R25, R21, 0x1, R55, P2 ;  /* 0x0000000115197824 */ /* 0x000fe200010e0637 */
[C---:B------:R-:W-:Y:S01]  /*2c90*/  IADD3 R22, P2, R43.reuse, R24, RZ ;  /* 0x000000182b167210 */ /* 0x040fe20007f5e0ff */
[----:B------:R-:W-:Y:S01]  /*2ca0*/  IMAD.WIDE R30, R30, R7, c[0x0][0x178] ;  /* 0x00005e001e1e7625 */ /* 0x000fe200078e0207 */
[----:B------:R-:W-:Y:S01]  /*2cb0*/  IADD3 R44, R43, R44, RZ ;  /* 0x0000002c2b2c7210 */ /* 0x000fe20007ffe0ff */
[----:B------:R3:W4:Y:S01]  /*2cc0*/  LDG.E.CONSTANT.SYS R51, [R34] ;  /* 0x0000000022337381 */ /* 0x00072200001e6900 */
[----:B------:R-:W-:-:S02]  /*2cd0*/  IADD3.X R23, R55, R25, RZ, P2, !PT ;  /* 0x0000001937177210 */ /* 0x000fc400017fe4ff */
[C---:B------:R-:W-:Y:S01]  /*2ce0*/  IADD3 R26, P2, R43.reuse, R34, RZ ;  /* 0x000000222b1a7210 */ /* 0x040fe20007f5e0ff */
[----:B------:R1:W4:Y:S01]  /*2cf0*/  LDG.E.CONSTANT.SYS R49, [R24] ;  /* 0x0000000018317381 */ /* 0x00032200001e6900 */
[----:B0-----:R-:W-:Y:S01]  /*2d00*/  IADD3 R20, P3, R43, R30, RZ ;  /* 0x0000001e2b147210 */ /* 0x001fe20007f7e0ff */
[----:B------:R-:W-:Y:S01]  /*2d10*/  IMAD.IADD R28, R6, 0x1, R44 ;  /* 0x00000001061c7824 */ /* 0x000fe200078e022c */
[----:B------:R-:W-:Y:S01]  /*2d20*/  IADD3.X R27, R35, R55, RZ, P2, !PT ;  /* 0x00000037231b7210 */ /* 0x000fe200017fe4ff */
[----:B------:R0:W4:Y:S01]  /*2d30*/  LDG.E.CONSTANT.SYS R57, [R30] ;  /* 0x000000001e397381 */ /* 0x00012200001e6900 */
[----:B------:R-:W-:Y:S01]  /*2d40*/  IADD3 R32, P2, R43, R22, RZ ;  /* 0x000000162b207210 */ /* 0x000fe20007f5e0ff */
[----:B------:R-:W-:Y:S02]  /*2d50*/  IMAD.X R21, R31, 0x1, R55, P3 ;  /* 0x000000011f157824 */ /* 0x000fe400018e0637 */
[----:B------:R0:W4:Y:S01]  /*2d60*/  LDG.E.CONSTANT.SYS R53, [R22] ;  /* 0x0000000016357381 */ /* 0x00012200001e6900 */
[----:B-1----:R-:W-:Y:S01]  /*2d70*/  IMAD.WIDE R24, R28, R7, c[0x0][0x178] ;  /* 0x00005e001c187625 */ /* 0x002fe200078e0207 */
[----:B------:R-:W-:-:S02]  /*2d80*/  IADD3 R28, P3, R43, R26, RZ ;  /* 0x0000001a2b1c7210 */ /* 0x000fc40007f7e0ff */
[----:B------:R-:W-:Y:S01]  /*2d90*/  IADD3.X R33, R55, R23, RZ, P2, !PT ;  /* 0x0000001737217210 */ /* 0x000fe200017fe4ff */
[----:B------:R1:W4:Y:S01]  /*2da0*/  LDG.E.CONSTANT.SYS R59, [R26] ;  /* 0x000000001a3b7381 */ /* 0x00032200001e6900 */
[----:B---3--:R-:W-:Y:S01]  /*2db0*/  IADD3 R34, P2, R43, R28, RZ ;  /* 0x0000001c2b227210 */ /* 0x008fe20007f5e0ff */
[C---:B------:R-:W-:Y:S02]  /*2dc0*/  IMAD.X R29, R55.reuse, 0x1, R27, P3 ;  /* 0x00000001371d7824 */ /* 0x040fe400018e061b */
[----:B------:R3:W4:Y:S02]  /*2dd0*/  LDG.E.CONSTANT.SYS R61, [R24] ;  /* 0x00000000183d7381 */ /* 0x00072400001e6900 */
[----:B------:R-:W-:Y:S01]  /*2de0*/  IMAD.X R35, R55, 0x1, R29, P2 ;  /* 0x0000000137237824 */ /* 0x000fe200010e061d */
[C---:B0-----:R-:W-:Y:S01]  /*2df0*/  IADD3 R30, P2, R43.reuse, R20, RZ ;  /* 0x000000142b1e7210 */ /* 0x041fe20007f5e0ff */
[----:B------:R0:W4:Y:S01]  /*2e00*/  LDG.E.CONSTANT.SYS R33, [R32] ;  /* 0x0000000020217381 */ /* 0x00012200001e6900 */
[----:B------:R-:W-:-:S02]  /*2e10*/  IADD3 R22, P4, R43, R24, RZ ;  /* 0x000000182b167210 */ /* 0x000fc40007f9e0ff */
[----:B------:R-:W-:Y:S01]  /*2e20*/  IADD3.X R31, R55, R21, RZ, P2, !PT ;  /* 0x00000015371f7210 */ /* 0x000fe200017fe4ff */
[----:B------:R0:W4:Y:S01]  /*2e30*/  LDG.E.CONSTANT.SYS R29, [R28] ;  /* 0x000000001c1d7381 */ /* 0x00012200001e6900 */
[----:B-1----:R-:W-:Y:S02]  /*2e40*/  IADD3 R26, P2, R43, R30, RZ ;  /* 0x0000001e2b1a7210 */ /* 0x002fe40007f5e0ff */
[----:B------:R-:W-:Y:S01]  /*2e50*/  IADD3.X R23, R25, R55, RZ, P4, !PT ;  /* 0x0000003719177210 */ /* 0x000fe200027fe4ff */
[----:B------:R1:W4:Y:S01]  /*2e60*/  LDG.E.CONSTANT.SYS R35, [R34] ;  /* 0x0000000022237381 */ /* 0x00032200001e6900 */
[----:B------:R-:W-:Y:S01]  /*2e70*/  IADD3 R36, P3, R43, R22, RZ ;  /* 0x000000162b247210 */ /* 0x000fe20007f7e0ff */
[C---:B------:R-:W-:Y:S02]  /*2e80*/  IMAD.X R27, R55.reuse, 0x1, R31, P2 ;  /* 0x00000001371b7824 */ /* 0x040fe400010e061f */
[----:B------:R0:W4:Y:S01]  /*2e90*/  LDG.E.CONSTANT.SYS R21, [R20] ;  /* 0x0000000014157381 */ /* 0x00012200001e6900 */
[----:B------:R-:W-:-:S02]  /*2ea0*/  IADD3.X R37, R55, R23, RZ, P3, !PT ;  /* 0x0000001737257210 */ /* 0x000fc40001ffe4ff */
[----:B---3--:R-:W-:Y:S01]  /*2eb0*/  IADD3 R24, P2, R43, R36, RZ ;  /* 0x000000242b187210 */ /* 0x008fe20007f5e0ff */
[----:B------:R3:W4:Y:S04]  /*2ec0*/  LDG.E.CONSTANT.SYS R31, [R30] ;  /* 0x000000001e1f7381 */ /* 0x00072800001e6900 */
[----:B------:R-:W-:Y:S01]  /*2ed0*/  IMAD.X R25, R55, 0x1, R37, P2 ;  /* 0x0000000137197824 */ /* 0x000fe200010e0625 */
[----:B------:R0:W4:Y:S04]  /*2ee0*/  LDG.E.CONSTANT.SYS R23, [R22] ;  /* 0x0000000016177381 */ /* 0x00012800001e6900 */
[----:B------:R2:W4:Y:S04]  /*2ef0*/  LDG.E.CONSTANT.SYS R27, [R26] ;  /* 0x000000001a1b7381 */ /* 0x00052800001e6900 */
[----:B------:R0:W4:Y:S04]  /*2f00*/  LDG.E.CONSTANT.SYS R37, [R36] ;  /* 0x0000000024257381 */ /* 0x00012800001e6900 */
[----:B------:R3:W4:Y:S04]  /*2f10*/  LDG.E.CONSTANT.SYS R25, [R24] ;  /* 0x0000000018197381 */ /* 0x00072800001e6900 */
[----:B-1----:R-:W2:Y:S04]  /*2f20*/  LDS.U R34, [R41+0x4] ;  /* 0x0000040029227984 */ /* 0x002ea80000001800 */
[----:B0-----:R-:W-:Y:S04]  /*2f30*/  LDS.U R20, [R41+0x10] ;  /* 0x0000100029147984 */ /* 0x001fe80000001800 */
[----:B------:R-:W0:Y:S04]  /*2f40*/  LDS.U R28, [R41+0x14] ;  /* 0x00001400291c7984 */ /* 0x000e280000001800 */
[----:B---3--:R-:W1:Y:S04]  /*2f50*/  LDS.U R30, [R41+0x18] ;  /* 0x00001800291e7984 */ /* 0x008e680000001800 */
[----:B------:R-:W-:Y:S04]  /*2f60*/  LDS.U R22, [R41+0x1c] ;  /* 0x00001c0029167984 */ /* 0x000fe80000001800 */
[----:B------:R-:W-:Y:S04]  /*2f70*/  LDS.U R32, [R41+0x20] ;  /* 0x0000200029207984 */ /* 0x000fe80000001800 */
[----:B------:R-:W-:Y:S04]  /*2f80*/  LDS.U R24, [R41+0x28] ;  /* 0x0000280029187984 */ /* 0x000fe80000001800 */
[----:B------:R-:W-:Y:S04]  /*2f90*/  LDS.U R50, [R41+0x2c] ;  /* 0x00002c0029327984 */ /* 0x000fe80000001800 */
[----:B------:R-:W3:Y:S04]  /*2fa0*/  LDS.U R48, [R41+0x34] ;  /* 0x0000340029307984 */ /* 0x000ee80000001800 */
[----:B------:R-:W-:Y:S01]  /*2fb0*/  LDS.U R36, [R41+0x40] ;  /* 0x0000400029247984 */ /* 0x000fe20000001800 */
[----:B------:R-:W-:-:S04]  /*2fc0*/  IADD3 R45, R45, 0x10, RZ ;  /* 0x000000102d2d7810 */ /* 0x000fc80007ffe0ff */
[----:B------:R-:W-:Y:S01]  /*2fd0*/  ISETP.GE.AND P2, PT, R45, R42, PT ;  /* 0x0000002a2d00720c */ /* 0x000fe20003f46270 */
[C---:B--2---:R-:W-:Y:S02]  /*2fe0*/  FFMA.FTZ R26, R40.reuse, R47, R34 ;  /* 0x0000002f281a7223 */ /* 0x044fe40000010022 */
[----:B------:R-:W2:Y:S01]  /*2ff0*/  LDS.U R47, [R41+0x38] ;  /* 0x00003800292f7984 */ /* 0x000ea20000001800 */
[----:B----4-:R-:W-:-:S03]  /*3000*/  FFMA.FTZ R34, R40, R49, R46 ;  /* 0x0000003128227223 */ /* 0x010fc6000001002e */
[----:B------:R-:W4:Y:S04]  /*3010*/  LDS.U R49, [R41+0x30] ;  /* 0x0000300029317984 */ /* 0x000f280000001800 */
[----:B------:R-:W4:Y:S01]  /*3020*/  LDS.U R46, [R41+0x3c] ;  /* 0x00003c00292e7984 */ /* 0x000f220000001800 */
[C---:B0-----:R-:W-:Y:S02]  /*3030*/  FFMA.FTZ R28, R40.reuse, R51, R28 ;  /* 0x00000033281c7223 */ /* 0x041fe4000001001c */
[C---:B------:R-:W-:Y:S01]  /*3040*/  FFMA.FTZ R54, R40.reuse, R53, R54 ;  /* 0x0000003528367223 */ /* 0x040fe20000010036 */
[----:B------:R-:W-:Y:S01]  /*3050*/  STS [R41+0x4], R26 ;  /* 0x0000041a29007388 */ /* 0x000fe20000000800 */
[C---:B------:R-:W-:Y:S02]  /*3060*/  FFMA.FTZ R52, R40.reuse, R57, R52 ;  /* 0x0000003928347223 */ /* 0x040fe40000010034 */
[C---:B-1----:R-:W-:Y:S01]  /*3070*/  FFMA.FTZ R30, R40.reuse, R59, R30 ;  /* 0x0000003b281e7223 */ /* 0x042fe2000001001e */
[----:B------:R2:W-:Y:S01]  /*3080*/  STS [R41+0x8], R34 ;  /* 0x0000082229007388 */ /* 0x0005e20000000800 */
[----:B------:R-:W-:-:S02]  /*3090*/  FFMA.FTZ R20, R40, R33, R20 ;  /* 0x0000002128147223 */ /* 0x000fc40000010014 */
[C---:B---3--:R-:W-:Y:S02]  /*30a0*/  FFMA.FTZ R48, R40.reuse, R61, R48 ;  /* 0x0000003d28307223 */ /* 0x048fe40000010030 */
[C---:B------:R-:W-:Y:S02]  /*30b0*/  FFMA.FTZ R22, R40.reuse, R29, R22 ;  /* 0x0000001d28167223 */ /* 0x040fe40000010016 */
[C---:B------:R-:W-:Y:S02]  /*30c0*/  FFMA.FTZ R32, R40.reuse, R35, R32 ;  /* 0x0000002328207223 */ /* 0x040fe40000010020 */
[----:B------:R0:W-:Y:S01]  /*30d0*/  STS [R41+0x10], R20 ;  /* 0x0000101429007388 */ /* 0x0001e20000000800 */
[C---:B------:R-:W-:Y:S02]  /*30e0*/  FFMA.FTZ R24, R40.reuse, R21, R24 ;  /* 0x0000001528187223 */ /* 0x040fe40000010018 */
[C---:B------:R-:W-:Y:S02]  /*30f0*/  FFMA.FTZ R50, R40.reuse, R31, R50 ;  /* 0x0000001f28327223 */ /* 0x040fe40000010032 */
[----:B--2---:R-:W-:-:S02]  /*3100*/  FFMA.FTZ R34, R40, R23, R47 ;  /* 0x0000001728227223 */ /* 0x004fc4000001002f */
[C---:B----4-:R-:W-:Y:S02]  /*3110*/  FFMA.FTZ R26, R40.reuse, R27, R49 ;  /* 0x0000001b281a7223 */ /* 0x050fe40000010031 */
[C---:B------:R-:W-:Y:S02]  /*3120*/  FFMA.FTZ R46, R40.reuse, R37, R46 ;  /* 0x00000025282e7223 */ /* 0x040fe4000001002e */
[----:B------:R-:W-:Y:S01]  /*3130*/  FFMA.FTZ R36, R40, R25, R36 ;  /* 0x0000001928247223 */ /* 0x000fe20000010024 */
[----:B0-----:R-:W-:Y:S01]  /*3140*/  IADD3 R20, R41, 0x40, RZ ;  /* 0x0000004029147810 */ /* 0x001fe20007ffe0ff */
[----:B------:R-:W-:Y:S01]  /*3150*/  STS [R41+0xc], R54 ;  /* 0x00000c3629007388 */ /* 0x000fe20000000800 */
[----:B------:R-:W-:-:S03]  /*3160*/  IADD3 R23, R43, R44, RZ ;  /* 0x0000002c2b177210 */ /* 0x000fc60007ffe0ff */
[----:B------:R-:W-:Y:S04]  /*3170*/  STS [R41+0x14], R28 ;  /* 0x0000141c29007388 */ /* 0x000fe80000000800 */
        /* <DEDUP_REMOVED lines=10> */
[----:B------:R0:W-:Y:S02]  /*3220*/  STS [R41+0x40], R36 ;  /* 0x0000402429007388 */ /* 0x0001e40000000800 */
[----:B0-----:R-:W-:Y:S01]  /*3230*/  IMAD.MOV.U32 R41, RZ, RZ, R20 ;  /* 0x000000ffff297224 */ /* 0x001fe200078e0014 */
[----:B------:R-:W-:Y:S07]  /*3240*/  @!P2 BRA `(.L_x_108) ;  /* 0xfffff9600000a947 */ /* 0x000fee000383ffff */
.L_x_107:
[----:B------:R-:W-:Y:S05]  /*3250*/  BSYNC B1 ;  /* 0x0000000000017941 */ /* 0x000fea0003800000 */
.L_x_106:
[----:B------:R-:W-:Y:S01]  /*3260*/  IADD3 R20, R8, -R45, RZ ;  /* 0x8000002d08147210 */ /* 0x000fe20007ffe0ff */
[----:B------:R-:W-:Y:S01]  /*3270*/  BMOV.32.CLEAR RZ, B1 ;  /* 0x0000000001ff7355 */ /* 0x000fe20000100000 */
[----:B------:R-:W-:Y:S02]  /*3280*/  BSSY B1, `(.L_x_109) ;  /* 0x000003a000017945 */ /* 0x000fe40003800000 */
[----:B------:R-:W-:-:S12]  /*3290*/  ISETP.GT.AND P2, PT, R20, 0x4, PT ;  /* 0x000000041400780c */ /* 0x000fd80003f44270 */
[----:B------:R-:W-:Y:S05]  /*32a0*/  @!P2 BRA `(.L_x_110) ;  /* 0x000003700000a947 */ /* 0x000fea0003800000 */
[----:B------:R-:W-:Y:S01]  /*32b0*/  IMAD.IADD R36, R6, 0x1, R23 ;  /* 0x0000000106247824 */ /* 0x000fe200078e0217 */
[C---:B------:R-:W-:Y:S01]  /*32c0*/  IADD3 R34, R43.reuse, R23, RZ ;  /* 0x000000172b227210 */ /* 0x040fe20007ffe0ff */
[----:B------:R-:W-:Y:S01]  /*32d0*/  LDS.U R42, [R41+0x14] ;  /* 0x00001400292a7984 */ /* 0x000fe20000001800 */
[----:B------:R-:W-:Y:S01]  /*32e0*/  SHF.R.S32.HI R33, RZ, 0x1f, R43 ;  /* 0x0000001fff217819 */ /* 0x000fe2000001142b */
[-C--:B------:R-:W-:Y:S02]  /*32f0*/  IMAD.WIDE R36, R36, R7.reuse, c[0x0][0x178] ;  /* 0x00005e0024247625 */ /* 0x080fe400078e0207 */
[----:B------:R-:W-:Y:S02]  /*3300*/  LDS.U R44, [R41+0x1c] ;  /* 0x00001c00292c7984 */ /* 0x000fe40000001800 */
[----:B------:R-:W-:Y:S02]  /*3310*/  IMAD.IADD R30, R6, 0x1, R34 ;  /* 0x00000001061e7824 */ /* 0x000fe400078e0222 */
[----:B------:R-:W-:Y:S01]  /*3320*/  LDS.U R46, [R41+0x20] ;  /* 0x00002000292e7984 */ /* 0x000fe20000001800 */
[----:B------:R-:W-:Y:S01]  /*3330*/  IADD3 R24, P0, R43, R36, RZ ;  /* 0x000000242b187210 */ /* 0x000fe20007f1e0ff */
[----:B------:R-:W-:-:S03]  /*3340*/  IMAD.WIDE R30, R30, R7, c[0x0][0x178] ;  /* 0x00005e001e1e7625 */ /* 0x000fc600078e0207 */
[----:B------:R-:W-:Y:S02]  /*3350*/  IADD3.X R25, R37, R33, RZ, P0, !PT ;  /* 0x0000002125197210 */ /* 0x000fe400007fe4ff */
[C---:B------:R-:W-:Y:S01]  /*3360*/  IADD3 R22, P0, R43.reuse, R24, RZ ;  /* 0x000000182b167210 */ /* 0x040fe20007f1e0ff */
[----:B------:R0:W2:Y:S01]  /*3370*/  LDG.E.CONSTANT.SYS R37, [R36] ;  /* 0x0000000024257381 */ /* 0x0000a200001e6900 */
[----:B------:R-:W-:Y:S02]  /*3380*/  IADD3 R20, P2, R43, R30, RZ ;  /* 0x0000001e2b147210 */ /* 0x000fe40007f5e0ff */
[----:B------:R-:W-:Y:S01]  /*3390*/  IADD3.X R23, R33, R25, RZ, P0, !PT ;  /* 0x0000001921177210 */ /* 0x000fe200007fe4ff */
[----:B------:R3:W4:Y:S01]  /*33a0*/  LDG.E.CONSTANT.SYS R35, [R30] ;  /* 0x000000001e237381 */ /* 0x00072200001e6900 */
[----:B------:R-:W-:Y:S01]  /*33b0*/  IADD3 R26, P0, R43, R22, RZ ;  /* 0x000000162b1a7210 */ /* 0x000fe20007f1e0ff */
[----:B------:R-:W-:Y:S01]  /*33c0*/  IMAD.X R21, R31, 0x1, R33, P2 ;  /* 0x000000011f157824 */ /* 0x000fe200010e0621 */
[----:B------:R-:W-:Y:S01]  /*33d0*/  IADD3 R28, P2, R43, R20, RZ ;  /* 0x000000142b1c7210 */ /* 0x000fe20007f5e0ff */
[----:B------:R1:W4:Y:S02]  /*33e0*/  LDG.E.CONSTANT.SYS R25, [R24] ;  /* 0x0000000018197381 */ /* 0x00032400001e6900 */
[C---:B------:R-:W-:Y:S01]  /*33f0*/  IMAD.X R27, R33.reuse, 0x1, R23, P0 ;  /* 0x00000001211b7824 */ /* 0x040fe200000e0617 */
[----:B------:R-:W-:Y:S01]  /*3400*/  IADD3.X R29, R33, R21, RZ, P2, !PT ;  /* 0x00000015211d7210 */ /* 0x000fe200017fe4ff */
[----:B------:R0:W4:Y:S01]  /*3410*/  LDG.E.CONSTANT.SYS R23, [R22] ;  /* 0x0000000016177381 */ /* 0x00012200001e6900 */
[----:B------:R-:W-:-:S03]  /*3420*/  IADD3 R32, P0, R43, R28, RZ ;  /* 0x0000001c2b207210 */ /* 0x000fc60007f1e0ff */
[----:B------:R0:W4:Y:S02]  /*3430*/  LDG.E.CONSTANT.SYS R21, [R20] ;  /* 0x0000000014157381 */ /* 0x00012400001e6900 */
[----:B------:R-:W-:Y:S02]  /*3440*/  IMAD.X R33, R33, 0x1, R29, P0 ;  /* 0x0000000121217824 */ /* 0x000fe400000e061d */
[----:B------:R-:W4:Y:S04]  /*3450*/  LDG.E.CONSTANT.SYS R27, [R26] ;  /* 0x000000001a1b7381 */ /* 0x000f2800001e6900 */
[----:B------:R-:W4:Y:S04]  /*3460*/  LDG.E.CONSTANT.SYS R29, [R28] ;  /* 0x000000001c1d7381 */ /* 0x000f2800001e6900 */
[----:B------:R-:W4:Y:S04]  /*3470*/  LDG.E.CONSTANT.SYS R33, [R32] ;  /* 0x0000000020217381 */ /* 0x000f2800001e6900 */
[----:B---3--:R-:W2:Y:S04]  /*3480*/  LDS.U R30, [R41+0x4] ;  /* 0x00000400291e7984 */ /* 0x008ea80000001800 */
[----:B-1----:R-:W1:Y:S04]  /*3490*/  LDS.U R24, [R41+0x8] ;  /* 0x0000080029187984 */ /* 0x002e680000001800 */
[----:B------:R-:W3:Y:S04]  /*34a0*/  LDS.U R31, [R41+0xc] ;  /* 0x00000c00291f7984 */ /* 0x000ee80000001800 */
[----:B0-----:R-:W-:Y:S04]  /*34b0*/  LDS.U R36, [R41+0x10] ;  /* 0x0000100029247984 */ /* 0x001fe80000001800 */
[----:B------:R-:W0:Y:S01]  /*34c0*/  LDS.U R22, [R41+0x18] ;  /* 0x0000180029167984 */ /* 0x000e220000001800 */
[----:B------:R-:W-:-:S02]  /*34d0*/  PLOP3.LUT P0, PT, PT, PT, PT, 0x8, 0x0 ;  /* 0x000000000000781c */ /* 0x000fc40003f0e170 */
[----:B------:R-:W-:Y:S01]  /*34e0*/  IADD3 R45, R45, 0x8, RZ ;  /* 0x000000082d2d7810 */ /* 0x000fe20007ffe0ff */
[C---:B--2---:R-:W-:Y:S02]  /*34f0*/  FFMA.FTZ R30, R40.reuse, R37, R30 ;  /* 0x00000025281e7223 */ /* 0x044fe4000001001e */
[C---:B----4-:R-:W-:Y:S02]  /*3500*/  FFMA.FTZ R42, R40.reuse, R35, R42 ;  /* 0x00000023282a7223 */ /* 0x050fe4000001002a */
[C---:B-1----:R-:W-:Y:S02]  /*3510*/  FFMA.FTZ R24, R40.reuse, R25, R24 ;  /* 0x0000001928187223 */ /* 0x042fe40000010018 */
[C---:B---3--:R-:W-:Y:S02]  /*3520*/  FFMA.FTZ R20, R40.reuse, R23, R31 ;  /* 0x0000001728147223 */ /* 0x048fe4000001001f */
[C---:B0-----:R-:W-:Y:S02]  /*3530*/  FFMA.FTZ R22, R40.reuse, R21, R22 ;  /* 0x0000001528167223 */ /* 0x041fe40000010016 */
[----:B------:R-:W-:-:S02]  /*3540*/  FFMA.FTZ R36, R40, R27, R36 ;  /* 0x0000001b28247223 */ /* 0x000fc40000010024 */
[C---:B------:R-:W-:Y:S02]  /*3550*/  FFMA.FTZ R44, R40.reuse, R29, R44 ;  /* 0x0000001d282c7223 */ /* 0x040fe4000001002c */
[----:B------:R-:W-:Y:S01]  /*3560*/  FFMA.FTZ R46, R40, R33, R46 ;  /* 0x00000021282e7223 */ /* 0x000fe2000001002e */
[----:B------:R-:W-:Y:S01]  /*3570*/  IADD3 R21, R41, 0x20, RZ ;  /* 0x0000002029157810 */ /* 0x000fe20007ffe0ff */
        /* <DEDUP_REMOVED lines=8> */
[----:B------:R0:W-:Y:S02]  /*3600*/  STS [R41+0x20], R46 ;  /* 0x0000202e29007388 */ /* 0x0001e40000000800 */
[----:B0-----:R-:W-:-:S08]  /*3610*/  IMAD.MOV.U32 R41, RZ, RZ, R21 ;  /* 0x000000ffff297224 */ /* 0x001fd000078e0015 */
.L_x_110:
[----:B------:R-:W-:Y:S05]  /*3620*/  BSYNC B1 ;  /* 0x0000000000017941 */ /* 0x000fea0003800000 */
.L_x_109:
[----:B------:R-:W-:-:S12]  /*3630*/  ISETP.LT.OR P0, PT, R45, R8, P0 ;  /* 0x000000082d00720c */ /* 0x000fd80000701670 */
[----:B------:R-:W-:Y:S05]  /*3640*/  @!P0 BRA `(.L_x_101) ;  /* 0x0000019000008947 */ /* 0x000fea0003800000 */
[----:B------:R-:W-:Y:S01]  /*3650*/  IADD3 R20, R6, R23, RZ ;  /* 0x0000001706147210 */ /* 0x000fe20007ffe0ff */
[----:B------:R-:W0:Y:S01]  /*3660*/  LDS.U R28, [R41+0x4] ;  /* 0x00000400291c7984 */ /* 0x000e220000001800 */
[----:B------:R-:W-:-:S03]  /*3670*/  SHF.R.S32.HI R27, RZ, 0x1f, R43 ;  /* 0x0000001fff1b7819 */ /* 0x000fc6000001142b */
[----:B------:R-:W-:Y:S01]  /*3680*/  IMAD.WIDE R20, R20, R7, c[0x0][0x178] ;  /* 0x00005e0014147625 */ /* 0x000fe200078e0207 */
[----:B------:R-:W2:Y:S04]  /*3690*/  LDS.U R29, [R41+0x8] ;  /* 0x00000800291d7984 */ /* 0x000ea80000001800 */
[----:B------:R-:W3:Y:S02]  /*36a0*/  LDS.U R31, [R41+0xc] ;  /* 0x00000c00291f7984 */ /* 0x000ee40000001800 */
[C---:B------:R-:W-:Y:S02]  /*36b0*/  IADD3 R22, P0, R43.reuse, R20, RZ ;  /* 0x000000142b167210 */ /* 0x040fe40007f1e0ff */
[----:B------:R-:W4:Y:S02]  /*36c0*/  LDS.U R32, [R41+0x10] ;  /* 0x0000100029207984 */ /* 0x000f240000001800 */
[----:B------:R-:W-:Y:S01]  /*36d0*/  IADD3 R24, P2, R43, R22, RZ ;  /* 0x000000162b187210 */ /* 0x000fe20007f5e0ff */
[----:B------:R-:W-:-:S02]  /*36e0*/  IMAD.X R23, R21, 0x1, R27, P0 ;  /* 0x0000000115177824 */ /* 0x000fc400000e061b */
[----:B------:R-:W0:Y:S01]  /*36f0*/  LDG.E.CONSTANT.SYS R21, [R20] ;  /* 0x0000000014157381 */ /* 0x000e2200001e6900 */
[----:B------:R-:W-:Y:S02]  /*3700*/  IADD3 R26, P0, R43, R24, RZ ;  /* 0x000000182b1a7210 */ /* 0x000fe40007f1e0ff */
[----:B------:R-:W-:-:S03]  /*3710*/  IADD3.X R25, R27, R23, RZ, P2, !PT ;  /* 0x000000171b197210 */ /* 0x000fc600017fe4ff */
[----:B------:R-:W2:Y:S02]  /*3720*/  LDG.E.CONSTANT.SYS R23, [R22] ;  /* 0x0000000016177381 */ /* 0x000ea400001e6900 */
[----:B------:R-:W-:-:S03]  /*3730*/  IMAD.X R27, R27, 0x1, R25, P0 ;  /* 0x000000011b1b7824 */ /* 0x000fc600000e0619 */
[----:B------:R-:W3:Y:S05]  /*3740*/  LDG.E.CONSTANT.SYS R25, [R24] ;  /* 0x0000000018197381 */ /* 0x000eea00001e6900 */
[----:B------:R-:W4:Y:S01]  /*3750*/  LDG.E.CONSTANT.SYS R27, [R26] ;  /* 0x000000001a1b7381 */ /* 0x000f2200001e6900 */
[C---:B01----:R-:W-:Y:S02]  /*3760*/  FFMA.FTZ R28, R40.reuse, R21, R28 ;  /* 0x00000015281c7223 */ /* 0x043fe4000001001c */
[C---:B--2---:R-:W-:Y:S02]  /*3770*/  FFMA.FTZ R30, R40.reuse, R23, R29 ;  /* 0x00000017281e7223 */ /* 0x044fe4000001001d */
[----:B---3--:R-:W-:-:S02]  /*3780*/  FFMA.FTZ R20, R40, R25, R31 ;  /* 0x0000001928147223 */ /* 0x008fc4000001001f */
[----:B----4-:R-:W-:Y:S02]  /*3790*/  FFMA.FTZ R32, R40, R27, R32 ;  /* 0x0000001b28207223 */ /* 0x010fe40000010020 */
[----:B------:R0:W-:Y:S04]  /*37a0*/  STS [R41+0x4], R28 ;  /* 0x0000041c29007388 */ /* 0x0001e80000000800 */
[----:B------:R0:W-:Y:S04]  /*37b0*/  STS [R41+0x8], R30 ;  /* 0x0000081e29007388 */ /* 0x0001e80000000800 */
[----:B------:R0:W-:Y:S04]  /*37c0*/  STS [R41+0xc], R20 ;  /* 0x00000c1429007388 */ /* 0x0001e80000000800 */
[----:B------:R0:W-:Y:S02]  /*37d0*/  STS [R41+0x10], R32 ;  /* 0x0000102029007388 */ /* 0x0001e40000000800 */
.L_x_101:
[----:B------:R-:W-:Y:S05]  /*37e0*/  BSYNC B0 ;  /* 0x0000000000007941 */ /* 0x000fea0003800000 */
.L_x_100:
[----:B01----:R-:W2:Y:S01]  /*37f0*/  LDG.E.CONSTANT.SYS R20, [R18] ;  /* 0x0000000012147381 */ /* 0x003ea200001e6900 */
[----:B------:R-:W-:Y:S01]  /*3800*/  BMOV.32.CLEAR RZ, B0 ;  /* 0x0000000000ff7355 */ /* 0x000fe20000100000 */
[----:B------:R-:W-:Y:S01]  /*3810*/  BSSY B0, `(.L_x_111) ;  /* 0x0000105000007945 */ /* 0x000fe20003800000 */
[----:B--2---:R-:W-:-:S04]  /*3820*/  FADD.FTZ R21, |R20|, -RZ ;  /* 0x800000ff14157221 */ /* 0x004fc80000010200 */
[----:B------:R-:W-:Y:S01]  /*3830*/  FADD.FTZ R16, |R16|, -R21 ;  /* 0x8000001510107221 */ /* 0x000fe20000010200 */
[----:B------:R-:W-:Y:S07]  /*3840*/  @!P1 BRA `(.L_x_112) ;  /* 0x0000101000009947 */ /* 0x000fee0003800000 */
[----:B------:R-:W-:Y:S01]  /*3850*/  LOP3.LUT R21, R8, 0x3, RZ, 0xc0, !PT ;  /* 0x0000000308157812 */ /* 0x000fe200078ec0ff */
[----:B------:R-:W-:Y:S01]  /*3860*/  IMAD.MOV.U32 R24, RZ, RZ, 0x14 ;  /* 0x00000014ff187424 */ /* 0x000fe200078e00ff */
[----:B------:R-:W-:Y:S01]  /*3870*/  LOP3.LUT P2, RZ, R4, 0xff, RZ, 0xc0, !PT ;  /* 0x000000ff04ff7812 */ /* 0x000fe2000784c0ff */
[----:B------:R-:W-:Y:S01]  /*3880*/  BMOV.32.CLEAR RZ, B1 ;  /* 0x0000000001ff7355 */ /* 0x000fe20000100000 */
[----:B------:R-:W-:Y:S01]  /*3890*/  ISETP.NE.AND P0, PT, R21, RZ, PT ;  /* 0x000000ff1500720c */ /* 0x000fe20003f05270 */
[----:B------:R-:W-:Y:S01]  /*38a0*/  BSSY B1, `(.L_x_113) ;  /* 0x0000027000017945 */ /* 0x000fe20003800000 */
[----:B------:R-:W-:Y:S02]  /*38b0*/  MOV R20, 0xa ;  /* 0x0000000a00147802 */ /* 0x000fe40000000f00 */
[----:B------:R-:W-:Y:S02]  /*38c0*/  MOV R45, RZ ;  /* 0x000000ff002d7202 */ /* 0x000fe40000000f00 */
[----:B------:R-:W-:-:S02]  /*38d0*/  SEL R28, R20, 0xb, !P2 ;  /* 0x0000000b141c7807 */ /* 0x000fc40005000000 */
[----:B------:R-:W-:-:S04]  /*38e0*/  SEL R24, R24, 0x16, !P2 ;  /* 0x0000001618187807 */ /* 0x000fc80005000000 */
[----:B------:R-:W-:Y:S05]  /*38f0*/  @!P0 BRA `(.L_x_114) ;  /* 0x0000021000008947 */ /* 0x000fea0003800000 */
[----:B------:R-:W-:Y:S01]  /*3900*/  ISETP.NE.AND P0, PT, R21, 0x1, PT ;  /* 0x000000011500780c */ /* 0x000fe20003f05270 */
[----:B------:R-:W-:Y:S01]  /*3910*/  BMOV.32.CLEAR RZ, B2 ;  /* 0x0000000002ff7355 */ /* 0x000fe20000100000 */
[----:B------:R-:W-:Y:S01]  /*3920*/  BSSY B2, `(.L_x_115) ;  /* 0x0000015000027945 */ /* 0x000fe20003800000 */
[----:B------:R-:W-:-:S09]  /*3930*/  IMAD.MOV.U32 R45, RZ, RZ, RZ ;  /* 0x000000ffff2d7224 */ /* 0x000fd200078e00ff */
[----:B------:R-:W-:Y:S05]  /*3940*/  @!P0 BRA `(.L_x_116) ;  /* 0x0000012000008947 */ /* 0x000fea0003800000 */
[----:B------:R-:W-:-:S12]  /*3950*/  ISETP.NE.AND P0, PT, R21, 0x2, PT ;  /* 0x000000021500780c */ /* 0x000fd80003f05270 */
[----:B------:R-:W-:Y:S01]  /*3960*/  @P0 IMAD R20, R17, R24, R6 ;  /* 0x0000001811140224 */ /* 0x000fe200078e0206 */
[----:B------:R-:W-:Y:S01]  /*3970*/  MOV R45, RZ ;  /* 0x000000ff002d7202 */ /* 0x000fe20000000f00 */
[----:B------:R-:W0:Y:S02]  /*3980*/  @P0 LDS.U R25, [R13+0x4] ;  /* 0x000004000d190984 */ /* 0x000e240000001800 */
[----:B------:R-:W-:-:S08]  /*3990*/  @P0 IMAD.WIDE R20, R20, R7, c[0x0][0x178] ;  /* 0x00005e0014140625 */ /* 0x000fd000078e0207 */
[----:B------:R-:W0:Y:S01]  /*39a0*/  @P0 LDG.E.CONSTANT.SYS R21, [R20] ;  /* 0x0000000014150381 */ /* 0x000e2200001e6900 */
[----:B------:R-:W-:-:S05]  /*39b0*/  @P0 IMAD.MOV.U32 R45, RZ, RZ, 0x1 ;  /* 0x00000001ff2d0424 */ /* 0x000fca00078e00ff */
[----:B------:R-:W-:-:S05]  /*39c0*/  IADD3 R22, R24, R45, RZ ;  /* 0x0000002d18167210 */ /* 0x000fca0007ffe0ff */
[----:B------:R-:W-:-:S04]  /*39d0*/  IMAD R22, R17, R22, R6 ;  /* 0x0000001611167224 */ /* 0x000fc800078e0206 */
[----:B------:R-:W-:-:S08]  /*39e0*/  IMAD.WIDE R22, R22, R7, c[0x0][0x178] ;  /* 0x00005e0016167625 */ /* 0x000fd000078e0207 */
[----:B------:R-:W2:Y:S01]  /*39f0*/  LDG.E.CONSTANT.SYS R23, [R22] ;  /* 0x0000000016177381 */ /* 0x000ea200001e6900 */
[----:B0-----:R-:W-:Y:S02]  /*3a00*/  @P0 FFMA.FTZ R26, R16, R21, R25 ;  /* 0x00000015101a0223 */ /* 0x001fe40000010019 */
[----:B------:R-:W-:Y:S01]  /*3a10*/  IMAD R25, R11, 0xc, R45 ;  /* 0x0000000c0b197824 */ /* 0x000fe200078e022d */
[----:B------:R-:W-:-:S05]  /*3a20*/  IADD3 R45, R45, 0x1, RZ ;  /* 0x000000012d2d7810 */ /* 0x000fca0007ffe0ff */
[----:B------:R-:W-:Y:S04]  /*3a30*/  @P0 STS [R13+0x4], R26 ;  /* 0x0000041a0d000388 */ /* 0x000fe80000000800 */
[----:B------:R-:W2:Y:S02]  /*3a40*/  LDS.U R20, [R25.X4+0x4] ;  /* 0x0000040019147984 */ /* 0x000ea40000005800 */
[----:B--2---:R-:W-:-:S08]  /*3a50*/  FFMA.FTZ R20, R16, R23, R20 ;  /* 0x0000001710147223 */ /* 0x004fd00000010014 */
[----:B------:R0:W-:Y:S02]  /*3a60*/  STS [R25.X4+0x4], R20 ;  /* 0x0000041419007388 */ /* 0x0001e40000004800 */
.L_x_116:
[----:B------:R-:W-:Y:S05]  /*3a70*/  BSYNC B2 ;  /* 0x0000000000027941 */ /* 0x000fea0003800000 */
.L_x_115:
[----:B------:R-:W-:-:S04]  /*3a80*/  IMAD.IADD R24, R24, 0x1, R45 ;  /* 0x0000000118187824 */ /* 0x000fc800078e022d */
        /* <DEDUP_REMOVED lines=8> */
.L_x_114:
[----:B------:R-:W-:Y:S05]  /*3b10*/  BSYNC B1 ;  /* 0x0000000000017941 */ /* 0x000fea0003800000 */
.L_x_113:
[----:B------:R-:W-:-:S12]  /*3b20*/  ISETP.GE.U32.AND P0, PT, R8, 0x4, PT ;  /* 0x000000040800780c */ /* 0x000fd80003f06070 */
[----:B------:R-:W-:Y:S05]  /*3b30*/  @!P0 BRA `(.L_x_112) ;  /* 0x00000d2000008947 */ /* 0x000fea0003800000 */
[----:B------:R-:W-:Y:S01]  /*3b40*/  IADD3 R21, R8, -R45, RZ ;  /* 0x8000002d08157210 */ /* 0x000fe20007ffe0ff */
[----:B------:R-:W-:Y:S01]  /*3b50*/  IMAD R20, R0, c[0x0][0x0], RZ ;  /* 0x0000000000147a24 */ /* 0x000fe200078e02ff */
[----:B------:R-:W-:Y:S01]  /*3b60*/  BMOV.32.CLEAR RZ, B1 ;  /* 0x0000000001ff7355 */ /* 0x000fe20000100000 */
[--C-:B0-----:R-:W-:Y:S01]  /*3b70*/  IMAD R22, R28, 0x2, R45.reuse ;  /* 0x000000021c167824 */ /* 0x101fe200078e022d */
[----:B------:R-:W-:Y:S01]  /*3b80*/  ISETP.GT.AND P2, PT, R21, 0xc, PT ;  /* 0x0000000c1500780c */ /* 0x000fe20003f44270 */
[----:B------:R-:W-:Y:S01]  /*3b90*/  IMAD R20, R20, 0xc, R45 ;  /* 0x0000000c14147824 */ /* 0x000fe200078e022d */
[----:B------:R-:W-:Y:S01]  /*3ba0*/  BSSY B1, `(.L_x_117) ;  /* 0x0000073000017945 */ /* 0x000fe20003800000 */
[----:B------:R-:W-:Y:S01]  /*3bb0*/  PLOP3.LUT P0, PT, PT, PT, PT, 0x80, 0x0 ;  /* 0x000000000000781c */ /* 0x000fe20003f0f070 */
[C---:B------:R-:W-:Y:S01]  /*3bc0*/  IMAD R21, R17.reuse, R22, RZ ;  /* 0x0000001611157224 */ /* 0x040fe200078e02ff */
[----:B------:R-:W-:Y:S01]  /*3bd0*/  SHF.L.U32 R41, R17, 0x2, RZ ;  /* 0x0000000211297819 */ /* 0x000fe200000006ff */
[----:B------:R-:W-:-:S04]  /*3be0*/  IMAD R20, R9, 0xc, R20 ;  /* 0x0000000c09147824 */ /* 0x000fc800078e0214 */
[----:B------:R-:W-:Y:S02]  /*3bf0*/  IMAD.SHL.U32 R40, R20, 0x4, RZ ;  /* 0x0000000414287824 */ /* 0x000fe400078e00ff */
[----:B------:R-:W-:Y:S06]  /*3c00*/  @!P2 BRA `(.L_x_118) ;  /* 0x000006c00000a947 */ /* 0x000fec0003800000 */
[----:B------:R-:W-:Y:S02]  /*3c10*/  PLOP3.LUT P0, PT, PT, PT, PT, 0x8, 0x0 ;  /* 0x000000000000781c */ /* 0x000fe40003f0e170 */
[----:B------:R-:W-:-:S10]  /*3c20*/  IADD3 R43, R8, -0xc, RZ ;  /* 0xfffffff4082b7810 */ /* 0x000fd40007ffe0ff */
.L_x_119:
[----:B------:R-:W-:Y:S01]  /*3c30*/  IADD3 R26, R6, R21, RZ ;  /* 0x00000015061a7210 */ /* 0x000fe20007ffe0ff */
[C---:B------:R-:W-:Y:S01]  /*3c40*/  IMAD.IADD R21, R41.reuse, 0x1, R21 ;  /* 0x0000000129157824 */ /* 0x040fe200078e0215 */
[----:B------:R-:W-:Y:S01]  /*3c50*/  SHF.R.S32.HI R49, RZ, 0x1f, R41 ;  /* 0x0000001fff317819 */ /* 0x000fe20000011429 */
[----:B------:R-:W0:Y:S02]  /*3c60*/  LDS.U R44, [R40+0x4] ;  /* 0x00000400282c7984 */ /* 0x000e240000001800 */
[----:B------:R-:W-:Y:S01]  /*3c70*/  IMAD.WIDE R26, R26, R7, c[0x0][0x178] ;  /* 0x00005e001a1a7625 */ /* 0x000fe200078e0207 */
[----:B------:R-:W-:Y:S01]  /*3c80*/  IADD3 R22, R6, R21, RZ ;  /* 0x0000001506167210 */ /* 0x000fe20007ffe0ff */
[----:B------:R-:W1:Y:S02]  /*3c90*/  LDS.U R46, [R40+0x8] ;  /* 0x00000800282e7984 */ /* 0x000e640000001800 */
[----:B------:R-:W-:-:S02]  /*3ca0*/  IMAD.IADD R21, R41, 0x1, R21 ;  /* 0x0000000129157824 */ /* 0x000fc400078e0215 */
[----:B------:R-:W-:Y:S01]  /*3cb0*/  IMAD.WIDE R22, R22, R7, c[0x0][0x178] ;  /* 0x00005e0016167625 */ /* 0x000fe200078e0207 */
[C---:B------:R-:W-:Y:S01]  /*3cc0*/  IADD3 R24, P2, R41.reuse, R26, RZ ;  /* 0x0000001a29187210 */ /* 0x040fe20007f5e0ff */
[----:B------:R2:W0:Y:S01]  /*3cd0*/  LDG.E.CONSTANT.SYS R47, [R26] ;  /* 0x000000001a2f7381 */ /* 0x00042200001e6900 */
[-C--:B------:R-:W-:Y:S02]  /*3ce0*/  IADD3 R42, R41, R21.reuse, RZ ;  /* 0x00000015292a7210 */ /* 0x080fe40007ffe0ff */
[C---:B------:R-:W-:Y:S01]  /*3cf0*/  IADD3 R28, R6.reuse, R21, RZ ;  /* 0x00000015061c7210 */ /* 0x040fe20007ffe0ff */
[----:B------:R-:W-:Y:S01]  /*3d00*/  IMAD.X R25, R27, 0x1, R49, P2 ;  /* 0x000000011b197824 */ /* 0x000fe200010e0631 */
[C---:B------:R-:W-:Y:S01]  /*3d10*/  IADD3 R36, P2, R41.reuse, R24, RZ ;  /* 0x0000001829247210 */ /* 0x040fe20007f5e0ff */
[----:B------:R-:W-:Y:S01]  /*3d20*/  IMAD.IADD R32, R6, 0x1, R42 ;  /* 0x0000000106207824 */ /* 0x000fe200078e022a */
[----:B------:R-:W-:Y:S01]  /*3d30*/  IADD3 R30, P3, R41, R22, RZ ;  /* 0x00000016291e7210 */ /* 0x000fe20007f7e0ff */
[----:B------:R3:W4:Y:S04]  /*3d40*/  LDG.E.CONSTANT.SYS R51, [R22] ;  /* 0x0000000016337381 */ /* 0x00072800001e6900 */
[----:B------:R2:W1:Y:S01]  /*3d50*/  LDG.E.CONSTANT.SYS R53, [R24] ;  /* 0x0000000018357381 */ /* 0x00046200001e6900 */
[----:B------:R-:W-:Y:S01]  /*3d60*/  IADD3.X R37, R49, R25, RZ, P2, !PT ;  /* 0x0000001931257210 */ /* 0x000fe200017fe4ff */
[----:B------:R-:W-:-:S02]  /*3d70*/  IMAD.WIDE R28, R28, R7, c[0x0][0x178] ;  /* 0x00005e001c1c7625 */ /* 0x000fc400078e0207 */
[----:B------:R-:W-:Y:S02]  /*3d80*/  LDS.U R50, [R40+0xc] ;  /* 0x00000c0028327984 */ /* 0x000fe40000001800 */
[----:B------:R-:W-:Y:S02]  /*3d90*/  IMAD.X R31, R23, 0x1, R49, P3 ;  /* 0x00000001171f7824 */ /* 0x000fe400018e0631 */
[----:B------:R-:W-:Y:S01]  /*3da0*/  LDS.U R48, [R40+0x2c] ;  /* 0x00002c0028307984 */ /* 0x000fe20000001800 */
[----:B--2---:R-:W-:Y:S01]  /*3db0*/  IMAD.WIDE R24, R32, R7, c[0x0][0x178] ;  /* 0x00005e0020187625 */ /* 0x004fe200078e0207 */
[C---:B------:R-:W-:Y:S02]  /*3dc0*/  IADD3 R32, P2, R41.reuse, R36, RZ ;  /* 0x0000002429207210 */ /* 0x040fe40007f5e0ff */
[----:B------:R-:W-:Y:S01]  /*3dd0*/  IADD3 R26, P3, R41, R30, RZ ;  /* 0x0000001e291a7210 */ /* 0x000fe20007f7e0ff */
[----:B------:R2:W4:Y:S02]  /*3de0*/  LDG.E.CONSTANT.SYS R55, [R28] ;  /* 0x000000001c377381 */ /* 0x00052400001e6900 */
[C---:B------:R-:W-:Y:S01]  /*3df0*/  IMAD.X R33, R49.reuse, 0x1, R37, P2 ;  /* 0x0000000131217824 */ /* 0x040fe200010e0625 */
[----:B------:R-:W-:Y:S01]  /*3e00*/  IADD3.X R27, R49, R31, RZ, P3, !PT ;  /* 0x0000001f311b7210 */ /* 0x000fe20001ffe4ff */
[----:B------:R2:W4:Y:S01]  /*3e10*/  LDG.E.CONSTANT.SYS R57, [R36] ;  /* 0x0000000024397381 */ /* 0x00052200001e6900 */
[----:B------:R-:W-:-:S02]  /*3e20*/  IADD3 R34, P2, R41, R26, RZ ;  /* 0x0000001a29227210 */ /* 0x000fc40007f5e0ff */
[----:B------:R-:W-:Y:S01]  /*3e30*/  IADD3 R20, P4, R41, R28, RZ ;  /* 0x0000001c29147210 */ /* 0x000fe20007f9e0ff */
[----:B------:R3:W4:Y:S01]  /*3e40*/  LDG.E.CONSTANT.SYS R59, [R30] ;  /* 0x000000001e3b7381 */ /* 0x00072200001e6900 */
[----:B------:R-:W-:Y:S02]  /*3e50*/  IADD3.X R35, R49, R27, RZ, P2, !PT ;  /* 0x0000001b31237210 */ /* 0x000fe400017fe4ff */
[----:B------:R-:W-:Y:S01]  /*3e60*/  IADD3.X R21, R29, R49, RZ, P4, !PT ;  /* 0x000000311d157210 */ /* 0x000fe200027fe4ff */
[----:B------:R3:W4:Y:S01]  /*3e70*/  LDG.E.CONSTANT.SYS R61, [R24] ;  /* 0x00000000183d7381 */ /* 0x00072200001e6900 */
[C---:B--2---:R-:W-:Y:S02]  /*3e80*/  IADD3 R28, P2, R41.reuse, R20, RZ ;  /* 0x00000014291c7210 */ /* 0x044fe40007f5e0ff */
[----:B---3--:R-:W-:Y:S01]  /*3e90*/  IADD3 R22, P4, R41, R24, RZ ;  /* 0x0000001829167210 */ /* 0x008fe20007f9e0ff */
[----:B------:R2:W3:Y:S02]  /*3ea0*/  LDG.E.CONSTANT.SYS R33, [R32] ;  /* 0x0000000020217381 */ /* 0x0004e400001e6900 */
[----:B------:R-:W-:Y:S01]  /*3eb0*/  IMAD.X R29, R49, 0x1, R21, P2 ;  /* 0x00000001311d7824 */ /* 0x000fe200010e0615 */
        /* <DEDUP_REMOVED lines=11> */
[----:B------:R2:W3:Y:S04]  /*3f70*/  LDG.E.CONSTANT.SYS R23, [R22] ;  /* 0x0000000016177381 */ /* 0x0004e800001e6900 */
[----:B------:R2:W3:Y:S04]  /*3f80*/  LDG.E.CONSTANT.SYS R31, [R30] ;  /* 0x000000001e1f7381 */ /* 0x0004e800001e6900 */
[----:B------:R2:W3:Y:S04]  /*3f90*/  LDG.E.CONSTANT.SYS R37, [R36] ;  /* 0x0000000024257381 */ /* 0x0004e800001e6900 */
[----:B------:R2:W3:Y:S04]  /*3fa0*/  LDG.E.CONSTANT.SYS R25, [R24] ;  /* 0x0000000018197381 */ /* 0x0004e800001e6900 */
[----:B------:R-:W-:Y:S04]  /*3fb0*/  LDS.U R49, [R40+0x24] ;  /* 0x0000240028317984 */ /* 0x000fe80000001800 */
[----:B--2---:R-:W-:Y:S04]  /*3fc0*/  LDS.U R34, [R40+0x10] ;  /* 0x0000100028227984 */ /* 0x004fe80000001800 */
[----:B------:R-:W4:Y:S04]  /*3fd0*/  LDS.U R32, [R40+0x14] ;  /* 0x0000140028207984 */ /* 0x000f280000001800 */
[----:B------:R-:W2:Y:S04]  /*3fe0*/  LDS.U R26, [R40+0x18] ;  /* 0x00001800281a7984 */ /* 0x000ea80000001800 */
[----:B------:R-:W-:Y:S04]  /*3ff0*/  LDS.U R22, [R40+0x1c] ;  /* 0x00001c0028167984 */ /* 0x000fe80000001800 */
[----:B------:R-:W-:Y:S04]  /*4000*/  LDS.U R20, [R40+0x20] ;  /* 0x0000200028147984 */ /* 0x000fe80000001800 */
[----:B------:R-:W-:Y:S04]  /*4010*/  LDS.U R24, [R40+0x28] ;  /* 0x0000280028187984 */ /* 0x000fe80000001800 */
[----:B------:R-:W-:Y:S04]  /*4020*/  LDS.U R36, [R40+0x38] ;  /* 0x0000380028247984 */ /* 0x000fe80000001800 */
[----:B------:R-:W-:Y:S04]  /*4030*/  LDS.U R30, [R40+0x3c] ;  /* 0x00003c00281e7984 */ /* 0x000fe80000001800 */
[----:B------:R-:W-:Y:S01]  /*4040*/  LDS.U R28, [R40+0x40] ;  /* 0x00004000281c7984 */ /* 0x000fe20000001800 */
[----:B------:R-:W-:-:S04]  /*4050*/  IADD3 R45, R45, 0x10, RZ ;  /* 0x000000102d2d7810 */ /* 0x000fc80007ffe0ff */
[----:B------:R-:W-:Y:S01]  /*4060*/  ISETP.GE.AND P2, PT, R45, R43, PT ;  /* 0x0000002b2d00720c */ /* 0x000fe20003f46270 */
[C---:B0-----:R-:W-:Y:S02]  /*4070*/  FFMA.FTZ R47, R16.reuse, R47, R44 ;  /* 0x0000002f102f7223 */ /* 0x041fe4000001002c */
[----:B------:R-:W0:Y:S01]  /*4080*/  LDS.U R44, [R40+0x34] ;  /* 0x00003400282c7984 */ /* 0x000e220000001800 */
[----:B-1----:R-:W-:-:S03]  /*4090*/  FFMA.FTZ R53, R16, R53, R46 ;  /* 0x0000003510357223 */ /* 0x002fc6000001002e */
[----:B------:R-:W1:Y:S01]  /*40a0*/  LDS.U R46, [R40+0x30] ;  /* 0x00003000282e7984 */ /* 0x000e620000001800 */
[C---:B----4-:R-:W-:Y:S02]  /*40b0*/  FFMA.FTZ R51, R16.reuse, R51, R32 ;  /* 0x0000003310337223 */ /* 0x050fe40000010020 */
[C---:B------:R-:W-:Y:S02]  /*40c0*/  FFMA.FTZ R49, R16.reuse, R55, R49 ;  /* 0x0000003710317223 */ /* 0x040fe40000010031 */
[C---:B------:R-:W-:Y:S02]  /*40d0*/  FFMA.FTZ R57, R16.reuse, R57, R50 ;  /* 0x0000003910397223 */ /* 0x040fe40000010032 */
[C---:B--2---:R-:W-:Y:S02]  /*40e0*/  FFMA.FTZ R59, R16.reuse, R59, R26 ;  /* 0x0000003b103b7223 */ /* 0x044fe4000001001a */
[C---:B---3--:R-:W-:Y:S02]  /*40f0*/  FFMA.FTZ R33, R16.reuse, R33, R34 ;  /* 0x0000002110217223 */ /* 0x048fe40000010022 */
[----:B0-----:R-:W-:-:S02]  /*4100*/  FFMA.FTZ R61, R16, R61, R44 ;  /* 0x0000003d103d7223 */ /* 0x001fc4000001002c */
[C---:B------:R-:W-:Y:S02]  /*4110*/  FFMA.FTZ R27, R16.reuse, R27, R22 ;  /* 0x0000001b101b7223 */ /* 0x040fe40000010016 */
[C---:B------:R-:W-:Y:S02]  /*4120*/  FFMA.FTZ R35, R16.reuse, R35, R20 ;  /* 0x0000002310237223 */ /* 0x040fe40000010014 */
[C---:B------:R-:W-:Y:S02]  /*4130*/  FFMA.FTZ R55, R16.reuse, R21, R24 ;  /* 0x0000001510377223 */ /* 0x040fe40000010018 */
[C---:B------:R-:W-:Y:S02]  /*4140*/  FFMA.FTZ R29, R16.reuse, R29, R48 ;  /* 0x0000001d101d7223 */ /* 0x040fe40000010030 */
[C---:B------:R-:W-:Y:S02]  /*4150*/  FFMA.FTZ R23, R16.reuse, R23, R36 ;  /* 0x0000001710177223 */ /* 0x040fe40000010024 */
[----:B-1----:R-:W-:-:S02]  /*4160*/  FFMA.FTZ R31, R16, R31, R46 ;  /* 0x0000001f101f7223 */ /* 0x002fc4000001002e */
[C---:B------:R-:W-:Y:S02]  /*4170*/  FFMA.FTZ R37, R16.reuse, R37, R30 ;  /* 0x0000002510257223 */ /* 0x040fe4000001001e */
[----:B------:R-:W-:Y:S01]  /*4180*/  FFMA.FTZ R25, R16, R25, R28 ;  /* 0x0000001910197223 */ /* 0x000fe2000001001c */
        /* <DEDUP_REMOVED lines=20> */
.L_x_118:
[----:B------:R-:W-:Y:S05]  /*42d0*/  BSYNC B1 ;  /* 0x0000000000017941 */ /* 0x000fea0003800000 */
.L_x_117:
        /* <DEDUP_REMOVED lines=8> */
[----:B------:R-:W0:Y:S02]  /*4360*/  LDS.U R33, [R40+0x4] ;  /* 0x0000040028217984 */ /* 0x000e240000001800 */
[-C--:B------:R-:W-:Y:S01]  /*4370*/  IMAD.WIDE R36, R36, R7.reuse, c[0x0][0x178] ;  /* 0x00005e0024247625 */ /* 0x080fe200078e0207 */
[----:B------:R-:W-:Y:S01]  /*4380*/  IADD3 R34, R6, R32, RZ ;  /* 0x0000002006227210 */ /* 0x000fe20007ffe0ff */
[----:B------:R-:W-:Y:S04]  /*4390*/  LDS.U R42, [R40+0x20] ;  /* 0x00002000282a7984 */ /* 0x000fe80000001800 */
[----:B------:R-:W-:Y:S01]  /*43a0*/  IMAD.WIDE R34, R34, R7, c[0x0][0x178] ;  /* 0x00005e0022227625 */ /* 0x000fe200078e0207 */
[----:B------:R-:W-:-:S05]  /*43b0*/  IADD3 R24, P0, R41, R36, RZ ;  /* 0x0000002429187210 */ /* 0x000fca0007f1e0ff */
[----:B------:R-:W-:Y:S01]  /*43c0*/  IMAD.X R25, R37, 0x1, R31, P0 ;  /* 0x0000000125197824 */ /* 0x000fe200000e061f */
[C---:B------:R-:W-:Y:S01]  /*43d0*/  IADD3 R20, P2, R41.reuse, R34, RZ ;  /* 0x0000002229147210 */ /* 0x040fe20007f5e0ff */
[----:B------:R1:W0:Y:S01]  /*43e0*/  LDG.E.CONSTANT.SYS R37, [R36] ;  /* 0x0000000024257381 */ /* 0x00022200001e6900 */
[----:B------:R-:W-:Y:S02]  /*43f0*/  IADD3 R22, P0, R41, R24, RZ ;  /* 0x0000001829167210 */ /* 0x000fe40007f1e0ff */
        /* <DEDUP_REMOVED lines=12> */
[----:B------:R-:W3:Y:S04]  /*44c0*/  LDG.E.CONSTANT.SYS R29, [R28] ;  /* 0x000000001c1d7381 */ /* 0x000ee800001e6900 */
[----:B------:R0:W3:Y:S04]  /*44d0*/  LDG.E.CONSTANT.SYS R47, [R26] ;  /* 0x000000001a2f7381 */ /* 0x0000e800001e6900 */
[----:B------:R-:W3:Y:S04]  /*44e0*/  LDG.E.CONSTANT.SYS R31, [R30] ;  /* 0x000000001e1f7381 */ /* 0x000ee800001e6900 */
[----:B----4-:R-:W-:Y:S04]  /*44f0*/  LDS.U R24, [R40+0x8] ;  /* 0x0000080028187984 */ /* 0x010fe80000001800 */
[----:B--2---:R-:W-:Y:S04]  /*4500*/  LDS.U R34, [R40+0xc] ;  /* 0x00000c0028227984 */ /* 0x004fe80000001800 */
[----:B------:R-:W-:Y:S04]  /*4510*/  LDS.U R35, [R40+0x10] ;  /* 0x0000100028237984 */ /* 0x000fe80000001800 */
[----:B-1----:R-:W3:Y:S04]  /*4520*/  LDS.U R36, [R40+0x14] ;  /* 0x0000140028247984 */ /* 0x002ee80000001800 */
[----:B------:R-:W1:Y:S04]  /*4530*/  LDS.U R22, [R40+0x18] ;  /* 0x0000180028167984 */ /* 0x000e680000001800 */
[----:B------:R-:W2:Y:S01]  /*4540*/  LDS.U R20, [R40+0x1c] ;  /* 0x00001c0028147984 */ /* 0x000ea20000001800 */
[----:B------:R-:W-:-:S02]  /*4550*/  PLOP3.LUT P0, PT, PT, PT, PT, 0x8, 0x0 ;  /* 0x000000000000781c */ /* 0x000fc40003f0e170 */
[----:B------:R-:W-:Y:S01]  /*4560*/  IADD3 R45, R45, 0x8, RZ ;  /* 0x000000082d2d7810 */ /* 0x000fe20007ffe0ff */
[C---:B0-----:R-:W-:Y:S02]  /*4570*/  FFMA.FTZ R33, R16.reuse, R37, R33 ;  /* 0x0000002510217223 */ /* 0x041fe40000010021 */
[C---:B---3--:R-:W-:Y:S02]  /*4580*/  FFMA.FTZ R43, R16.reuse, R43, R36 ;  /* 0x0000002b102b7223 */ /* 0x048fe40000010024 */
[C---:B------:R-:W-:Y:S02]  /*4590*/  FFMA.FTZ R25, R16.reuse, R25, R24 ;  /* 0x0000001910197223 */ /* 0x040fe40000010018 */
[C---:B-1----:R-:W-:Y:S02]  /*45a0*/  FFMA.FTZ R27, R16.reuse, R21, R22 ;  /* 0x00000015101b7223 */ /* 0x042fe40000010016 */
[C---:B------:R-:W-:Y:S02]  /*45b0*/  FFMA.FTZ R23, R16.reuse, R23, R34 ;  /* 0x0000001710177223 */ /* 0x040fe40000010022 */
[----:B------:R-:W-:-:S02]  /*45c0*/  FFMA.FTZ R29, R16, R29, R35 ;  /* 0x0000001d101d7223 */ /* 0x000fc40000010023 */
[C---:B--2---:R-:W-:Y:S02]  /*45d0*/  FFMA.FTZ R47, R16.reuse, R47, R20 ;  /* 0x0000002f102f7223 */ /* 0x044fe40000010014 */
        /* <DEDUP_REMOVED lines=12> */
.L_x_121:
[----:B------:R-:W-:Y:S05]  /*46a0*/  BSYNC B1 ;  /* 0x0000000000017941 */ /* 0x000fea0003800000 */
.L_x_120:
        /* <DEDUP_REMOVED lines=9> */
[----:B------:R-:W3:Y:S01]  /*4740*/  LDS.U R33, [R40+0x10] ;  /* 0x0000100028217984 */ /* 0x000ee20000001800 */
[----:B------:R-:W-:Y:S02]  /*4750*/  IADD3 R24, P2, R41, R22, RZ ;  /* 0x0000001629187210 */ /* 0x000fe40007f5e0ff */
[----:B------:R-:W-:Y:S02]  /*4760*/  IADD3.X R23, R21, R27, RZ, P0, !PT ;  /* 0x0000001b15177210 */ /* 0x000fe400007fe4ff */
[----:B------:R-:W-:Y:S01]  /*4770*/  IADD3 R26, P0, R41, R24, RZ ;  /* 0x00000018291a7210 */ /* 0x000fe20007f1e0ff */
[----:B------:R-:W0:Y:S02]  /*4780*/  LDG.E.CONSTANT.SYS R21, [R20] ;  /* 0x0000000014157381 */ /* 0x000e2400001e6900 */
        /* <DEDUP_REMOVED lines=13> */
.L_x_112:
[----:B------:R-:W-:Y:S05]  /*4860*/  BSYNC B0 ;  /* 0x0000000000007941 */ /* 0x000fea0003800000 */
.L_x_111:
[----:B------:R-:W-:Y:S01]  /*4870*/  IADD3 R20, P0, R38, UR4, RZ ;  /* 0x0000000426147c10 */ /* 0x000fe2000ff1e0ff */
[----:B------:R-:W-:Y:S01]  /*4880*/  BMOV.32.CLEAR RZ, B0 ;  /* 0x0000000000ff7355 */ /* 0x000fe20000100000 */
[----:B0-----:R-:W-:Y:S01]  /*4890*/  IADD3 R22, P2, R18, UR4, RZ ;  /* 0x0000000412167c10 */ /* 0x001fe2000ff5e0ff */
[----:B------:R-:W-:Y:S01]  /*48a0*/  BSSY B0, `(.L_x_122) ;  /* 0x0000107000007945 */ /* 0x000fe20003800000 */
[----:B------:R-:W-:-:S02]  /*48b0*/  IADD3.X R21, R39, UR5, RZ, P0, !PT ;  /* 0x0000000527157c10 */ /* 0x000fc400087fe4ff */
[----:B------:R-:W-:Y:S01]  /*48c0*/  IADD3.X R23, R19, UR5, RZ, P2, !PT ;  /* 0x0000000513177c10 */ /* 0x000fe200097fe4ff */
[----:B------:R-:W-:Y:S07]  /*48d0*/  @!P1 BRA `(.L_x_123) ;  /* 0x0000103000009947 */ /* 0x000fee0003800000 */
[----:B------:R-:W2:Y:S04]  /*48e0*/  LDG.E.CONSTANT.SYS R16, [R22] ;  /* 0x0000000016107381 */ /* 0x000ea800001e6900 */
[----:B------:R-:W2:Y:S01]  /*48f0*/  LDG.E.CONSTANT.SYS R19, [R20] ;  /* 0x0000000014137381 */ /* 0x000ea200001e6900 */
[----:B------:R-:W-:Y:S01]  /*4900*/  LOP3.LUT R24, R8, 0x3, RZ, 0xc0, !PT ;  /* 0x0000000308187812 */ /* 0x000fe200078ec0ff */
[----:B------:R-:W-:Y:S01]  /*4910*/  IMAD.MOV.U32 R18, RZ, RZ, 0xa ;  /* 0x0000000aff127424 */ /* 0x000fe200078e00ff */
[----:B------:R-:W-:Y:S01]  /*4920*/  LOP3.LUT P2, RZ, R4, 0xff, RZ, 0xc0, !PT ;  /* 0x000000ff04ff7812 */ /* 0x000fe2000784c0ff */
[----:B------:R-:W-:Y:S01]  /*4930*/  BMOV.32.CLEAR RZ, B1 ;  /* 0x0000000001ff7355 */ /* 0x000fe20000100000 */
[----:B------:R-:W-:Y:S01]  /*4940*/  ISETP.NE.AND P0, PT, R24, RZ, PT ;  /* 0x000000ff1800720c */ /* 0x000fe20003f05270 */
[----:B------:R-:W-:Y:S01]  /*4950*/  BSSY B1, `(.L_x_124) ;  /* 0x0000027000017945 */ /* 0x000fe20003800000 */
[----:B------:R-:W-:-:S02]  /*4960*/  MOV R45, RZ ;  /* 0x000000ff002d7202 */ /* 0x000fc40000000f00 */
[----:B------:R-:W-:Y:S01]  /*4970*/  SEL R30, R18, 0xb, !P2 ;  /* 0x0000000b121e7807 */ /* 0x000fe20005000000 */
[----:B--2---:R-:W-:-:S07]  /*4980*/  FADD.FTZ R16, -R16, R19 ;  /* 0x0000001310107221 */ /* 0x004fce0000010100 */
[----:B------:R-:W-:Y:S05]  /*4990*/  @!P0 BRA `(.L_x_125) ;  /* 0x0000022000008947 */ /* 0x000fea0003800000 */
[----:B------:R-:W-:Y:S01]  /*49a0*/  ISETP.NE.AND P0, PT, R24, 0x1, PT ;  /* 0x000000011800780c */ /* 0x000fe20003f05270 */
[----:B------:R-:W-:Y:S01]  /*49b0*/  BMOV.32.CLEAR RZ, B2 ;  /* 0x0000000002ff7355 */ /* 0x000fe20000100000 */
[----:B------:R-:W-:Y:S01]  /*49c0*/  BSSY B2, `(.L_x_126) ;  /* 0x0000016000027945 */ /* 0x000fe20003800000 */
[----:B------:R-:W-:Y:S02]  /*49d0*/  IMAD R26, R30, 0x3, RZ ;  /* 0x000000031e1a7824 */ /* 0x000fe400078e02ff */
[----:B------:R-:W-:-:S07]  /*49e0*/  IMAD.MOV.U32 R45, RZ, RZ, RZ ;  /* 0x000000ffff2d7224 */ /* 0x000fce00078e00ff */
        /* <DEDUP_REMOVED lines=19> */
.L_x_127:
[----:B------:R-:W-:Y:S05]  /*4b20*/  BSYNC B2 ;  /* 0x0000000000027941 */ /* 0x000fea0003800000 */
.L_x_126:
        /* <DEDUP_REMOVED lines=9> */
.L_x_125:
[----:B------:R-:W-:Y:S05]  /*4bc0*/  BSYNC B1 ;  /* 0x0000000000017941 */ /* 0x000fea0003800000 */
.L_x_124:
        /* <DEDUP_REMOVED lines=10> */
[----:B------:R-:W-:Y:S02]  /*4c70*/  IMAD.SHL.U32 R41, R17, 0x4, RZ ;  /* 0x0000000411297824 */ /* 0x000fe400078e00ff */
[----:B------:R-:W-:-:S02]  /*4c80*/  IMAD R18, R9, 0xc, R18 ;  /* 0x0000000c09127824 */ /* 0x000fc400078e0212 */
[----:B------:R-:W-:-:S03]  /*4c90*/  IMAD R19, R17, R24, RZ ;  /* 0x0000001811137224 */ /* 0x000fc600078e02ff */
[----:B------:R-:W-:Y:S01]  /*4ca0*/  SHF.L.U32 R40, R18, 0x2, RZ ;  /* 0x0000000212287819 */ /* 0x000fe200000006ff */
[----:B------:R-:W-:Y:S07]  /*4cb0*/  @!P2 BRA `(.L_x_129) ;  /* 0x000006c00000a947 */ /* 0x000fee0003800000 */
[----:B------:R-:W-:Y:S02]  /*4cc0*/  PLOP3.LUT P0, PT, PT, PT, PT, 0x8, 0x0 ;  /* 0x000000000000781c */ /* 0x000fe40003f0e170 */
[----:B------:R-:W-:-:S10]  /*4cd0*/  IADD3 R43, R8, -0xc, RZ ;  /* 0xfffffff4082b7810 */ /* 0x000fd40007ffe0ff */
.L_x_130:
[----:B------:R-:W-:Y:S01]  /*4ce0*/  IMAD.IADD R28, R6, 0x1, R19 ;  /* 0x00000001061c7824 */ /* 0x000fe200078e0213 */
[C---:B------:R-:W-:Y:S01]  /*4cf0*/  IADD3 R19, R41.reuse, R19, RZ ;  /* 0x0000001329137210 */ /* 0x040fe20007ffe0ff */
[----:B------:R-:W0:Y:S01]  /*4d00*/  LDS.U R44, [R40+0x4] ;  /* 0x00000400282c7984 */ /* 0x000e220000001800 */
[----:B------:R-:W-:Y:S01]  /*4d10*/  SHF.R.S32.HI R49, RZ, 0x1f, R41 ;  /* 0x0000001fff317819 */ /* 0x000fe20000011429 */
[----:B------:R-:W-:Y:S02]  /*4d20*/  IMAD.WIDE R28, R28, R7, c[0x0][0x178] ;  /* 0x00005e001c1c7625 */ /* 0x000fe400078e0207 */
[----:B------:R-:W1:Y:S02]  /*4d30*/  LDS.U R46, [R40+0x8] ;  /* 0x00000800282e7984 */ /* 0x000e640000001800 */
[----:B------:R-:W-:Y:S01]  /*4d40*/  IMAD.IADD R24, R6, 0x1, R19 ;  /* 0x0000000106187824 */ /* 0x000fe200078e0213 */
[C---:B------:R-:W-:Y:S01]  /*4d50*/  IADD3 R19, R41.reuse, R19, RZ ;  /* 0x0000001329137210 */ /* 0x040fe20007ffe0ff */
[----:B------:R-:W-:Y:S01]  /*4d60*/  LDS.U R50, [R40+0xc] ;  /* 0x00000c0028327984 */ /* 0x000fe20000001800 */
[----:B------:R-:W-:Y:S01]  /*4d70*/  IADD3 R26, P2, R41, R28, RZ ;  /* 0x0000001c291a7210 */ /* 0x000fe20007f5e0ff */
[----:B------:R-:W-:-:S02]  /*4d80*/  IMAD.WIDE R24, R24, R7, c[0x0][0x178] ;  /* 0x00005e0018187625 */ /* 0x000fc400078e0207 */
[----:B------:R2:W0:Y:S01]  /*4d90*/  LDG.E.CONSTANT.SYS R47, [R28] ;  /* 0x000000001c2f7381 */ /* 0x00042200001e6900 */
[----:B------:R-:W-:Y:S01]  /*4da0*/  IADD3.X R27, R29, R49, RZ, P2, !PT ;  /* 0x000000311d1b7210 */ /* 0x000fe200017fe4ff */
[C-C-:B------:R-:W-:Y:S01]  /*4db0*/  IMAD.IADD R42, R41.reuse, 0x1, R19.reuse ;  /* 0x00000001292a7824 */ /* 0x140fe200078e0213 */
[C---:B------:R-:W-:Y:S01]  /*4dc0*/  IADD3 R38, P2, R41.reuse, R26, RZ ;  /* 0x0000001a29267210 */ /* 0x040fe20007f5e0ff */
[C---:B------:R-:W-:Y:S01]  /*4dd0*/  IMAD.IADD R30, R6.reuse, 0x1, R19 ;  /* 0x00000001061e7824 */ /* 0x040fe200078e0213 */
[----:B------:R-:W-:Y:S01]  /*4de0*/  IADD3 R32, P3, R41, R24, RZ ;  /* 0x0000001829207210 */ /* 0x000fe20007f7e0ff */
[----:B------:R3:W4:Y:S01]  /*4df0*/  LDG.E.CONSTANT.SYS R51, [R24] ;  /* 0x0000000018337381 */ /* 0x00072200001e6900 */
[----:B------:R-:W-:-:S03]  /*4e00*/  IADD3 R34, R6, R42, RZ ;  /* 0x0000002a06227210 */ /* 0x000fc60007ffe0ff */
[----:B------:R3:W1:Y:S01]  /*4e10*/  LDG.E.CONSTANT.SYS R53, [R26] ;  /* 0x000000001a357381 */ /* 0x00066200001e6900 */
[----:B------:R-:W-:Y:S01]  /*4e20*/  IMAD.WIDE R30, R30, R7, c[0x0][0x178] ;  /* 0x00005e001e1e7625 */ /* 0x000fe200078e0207 */
[----:B------:R-:W-:Y:S02]  /*4e30*/  IADD3.X R33, R25, R49, RZ, P3, !PT ;  /* 0x0000003119217210 */ /* 0x000fe40001ffe4ff */
[----:B------:R-:W-:Y:S01]  /*4e40*/  LDS.U R48, [R40+0x2c] ;  /* 0x00002c0028307984 */ /* 0x000fe20000001800 */
[----:B------:R-:W-:Y:S01]  /*4e50*/  IMAD.X R39, R49, 0x1, R27, P2 ;  /* 0x0000000131277824 */ /* 0x000fe200010e061b */
[C---:B--2---:R-:W-:Y:S01]  /*4e60*/  IADD3 R28, P3, R41.reuse, R32, RZ ;  /* 0x00000020291c7210 */ /* 0x044fe20007f7e0ff */
[----:B---3--:R-:W-:Y:S01]  /*4e70*/  IMAD.WIDE R26, R34, R7, c[0x0][0x178] ;  /* 0x00005e00221a7625 */ /* 0x008fe200078e0207 */
[C---:B------:R-:W-:Y:S01]  /*4e80*/  IADD3 R34, P2, R41.reuse, R38, RZ ;  /* 0x0000002629227210 */ /* 0x040fe20007f5e0ff */
[----:B------:R2:W3:Y:S01]  /*4e90*/  LDG.E.CONSTANT.SYS R55, [R30] ;  /* 0x000000001e377381 */ /* 0x0004e200001e6900 */
[----:B------:R-:W-:-:S02]  /*4ea0*/  IADD3 R18, P4, R41, R30, RZ ;  /* 0x0000001e29127210 */ /* 0x000fc40007f9e0ff */
[C---:B------:R-:W-:Y:S01]  /*4eb0*/  IADD3.X R35, R49.reuse, R39, RZ, P2, !PT ;  /* 0x0000002731237210 */ /* 0x040fe200017fe4ff */
[----:B------:R-:W-:Y:S01]  /*4ec0*/  IMAD.X R29, R49, 0x1, R33, P3 ;  /* 0x00000001311d7824 */ /* 0x000fe200018e0621 */
[----:B------:R-:W-:Y:S01]  /*4ed0*/  IADD3 R36, P2, R41, R28, RZ ;  /* 0x0000001c29247210 */ /* 0x000fe20007f5e0ff */
[----:B------:R-:W-:Y:S01]  /*4ee0*/  IMAD.X R19, R31, 0x1, R49, P4 ;  /* 0x000000011f137824 */ /* 0x000fe200020e0631 */
[----:B------:R2:W3:Y:S03]  /*4ef0*/  LDG.E.CONSTANT.SYS R59, [R32] ;  /* 0x00000000203b7381 */ /* 0x0004e600001e6900 */
[----:B------:R-:W-:Y:S01]  /*4f00*/  IMAD.X R37, R49, 0x1, R29, P2 ;  /* 0x0000000131257824 */ /* 0x000fe200010e061d */
[C---:B--2---:R-:W-:Y:S01]  /*4f10*/  IADD3 R30, P2, R41.reuse, R18, RZ ;  /* 0x00000012291e7210 */ /* 0x044fe20007f5e0ff */
[----:B------:R2:W3:Y:S01]  /*4f20*/  LDG.E.CONSTANT.SYS R57, [R38] ;  /* 0x0000000026397381 */ /* 0x0004e200001e6900 */
[----:B------:R-:W-:-:S02]  /*4f30*/  IADD3 R24, P4, R41, R26, RZ ;  /* 0x0000001a29187210 */ /* 0x000fc40007f9e0ff */
[----:B------:R-:W-:Y:S01]  /*4f40*/  IADD3.X R31, R49, R19, RZ, P2, !PT ;  /* 0x00000013311f7210 */ /* 0x000fe200017fe4ff */
[----:B------:R2:W3:Y:S01]  /*4f50*/  LDG.E.CONSTANT.SYS R61, [R26] ;  /* 0x000000001a3d7381 */ /* 0x0004e200001e6900 */
[----:B------:R-:W-:Y:S02]  /*4f60*/  IADD3 R32, P2, R41, R30, RZ ;  /* 0x0000001e29207210 */ /* 0x000fe40007f5e0ff */
[----:B------:R-:W-:Y:S01]  /*4f70*/  IADD3.X R25, R27, R49, RZ, P4, !PT ;  /* 0x000000311b197210 */ /* 0x000fe200027fe4ff */
[----:B------:R2:W3:Y:S02]  /*4f80*/  LDG.E.CONSTANT.SYS R35, [R34] ;  /* 0x0000000022237381 */ /* 0x0004e400001e6900 */
[----:B--2---:R-:W-:Y:S01]  /*4f90*/  IADD3 R38, P3, R41, R24, RZ ;  /* 0x0000001829267210 */ /* 0x004fe20007f7e0ff */
[C---:B------:R-:W-:Y:S01]  /*4fa0*/  IMAD.X R33, R49.reuse, 0x1, R31, P2 ;  /* 0x0000000131217824 */ /* 0x040fe200010e061f */
[----:B------:R2:W3:Y:S02]  /*4fb0*/  LDG.E.CONSTANT.SYS R29, [R28] ;  /* 0x000000001c1d7381 */ /* 0x0004e400001e6900 */
[----:B------:R-:W-:-:S02]  /*4fc0*/  IADD3.X R39, R49, R25, RZ, P3, !PT ;  /* 0x0000001931277210 */ /* 0x000fc40001ffe4ff */
[----:B------:R-:W-:Y:S01]  /*4fd0*/  IADD3 R26, P2, R41, R38, RZ ;  /* 0x00000026291a7210 */ /* 0x000fe20007f5e0ff */
[----:B------:R2:W3:Y:S04]  /*4fe0*/  LDG.E.CONSTANT.SYS R37, [R36] ;  /* 0x0000000024257381 */ /* 0x0004e800001e6900 */
[----:B------:R-:W-:Y:S01]  /*4ff0*/  IMAD.X R27, R49, 0x1, R39, P2 ;  /* 0x00000001311b7824 */ /* 0x000fe200010e0627 */
[----:B------:R2:W3:Y:S04]  /*5000*/  LDG.E.CONSTANT.SYS R19, [R18] ;  /* 0x0000000012137381 */ /* 0x0004e800001e6900 */
        /* <DEDUP_REMOVED lines=22> */
[C---:B---3--:R-:W-:Y:S02]  /*5170*/  FFMA.FTZ R49, R16.reuse, R55, R49 ;  /* 0x0000003710317223 */ /* 0x048fe40000010031 */
[C---:B--2---:R-:W-:Y:S02]  /*5180*/  FFMA.FTZ R59, R16.reuse, R59, R28 ;  /* 0x0000003b103b7223 */ /* 0x044fe4000001001c */
[C---:B------:R-:W-:Y:S02]  /*5190*/  FFMA.FTZ R57, R16.reuse, R57, R50 ;  /* 0x0000003910397223 */ /* 0x040fe40000010032 */
[C---:B------:R-:W-:Y:S02]  /*51a0*/  FFMA.FTZ R35, R16.reuse, R35, R36 ;  /* 0x0000002310237223 */ /* 0x040fe40000010024 */
[----:B0-----:R-:W-:-:S02]  /*51b0*/  FFMA.FTZ R61, R16, R61, R44 ;  /* 0x0000003d103d7223 */ /* 0x001fc4000001002c */
[C---:B------:R-:W-:Y:S02]  /*51c0*/  FFMA.FTZ R29, R16.reuse, R29, R24 ;  /* 0x0000001d101d7223 */ /* 0x040fe40000010018 */
[----:B------:R-:W-:Y:S01]  /*51d0*/  FFMA.FTZ R37, R16, R37, R18 ;  /* 0x0000002510257223 */ /* 0x000fe20000010012 */
[----:B------:R-:W-:Y:S01]  /*51e0*/  IADD3 R18, R40, 0x40, RZ ;  /* 0x0000004028127810 */ /* 0x000fe20007ffe0ff */
[C---:B------:R-:W-:Y:S02]  /*51f0*/  FFMA.FTZ R55, R16.reuse, R19, R26 ;  /* 0x0000001310377223 */ /* 0x040fe4000001001a */
[C---:B------:R-:W-:Y:S02]  /*5200*/  FFMA.FTZ R31, R16.reuse, R31, R48 ;  /* 0x0000001f101f7223 */ /* 0x040fe40000010030 */
[C---:B------:R-:W-:Y:S02]  /*5210*/  FFMA.FTZ R25, R16.reuse, R25, R38 ;  /* 0x0000001910197223 */ /* 0x040fe40000010026 */
[----:B-1----:R-:W-:-:S02]  /*5220*/  FFMA.FTZ R33, R16, R33, R46 ;  /* 0x0000002110217223 */ /* 0x002fc4000001002e */
[C---:B------:R-:W-:Y:S02]  /*5230*/  FFMA.FTZ R39, R16.reuse, R39, R32 ;  /* 0x0000002710277223 */ /* 0x040fe40000010020 */
[----:B------:R-:W-:Y:S01]  /*5240*/  FFMA.FTZ R27, R16, R27, R30 ;  /* 0x0000001b101b7223 */ /* 0x000fe2000001001e */
        /* <DEDUP_REMOVED lines=19> */
.L_x_129:
[----:B------:R-:W-:Y:S05]  /*5380*/  BSYNC B1 ;  /* 0x0000000000017941 */ /* 0x000fea0003800000 */
.L_x_128:
[----:B------:R-:W-:Y:S01]  /*5390*/  IADD3 R18, R8, -R45, RZ ;  /* 0x8000002d08127210 */ /* 0x000fe20007ffe0ff */
[----:B------:R-:W-:Y:S01]  /*53a0*/  BMOV.32.CLEAR RZ, B1 ;  /* 0x0000000001ff7355 */ /* 0x000fe20000100000 */
[----:B------:R-:W-:Y:S02]  /*53b0*/  BSSY B1, `(.L_x_131) ;  /* 0x000003a000017945 */ /* 0x000fe40003800000 */
[----:B------:R-:W-:-:S12]  /*53c0*/  ISETP.GT.AND P2, PT, R18, 0x4, PT ;  /* 0x000000041200780c */ /* 0x000fd80003f44270 */
[----:B------:R-:W-:Y:S05]  /*53d0*/  @!P2 BRA `(.L_x_132) ;  /* 0x000003700000a947 */ /* 0x000fea0003800000 */
[----:B------:R-:W-:Y:S01]  /*53e0*/  IMAD.IADD R38, R6, 0x1, R19 ;  /* 0x0000000106267824 */ /* 0x000fe200078e0213 */
[----:B------:R-:W-:Y:S01]  /*53f0*/  IADD3 R34, R41, R19, RZ ;  /* 0x0000001329227210 */ /* 0x000fe20007ffe0ff */
[----:B------:R-:W0:Y:S01]  /*5400*/  LDS.U R35, [R40+0x4] ;  /* 0x0000040028237984 */ /* 0x000e220000001800 */
[----:B------:R-:W-:Y:S01]  /*5410*/  SHF.R.S32.HI R33, RZ, 0x1f, R41 ;  /* 0x0000001fff217819 */ /* 0x000fe20000011429 */
[----:B------:R-:W-:Y:S02]  /*5420*/  IMAD.WIDE R38, R38, R7, c[0x0][0x178] ;  /* 0x00005e0026267625 */ /* 0x000fe400078e0207 */
[----:B------:R-:W-:Y:S02]  /*5430*/  LDS.U R42, [R40+0x20] ;  /* 0x00002000282a7984 */ /* 0x000fe40000001800 */
[----:B------:R-:W-:-:S03]  /*5440*/  IMAD.IADD R36, R6, 0x1, R34 ;  /* 0x0000000106247824 */ /* 0x000fc600078e0222 */
[----:B------:R-:W-:Y:S01]  /*5450*/  IADD3 R26, P0, R41, R38, RZ ;  /* 0x00000026291a7210 */ /* 0x000fe20007f1e0ff */
[----:B------:R-:W-:-:S03]  /*5460*/  IMAD.WIDE R36, R36, R7, c[0x0][0x178] ;  /* 0x00005e0024247625 */ /* 0x000fc600078e0207 */
[----:B------:R-:W-:Y:S02]  /*5470*/  IADD3.X R27, R39, R33, RZ, P0, !PT ;  /* 0x00000021271b7210 */ /* 0x000fe400007fe4ff */
        /* <DEDUP_REMOVED lines=13> */
[----:B------:R1:W3:Y:S02]  /*5550*/  LDG.E.CONSTANT.SYS R19, [R18] ;  /* 0x0000000012137381 */ /* 0x0002e400001e6900 */
[----:B------:R-:W-:Y:S02]  /*5560*/  IMAD.X R33, R33, 0x1, R29, P0 ;  /* 0x0000000121217824 */ /* 0x000fe400000e061d */
        /* <DEDUP_REMOVED lines=14> */
[C---:B------:R-:W-:Y:S02]  /*5650*/  FFMA.FTZ R25, R16.reuse, R25, R36 ;  /* 0x0000001910197223 */ /* 0x040fe40000010024 */
[C---:B-1----:R-:W-:Y:S02]  /*5660*/  FFMA.FTZ R29, R16.reuse, R19, R24 ;  /* 0x00000013101d7223 */ /* 0x042fe40000010018 */
[----:B------:R-:W-:-:S02]  /*5670*/  FFMA.FTZ R31, R16, R31, R37 ;  /* 0x0000001f101f7223 */ /* 0x000fc40000010025 */
[C---:B--2---:R-:W-:Y:S02]  /*5680*/  FFMA.FTZ R47, R16.reuse, R47, R18 ;  /* 0x0000002f102f7223 */ /* 0x044fe40000010012 */
        /* <DEDUP_REMOVED lines=12> */
.L_x_132:
[----:B------:R-:W-:Y:S05]  /*5750*/  BSYNC B1 ;  /* 0x0000000000017941 */ /* 0x000fea0003800000 */
.L_x_131:
[----:B------:R-:W-:-:S12]  /*5760*/  ISETP.LT.OR P0, PT, R45, R8, P0 ;  /* 0x000000082d00720c */ /* 0x000fd80000701670 */
[----:B------:R-:W-:Y:S05]  /*5770*/  @!P0 BRA `(.L_x_123) ;  /* 0x0000019000008947 */ /* 0x000fea0003800000 */
[----:B------:R-:W-:Y:S01]  /*5780*/  IADD3 R18, R6, R19, RZ ;  /* 0x0000001306127210 */ /* 0x000fe20007ffe0ff */
[----:B------:R-:W0:Y:S01]  /*5790*/  LDS.U R30, [R40+0x4] ;  /* 0x00000400281e7984 */ /* 0x000e220000001800 */
[----:B------:R-:W-:-:S03]  /*57a0*/  SHF.R.S32.HI R29, RZ, 0x1f, R41 ;  /* 0x0000001fff1d7819 */ /* 0x000fc60000011429 */
[----:B------:R-:W-:Y:S01]  /*57b0*/  IMAD.WIDE R18, R18, R7, c[0x0][0x178] ;  /* 0x00005e0012127625 */ /* 0x000fe200078e0207 */
[----:B------:R-:W1:Y:S04]  /*57c0*/  LDS.U R32, [R40+0x8] ;  /* 0x0000080028207984 */ /* 0x000e680000001800 */
[----:B------:R-:W2:Y:S02]  /*57d0*/  LDS.U R34, [R40+0xc] ;  /* 0x00000c0028227984 */ /* 0x000ea40000001800 */
[C---:B------:R-:W-:Y:S02]  /*57e0*/  IADD3 R24, P0, R41.reuse, R18, RZ ;  /* 0x0000001229187210 */ /* 0x040fe40007f1e0ff */
[----:B------:R-:W3:Y:S02]  /*57f0*/  LDS.U R35, [R40+0x10] ;  /* 0x0000100028237984 */ /* 0x000ee40000001800 */
[----:B------:R-:W-:Y:S01]  /*5800*/  IADD3 R26, P2, R41, R24, RZ ;  /* 0x00000018291a7210 */ /* 0x000fe20007f5e0ff */
[----:B------:R-:W-:-:S02]  /*5810*/  IMAD.X R25, R19, 0x1, R29, P0 ;  /* 0x0000000113197824 */ /* 0x000fc400000e061d */
[----:B------:R-:W0:Y:S01]  /*5820*/  LDG.E.CONSTANT.SYS R19, [R18] ;  /* 0x0000000012137381 */ /* 0x000e2200001e6900 */
[----:B------:R-:W-:Y:S02]  /*5830*/  IADD3 R28, P0, R41, R26, RZ ;  /* 0x0000001a291c7210 */ /* 0x000fe40007f1e0ff */
[----:B------:R-:W-:-:S03]  /*5840*/  IADD3.X R27, R29, R25, RZ, P2, !PT ;  /* 0x000000191d1b7210 */ /* 0x000fc600017fe4ff */
[----:B------:R-:W1:Y:S02]  /*5850*/  LDG.E.CONSTANT.SYS R25, [R24] ;  /* 0x0000000018197381 */ /* 0x000e6400001e6900 */
[----:B------:R-:W-:-:S03]  /*5860*/  IMAD.X R29, R29, 0x1, R27, P0 ;  /* 0x000000011d1d7824 */ /* 0x000fc600000e061b */
        /* <DEDUP_REMOVED lines=10> */
.L_x_123:
[----:B------:R-:W-:Y:S05]  /*5910*/  BSYNC B0 ;  /* 0x0000000000007941 */ /* 0x000fea0003800000 */
.L_x_122:
[----:B------:R-:W-:Y:S01]  /*5920*/  IADD3 R18, P0, R20, UR4, RZ ;  /* 0x0000000414127c10 */ /* 0x000fe2000ff1e0ff */
[----:B------:R-:W-:Y:S01]  /*5930*/  BMOV.32.CLEAR RZ, B0 ;  /* 0x0000000000ff7355 */ /* 0x000fe20000100000 */
[----:B------:R-:W-:Y:S01]  /*5940*/  IADD3 R20, P2, R22, UR4, RZ ;  /* 0x0000000416147c10 */ /* 0x000fe2000ff5e0ff */
[----:B------:R-:W-:Y:S01]  /*5950*/  BSSY B0, `(.L_x_133) ;  /* 0x0000108000007945 */ /* 0x000fe20003800000 */
[----:B0-----:R-:W-:-:S02]  /*5960*/  IADD3.X R19, R21, UR5, RZ, P0, !PT ;  /* 0x0000000515137c10 */ /* 0x001fc400087fe4ff */
        /* <DEDUP_REMOVED lines=10> */
[----:B------:R-:W-:-:S02]  /*5a10*/  MOV R22, 0xa ;  /* 0x0000000a00167802 */ /* 0x000fc40000000f00 */
[----:B------:R-:W-:Y:S02]  /*5a20*/  MOV R45, RZ ;  /* 0x000000ff002d7202 */ /* 0x000fe40000000f00 */
[----:B------:R-:W-:Y:S02]  /*5a30*/  SEL R30, R22, 0xb, !P2 ;  /* 0x0000000b161e7807 */ /* 0x000fe40005000000 */
[----:B------:R-:W-:Y:S01]  /*5a40*/  SEL R26, R26, 0x2c, !P2 ;  /* 0x0000002c1a1a7807 */ /* 0x000fe20005000000 */
[----:B--2---:R-:W-:-:S03]  /*5a50*/  FADD.FTZ R16, -R16, R23 ;  /* 0x0000001710107221 */ /* 0x004fc60000010100 */
        /* <DEDUP_REMOVED lines=24> */
.L_x_138:
[----:B------:R-:W-:Y:S05]  /*5be0*/  BSYNC B2 ;  /* 0x0000000000027941 */ /* 0x000fea0003800000 */
.L_x_137:
        /* <DEDUP_REMOVED lines=9> */
.L_x_136:
[----:B------:R-:W-:Y:S05]  /*5c80*/  BSYNC B1 ;  /* 0x0000000000017941 */ /* 0x000fea0003800000 */
.L_x_135:
        /* <DEDUP_REMOVED lines=17> */
.L_x_141:
        /* <DEDUP_REMOVED lines=106> */
.L_x_140:
[----:B------:R-:W-:Y:S05]  /*6440*/  BSYNC B1 ;  /* 0x0000000000017941 */ /* 0x000fea0003800000 */
.L_x_139:
        /* <DEDUP_REMOVED lines=60> */
.L_x_143:
[----:B------:R-:W-:Y:S05]  /*6810*/  BSYNC B1 ;  /* 0x0000000000017941 */ /* 0x000fea0003800000 */
.L_x_142:
        /* <DEDUP_REMOVED lines=27> */
.L_x_134:
[----:B------:R-:W-:Y:S05]  /*69d0*/  BSYNC B0 ;  /* 0x0000000000007941 */ /* 0x000fea0003800000 */
.L_x_133:
[----:B------:R-:W-:Y:S01]  /*69e0*/  IADD3 R18, P0, R18, UR4, RZ ;  /* 0x0000000412127c10 */ /* 0x000fe2000ff1e0ff */
[----:B------:R-:W-:Y:S01]  /*69f0*/  BMOV.32.CLEAR RZ, B0 ;  /* 0x0000000000ff7355 */ /* 0x000fe20000100000 */
[----:B------:R-:W-:Y:S01]  /*6a00*/  IADD3 R20, P2, R20, UR4, RZ ;  /* 0x0000000414147c10 */ /* 0x000fe2000ff5e0ff */
[----:B------:R-:W-:Y:S01]  /*6a10*/  BSSY B0, `(.L_x_144) ;  /* 0x0000107000007945 */ /* 0x000fe20003800000 */
[----:B------:R-:W-:-:S02]  /*6a20*/  IADD3.X R19, R19, UR5, RZ, P0, !PT ;  /* 0x0000000513137c10 */ /* 0x000fc400087fe4ff */
[----:B------:R-:W-:Y:S01]  /*6a30*/  IADD3.X R21, R21, UR5, RZ, P2, !PT ;  /* 0x0000000515157c10 */ /* 0x000fe200097fe4ff */
[----:B------:R-:W-:Y:S07]  /*6a40*/  @!P1 BRA `(.L_x_145) ;  /* 0x0000103000009947 */ /* 0x000fee0003800000 */
[----:B------:R-:W2:Y:S04]  /*6a50*/  LDG.E.CONSTANT.SYS R16, [R20] ;  /* 0x0000000014107381 */ /* 0x000ea800001e6900 */
[----:B0-----:R-:W2:Y:S01]  /*6a60*/  LDG.E.CONSTANT.SYS R23, [R18] ;  /* 0x0000000012177381 */ /* 0x001ea200001e6900 */
        /* <DEDUP_REMOVED lines=34> */
.L_x_149:
[----:B------:R-:W-:Y:S05]  /*6c90*/  BSYNC B2 ;  /* 0x0000000000027941 */ /* 0x000fea0003800000 */
.L_x_148:
        /* <DEDUP_REMOVED lines=9> */
.L_x_147:
[----:B------:R-:W-:Y:S05]  /*6d30*/  BSYNC B1 ;  /* 0x0000000000017941 */ /* 0x000fea0003800000 */
.L_x_146:
        /* <DEDUP_REMOVED lines=17> */
.L_x_152:
        /* <DEDUP_REMOVED lines=106> */
.L_x_151:
[----:B------:R-:W-:Y:S05]  /*74f0*/  BSYNC B1 ;  /* 0x0000000000017941 */ /* 0x000fea0003800000 */
.L_x_150:
        /* <DEDUP_REMOVED lines=60> */
.L_x_154:
[----:B------:R-:W-:Y:S05]  /*78c0*/  BSYNC B1 ;  /* 0x0000000000017941 */ /* 0x000fea0003800000 */
.L_x_153:
        /* <DEDUP_REMOVED lines=27> */
.L_x_145:
[----:B------:R-:W-:Y:S05]  /*7a80*/  BSYNC B0 ;  /* 0x0000000000007941 */ /* 0x000fea0003800000 */
.L_x_144:
        /* <DEDUP_REMOVED lines=10> */
[----:B------:R-:W-:Y:S01]  /*7b30*/  BMOV.32.CLEAR RZ, B1 ;  /* 0x0000000001ff7355 */ /* 0x000fe20000100000 */
[----:B------:R-:W-:Y:S01]  /*7b40*/  LOP3.LUT P2, RZ, R4, 0xff, RZ, 0xc0, !PT ;  /* 0x000000ff04ff7812 */ /* 0x000fe2000784c0ff */
[----:B------:R-:W-:Y:S01]  /*7b50*/  BSSY B1, `(.L_x_157) ;  /* 0x0000029000017945 */ /* 0x000fe20003800000 */
[----:B------:R-:W-:Y:S01]  /*7b60*/  ISETP.NE.AND P0, PT, R24, RZ, PT ;  /* 0x000000ff1800720c */ /* 0x000fe20003f05270 */
[----:B------:R-:W-:Y:S01]  /*7b70*/  IMAD.MOV.U32 R45, RZ, RZ, RZ ;  /* 0x000000ffff2d7224 */ /* 0x000fe200078e00ff */
[----:B------:R-:W-:-:S04]  /*7b80*/  MOV R22, 0xa ;  /* 0x0000000a00167802 */ /* 0x000fc80000000f00 */
[----:B------:R-:W-:Y:S01]  /*7b90*/  SEL R30, R22, 0xb, !P2 ;  /* 0x0000000b161e7807 */ /* 0x000fe20005000000 */
[----:B--2---:R-:W-:-:S05]  /*7ba0*/  FADD.FTZ R16, -R16, R23 ;  /* 0x0000001710107221 */ /* 0x004fca0000010100 */
[----:B------:R-:W-:Y:S05]  /*7bb0*/  @!P0 BRA `(.L_x_158) ;  /* 0x0000022000008947 */ /* 0x000fea0003800000 */
[----:B------:R-:W-:Y:S01]  /*7bc0*/  ISETP.NE.AND P0, PT, R24, 0x1, PT ;  /* 0x000000011800780c */ /* 0x000fe20003f05270 */
[----:B------:R-:W-:Y:S01]  /*7bd0*/  BMOV.32.CLEAR RZ, B2 ;  /* 0x0000000002ff7355 */ /* 0x000fe20000100000 */
[----:B------:R-:W-:Y:S01]  /*7be0*/  BSSY B2, `(.L_x_159) ;  /* 0x0000016000027945 */ /* 0x000fe20003800000 */
[----:B------:R-:W-:Y:S01]  /*7bf0*/  IMAD R26, R30, 0x6, RZ ;  /* 0x000000061e1a7824 */ /* 0x000fe200078e02ff */
[----:B------:R-:W-:-:S08]  /*7c00*/  MOV R45, RZ ;  /* 0x000000ff002d7202 */ /* 0x000fd00000000f00 */
[----:B------:R-:W-:Y:S05]  /*7c10*/  @!P0 BRA `(.L_x_160) ;  /* 0x0000012000008947 */ /* 0x000fea0003800000 */
[----:B------:R-:W-:-:S12]  /*7c20*/  ISETP.NE.AND P0, PT, R24, 0x2, PT ;  /* 0x000000021800780c */ /* 0x000fd80003f05270 */
[----:B------:R-:W-:Y:S01]  /*7c30*/  @P0 IMAD R22, R17, R26, R6 ;  /* 0x0000001a11160224 */ /* 0x000fe200078e0206 */
[----:B------:R-:W0:Y:S03]  /*7c40*/  @P0 LDS.U R27, [R13+0x4] ;  /* 0x000004000d1b0984 */ /* 0x000e260000001800 */
[----:B------:R-:W-:-:S08]  /*7c50*/  @P0 IMAD.WIDE R22, R22, R7, c[0x0][0x178] ;  /* 0x00005e0016160625 */ /* 0x000fd000078e0207 */
[----:B------:R-:W0:Y:S01]  /*7c60*/  @P0 LDG.E.CONSTANT.SYS R23, [R22] ;  /* 0x0000000016170381 */ /* 0x000e2200001e6900 */
[----:B------:R-:W-:-:S05]  /*7c70*/  IMAD.MOV.U32 R45, RZ, RZ, RZ ;  /* 0x000000ffff2d7224 */ /* 0x000fca00078e00ff */
[----:B------:R-:W-:-:S05]  /*7c80*/  @P0 MOV R45, 0x1 ;  /* 0x00000001002d0802 */ /* 0x000fca0000000f00 */
[----:B------:R-:W-:-:S04]  /*7c90*/  IMAD.IADD R24, R26, 0x1, R45 ;  /* 0x000000011a187824 */ /* 0x000fc800078e022d */
        /* <DEDUP_REMOVED lines=10> */
.L_x_160:
[----:B------:R-:W-:Y:S05]  /*7d40*/  BSYNC B2 ;  /* 0x0000000000027941 */ /* 0x000fea0003800000 */
.L_x_159:
[----:B------:R-:W-:-:S05]  /*7d50*/  IADD3 R26, R26, R45, RZ ;  /* 0x0000002d1a1a7210 */ /* 0x000fca0007ffe0ff */
        /* <DEDUP_REMOVED lines=8> */
.L_x_158:
[----:B------:R-:W-:Y:S05]  /*7de0*/  BSYNC B1 ;  /* 0x0000000000017941 */ /* 0x000fea0003800000 */
.L_x_157:
[----:B------:R-:W-:-:S12]  /*7df0*/  ISETP.GE.U32.AND P0, PT, R8, 0x4, PT ;  /* 0x000000040800780c */ /* 0x000fd80003f06070 */
[----:B------:R-:W-:Y:S05]  /*7e00*/  @!P0 BRA `(.L_x_156) ;  /* 0x00000d2000008947 */ /* 0x000fea0003800000 */
[--C-:B------:R-:W-:Y:S01]  /*7e10*/  IMAD.IADD R23, R8, 0x1, -R45.reuse ;  /* 0x0000000108177824 */ /* 0x100fe200078e0a2d */
[----:B------:R-:W-:Y:S01]  /*7e20*/  BMOV.32.CLEAR RZ, B1 ;  /* 0x0000000001ff7355 */ /* 0x000fe20000100000 */
[----:B------:R-:W-:Y:S01]  /*7e30*/  IMAD R22, R0, c[0x0][0x0], RZ ;  /* 0x0000000000167a24 */ /* 0x000fe200078e02ff */
[----:B------:R-:W-:Y:S01]  /*7e40*/  BSSY B1, `(.L_x_161) ;  /* 0x0000076000017945 */ /* 0x000fe20003800000 */
[--C-:B0-----:R-:W-:Y:S01]  /*7e50*/  IMAD R24, R30, 0x6, R45.reuse ;  /* 0x000000061e187824 */ /* 0x101fe200078e022d */
[----:B------:R-:W-:Y:S01]  /*7e60*/  ISETP.GT.AND P2, PT, R23, 0xc, PT ;  /* 0x0000000c1700780c */ /* 0x000fe20003f44270 */
[----:B------:R-:W-:Y:S01]  /*7e70*/  IMAD R22, R22, 0xc, R45 ;  /* 0x0000000c16167824 */ /* 0x000fe200078e022d */
[----:B------:R-:W-:Y:S01]  /*7e80*/  PLOP3.LUT P0, PT, PT, PT, PT, 0x80, 0x0 ;  /* 0x000000000000781c */ /* 0x000fe20003f0f070 */
[C---:B------:R-:W-:Y:S01]  /*7e90*/  IMAD R23, R17.reuse, R24, RZ ;  /* 0x0000001811177224 */ /* 0x040fe200078e02ff */
[----:B------:R-:W-:Y:S01]  /*7ea0*/  SHF.L.U32 R41, R17, 0x2, RZ ;  /* 0x0000000211297819 */ /* 0x000fe200000006ff */
[----:B------:R-:W-:-:S04]  /*7eb0*/  IMAD R22, R9, 0xc, R22 ;  /* 0x0000000c09167824 */ /* 0x000fc800078e0216 */
[----:B------:R-:W-:-:S03]  /*7ec0*/  IMAD.SHL.U32 R40, R22, 0x4, RZ ;  /* 0x0000000416287824 */ /* 0x000fc600078e00ff */
[----:B------:R-:W-:Y:S05]  /*7ed0*/  @!P2 BRA `(.L_x_162) ;  /* 0x000006c00000a947 */ /* 0x000fea0003800000 */
[----:B------:R-:W-:Y:S02]  /*7ee0*/  PLOP3.LUT P0, PT, PT, PT, PT, 0x8, 0x0 ;  /* 0x000000000000781c */ /* 0x000fe40003f0e170 */
[----:B------:R-:W-:-:S10]  /*7ef0*/  IADD3 R43, R8, -0xc, RZ ;  /* 0xfffffff4082b7810 */ /* 0x000fd40007ffe0ff */
.L_x_163:
        /* <DEDUP_REMOVED lines=106> */
.L_x_162:
[----:B------:R-:W-:Y:S05]  /*85a0*/  BSYNC B1 ;  /* 0x0000000000017941 */ /* 0x000fea0003800000 */
.L_x_161:
        /* <DEDUP_REMOVED lines=60> */
.L_x_165:
[----:B------:R-:W-:Y:S05]  /*8970*/  BSYNC B1 ;  /* 0x0000000000017941 */ /* 0x000fea0003800000 */
.L_x_164:
        /* <DEDUP_REMOVED lines=27> */
.L_x_156:
[----:B------:R-:W-:Y:S05]  /*8b30*/  BSYNC B0 ;  /* 0x0000000000007941 */ /* 0x000fea0003800000 */
.L_x_155:
        /* <DEDUP_REMOVED lines=43> */
.L_x_171:
[----:B------:R-:W-:Y:S05]  /*8df0*/  BSYNC B2 ;  /* 0x0000000000027941 */ /* 0x000fea0003800000 */
.L_x_170:
        /* <DEDUP_REMOVED lines=9> */
.L_x_169:
[----:B------:R-:W-:Y:S05]  /*8e90*/  BSYNC B1 ;  /* 0x0000000000017941 */ /* 0x000fea0003800000 */
.L_x_168:
        /* <DEDUP_REMOVED lines=17> */
.L_x_174:
        /* <DEDUP_REMOVED lines=106> */
.L_x_173:
[----:B------:R-:W-:Y:S05]  /*9650*/  BSYNC B1 ;  /* 0x0000000000017941 */ /* 0x000fea0003800000 */
.L_x_172:
        /* <DEDUP_REMOVED lines=60> */
.L_x_176:
[----:B------:R-:W-:Y:S05]  /*9a20*/  BSYNC B1 ;  /* 0x0000000000017941 */ /* 0x000fea0003800000 */
.L_x_175:
        /* <DEDUP_REMOVED lines=27> */
.L_x_167:
[----:B------:R-:W-:Y:S05]  /*9be0*/  BSYNC B0 ;  /* 0x0000000000007941 */ /* 0x000fea0003800000 */
.L_x_166:
        /* <DEDUP_REMOVED lines=44> */
.L_x_182:
[----:B------:R-:W-:Y:S05]  /*9eb0*/  BSYNC B2 ;  /* 0x0000000000027941 */ /* 0x000fea0003800000 */
.L_x_181:
        /* <DEDUP_REMOVED lines=9> */
.L_x_180:
[----:B------:R-:W-:Y:S05]  /*9f50*/  BSYNC B1 ;  /* 0x0000000000017941 */ /* 0x000fea0003800000 */
.L_x_179:
        /* <DEDUP_REMOVED lines=17> */
.L_x_185:
        /* <DEDUP_REMOVED lines=106> */
.L_x_184:
[----:B------:R-:W-:Y:S05]  /*a710*/  BSYNC B1 ;  /* 0x0000000000017941 */ /* 0x000fea0003800000 */
.L_x_183:
        /* <DEDUP_REMOVED lines=60> */
.L_x_187:
[----:B------:R-:W-:Y:S05]  /*aae0*/  BSYNC B1 ;  /* 0x0000000000017941 */ /* 0x000fea0003800000 */
.L_x_186:
        /* <DEDUP_REMOVED lines=27> */
.L_x_178:
[----:B------:R-:W-:Y:S05]  /*aca0*/  BSYNC B0 ;  /* 0x0000000000007941 */ /* 0x000fea0003800000 */
.L_x_177:
[----:B------:R-:W-:Y:S01]  /*acb0*/  BMOV.32.CLEAR RZ, B0 ;  /* 0x0000000000ff7355 */ /* 0x000fe20000100000 */
[----:B------:R-:W-:Y:S01]  /*acc0*/  BSSY B0, `(.L_x_188) ;  /* 0x0000105000007945 */ /* 0x000fe20003800000 */
[----:B------:R-:W-:Y:S05]  /*acd0*/  @!P1 BRA `(.L_x_189) ;  /* 0x0000103000009947 */ /* 0x000fea0003800000 */
[----:B------:R-:W2:Y:S04]  /*ace0*/  LDG.E.CONSTANT.SYS R16, [R20.64+UR4] ;  /* 0x0000000414107981 */ /* 0x000ea8000c1e6900 */
[----:B------:R-:W2:Y:S01]  /*acf0*/  LDG.E.CONSTANT.SYS R19, [R18.64+UR4] ;  /* 0x0000000412137981 */ /* 0x000ea2000c1e6900 */
[----:B0-----:R-:W-:Y:S01]  /*ad00*/  LOP3.LUT R23, R8, 0x3, RZ, 0xc0, !PT ;  /* 0x0000000308177812 */ /* 0x001fe200078ec0ff */
        /* <DEDUP_REMOVED lines=33> */
.L_x_193:
[----:B------:R-:W-:Y:S05]  /*af20*/  BSYNC B2 ;  /* 0x0000000000027941 */ /* 0x000fea0003800000 */
.L_x_192:
        /* <DEDUP_REMOVED lines=9> */
.L_x_191:
[----:B------:R-:W-:Y:S05]  /*afc0*/  BSYNC B1 ;  /* 0x0000000000017941 */ /* 0x000fea0003800000 */
.L_x_190:
        /* <DEDUP_REMOVED lines=17> */
.L_x_196:
[----:B------:R-:W-:Y:S01]  /*b0e0*/  IMAD.IADD R22, R6, 0x1, R19 ;  /* 0x0000000106167824 */ /* 0x000fe200078e0213 */
[C---:B------:R-:W-:Y:S01]  /*b0f0*/  IADD3 R19, R37.reuse, R19, RZ ;  /* 0x0000001325137210 */ /* 0x040fe20007ffe0ff */
[----:B------:R-:W0:Y:S01]  /*b100*/  LDS.U R42, [R36+0x4] ;  /* 0x00000400242a7984 */ /* 0x000e220000001800 */
[----:B------:R-:W-:Y:S01]  /*b110*/  SHF.R.S32.HI R47, RZ, 0x1f, R37 ;  /* 0x0000001fff2f7819 */ /* 0x000fe20000011425 */
[----:B------:R-:W-:Y:S02]  /*b120*/  IMAD.WIDE R22, R22, R7, c[0x0][0x178] ;  /* 0x00005e0016167625 */ /* 0x000fe400078e0207 */
[----:B------:R-:W-:Y:S02]  /*b130*/  LDS.U R44, [R36+0x8] ;  /* 0x00000800242c7984 */ /* 0x000fe40000001800 */
[----:B------:R-:W-:Y:S01]  /*b140*/  IMAD.IADD R20, R6, 0x1, R19 ;  /* 0x0000000106147824 */ /* 0x000fe200078e0213 */
[C---:B------:R-:W-:Y:S01]  /*b150*/  IADD3 R19, R37.reuse, R19, RZ ;  /* 0x0000001325137210 */ /* 0x040fe20007ffe0ff */
[----:B------:R-:W-:Y:S01]  /*b160*/  LDS.U R46, [R36+0xc] ;  /* 0x00000c00242e7984 */ /* 0x000fe20000001800 */
[----:B------:R-:W-:Y:S01]  /*b170*/  IADD3 R32, P1, R37, R22, RZ ;  /* 0x0000001625207210 */ /* 0x000fe20007f3e0ff */
[----:B------:R-:W-:-:S02]  /*b180*/  IMAD.WIDE R20, R20, R7, c[0x0][0x178] ;  /* 0x00005e0014147625 */ /* 0x000fc400078e0207 */
[----:B------:R1:W0:Y:S02]  /*b190*/  LDG.E.CONSTANT.SYS R43, [R22] ;  /* 0x00000000162b7381 */ /* 0x00022400001e6900 */
[--C-:B------:R-:W-:Y:S01]  /*b1a0*/  IMAD.IADD R34, R6, 0x1, R19.reuse ;  /* 0x0000000106227824 */ /* 0x100fe200078e0213 */
[----:B------:R-:W-:Y:S01]  /*b1b0*/  IADD3.X R33, R23, R47, RZ, P1, !PT ;  /* 0x0000002f17217210 */ /* 0x000fe20000ffe4ff */
[----:B------:R-:W2:Y:S02]  /*b1c0*/  LDS.U R48, [R36+0x14] ;  /* 0x0000140024307984 */ /* 0x000ea40000001800 */
[----:B------:R-:W-:Y:S01]  /*b1d0*/  IMAD.WIDE R34, R34, R7, c[0x0][0x178] ;  /* 0x00005e0022227625 */ /* 0x000fe200078e0207 */
[C---:B------:R-:W-:Y:S01]  /*b1e0*/  IADD3 R28, P1, R37.reuse, R20, RZ ;  /* 0x00000014251c7210 */ /* 0x040fe20007f3e0ff */
[----:B------:R3:W2:Y:S02]  /*b1f0*/  LDG.E.CONSTANT.SYS R45, [R20] ;  /* 0x00000000142d7381 */ /* 0x0006a400001e6900 */
[----:B------:R-:W-:Y:S01]  /*b200*/  IMAD.IADD R38, R37, 0x1, R19 ;  /* 0x0000000125267824 */ /* 0x000fe200078e0213 */
[----:B------:R-:W-:Y:S01]  /*b210*/  IADD3.X R29, R21, R47, RZ, P1, !PT ;  /* 0x0000002f151d7210 */ /* 0x000fe20000ffe4ff */
[----:B------:R4:W2:Y:S01]  /*b220*/  LDG.E.CONSTANT.SYS R49, [R32] ;  /* 0x0000000020317381 */ /* 0x0008a200001e6900 */
[C---:B------:R-:W-:Y:S01]  /*b230*/  IADD3 R26, P1, R37.reuse, R32, RZ ;  /* 0x00000020251a7210 */ /* 0x040fe20007f3e0ff */
[----:B------:R-:W-:Y:S01]  /*b240*/  IMAD.IADD R24, R6, 0x1, R38 ;  /* 0x0000000106187824 */ /* 0x000fe200078e0226 */
[----:B------:R-:W-:Y:S01]  /*b250*/  IADD3 R18, P2, R37, R34, RZ ;  /* 0x0000002225127210 */ /* 0x000fe20007f5e0ff */
[----:B------:R3:W2:Y:S01]  /*b260*/  LDG.E.CONSTANT.SYS R51, [R34] ;  /* 0x0000000022337381 */ /* 0x0006a200001e6900 */
[----:B------:R-:W-:Y:S01]  /*b270*/  IADD3.X R27, R47, R33, RZ, P1, !PT ;  /* 0x000000212f1b7210 */ /* 0x000fe20000ffe4ff */
[----:B-1----:R-:W-:Y:S01]  /*b280*/  IMAD.WIDE R22, R24, R7, c[0x0][0x178] ;  /* 0x00005e0018167625 */ /* 0x002fe200078e0207 */
[----:B------:R-:W-:Y:S01]  /*b290*/  IADD3 R30, P1, R37, R26, RZ ;  /* 0x0000001a251e7210 */ /* 0x000fe20007f3e0ff */
[----:B------:R1:W2:Y:S02]  /*b2a0*/  LDG.E.CONSTANT.SYS R53, [R28] ;  /* 0x000000001c357381 */ /* 0x0002a400001e6900 */
[----:B------:R-:W-:Y:S01]  /*b2b0*/  IMAD.X R19, R35, 0x1, R47, P2 ;  /* 0x0000000123137824 */ /* 0x000fe200010e062f */
[----:B------:R-:W-:Y:S01]  /*b2c0*/  IADD3 R24, P2, R37, R28, RZ ;  /* 0x0000001c25187210 */ /* 0x000fe20007f5e0ff */
[----:B------:R-:W-:Y:S01]  /*b2d0*/  LDS.U R50, [R36+0x18] ;  /* 0x0000180024327984 */ /* 0x000fe20000001800 */
[----:B------:R-:W-:-:S02]  /*b2e0*/  IADD3.X R31, R47, R27, RZ, P1, !PT ;  /* 0x0000001b2f1f7210 */ /* 0x000fc40000ffe4ff */
[----:B----4-:R-:W-:Y:S01]  /*b2f0*/  IADD3 R32, P1, R37, R24, RZ ;  /* 0x0000001825207210 */ /* 0x010fe20007f3e0ff */
[C---:B------:R-:W-:Y:S01]  /*b300*/  IMAD.X R25, R47.reuse, 0x1, R29, P2 ;  /* 0x000000012f197824 */ /* 0x040fe200010e061d */
[----:B------:R4:W2:Y:S03]  /*b310*/  LDG.E.CONSTANT.SYS R55, [R26] ;  /* 0x000000001a377381 */ /* 0x0008a600001e6900 */
[----:B------:R-:W-:Y:S01]  /*b320*/  IMAD.X R33, R47, 0x1, R25, P1 ;  /* 0x000000012f217824 */ /* 0x000fe200008e0619 */
[C---:B---3--:R-:W-:Y:S01]  /*b330*/  IADD3 R20, P3, R37.reuse, R22, RZ ;  /* 0x0000001625147210 */ /* 0x048fe20007f7e0ff */
[----:B------:R3:W2:Y:S01]  /*b340*/  LDG.E.CONSTANT.SYS R57, [R22] ;  /* 0x0000000016397381 */ /* 0x0006a200001e6900 */
[----:B----4-:R-:W-:-:S03]  /*b350*/  IADD3 R26, P1, R37, R18, RZ ;  /* 0x00000012251a7210 */ /* 0x010fc60007f3e0ff */
[----:B------:R4:W2:Y:S01]  /*b360*/  LDG.E.CONSTANT.SYS R31, [R30] ;  /* 0x000000001e1f7381 */ /* 0x0008a200001e6900 */
[----:B------:R-:W-:-:S03]  /*b370*/  IADD3.X R27, R47, R19, RZ, P1, !PT ;  /* 0x000000132f1b7210 */ /* 0x000fc60000ffe4ff */
[----:B------:R3:W2:Y:S01]  /*b380*/  LDG.E.CONSTANT.SYS R25, [R24] ;  /* 0x0000000018197381 */ /* 0x0006a200001e6900 */
[----:B-1----:R-:W-:Y:S02]  /*b390*/  IADD3 R28, P1, R37, R26, RZ ;  /* 0x0000001a251c7210 */ /* 0x002fe40007f3e0ff */
[----:B------:R-:W-:Y:S01]  /*b3a0*/  IADD3.X R21, R23, R47, RZ, P3, !PT ;  /* 0x0000002f17157210 */ /* 0x000fe20001ffe4ff */
[----:B------:R1:W2:Y:S01]  /*b3b0*/  LDG.E.CONSTANT.SYS R33, [R32] ;  /* 0x0000000020217381 */ /* 0x0002a200001e6900 */
[----:B------:R-:W-:Y:S01]  /*b3c0*/  IADD3 R34, P2, R37, R20, RZ ;  /* 0x0000001425227210 */ /* 0x000fe20007f5e0ff */
[C---:B------:R-:W-:Y:S02]  /*b3d0*/  IMAD.X R29, R47.reuse, 0x1, R27, P1 ;  /* 0x000000012f1d7824 */ /* 0x040fe400008e061b */
[----:B------:R1:W2:Y:S01]  /*b3e0*/  LDG.E.CONSTANT.SYS R19, [R18] ;  /* 0x0000000012137381 */ /* 0x0002a200001e6900 */
[----:B------:R-:W-:Y:S02]  /*b3f0*/  IADD3.X R35, R47, R21, RZ, P2, !PT ;  /* 0x000000152f237210 */ /* 0x000fe400017fe4ff */
[----:B---3--:R-:W-:Y:S01]  /*b400*/  IADD3 R22, P1, R37, R34, RZ ;  /* 0x0000002225167210 */ /* 0x008fe20007f3e0ff */
[----:B------:R3:W2:Y:S04]  /*b410*/  LDG.E.CONSTANT.SYS R27, [R26] ;  /* 0x000000001a1b7381 */ /* 0x0006a800001e6900 */
[----:B------:R-:W-:Y:S01]  /*b420*/  IMAD.X R23, R47, 0x1, R35, P1 ;  /* 0x000000012f177824 */ /* 0x000fe200008e0623 */
[----:B------:R1:W2:Y:S04]  /*b430*/  LDG.E.CONSTANT.SYS R21, [R20] ;  /* 0x0000000014157381 */ /* 0x0002a800001e6900 */
[----:B------:R1:W2:Y:S04]  /*b440*/  LDG.E.CONSTANT.SYS R29, [R28] ;  /* 0x000000001c1d7381 */ /* 0x0002a800001e6900 */
[----:B------:R-:W2:Y:S04]  /*b450*/  LDG.E.CONSTANT.SYS R35, [R34] ;  /* 0x0000000022237381 */ /* 0x000ea800001e6900 */
[----:B----4-:R4:W2:Y:S04]  /*b460*/  LDG.E.CONSTANT.SYS R30, [R22] ;  /* 0x00000000161e7381 */ /* 0x0108a800001e6900 */
[----:B------:R-:W-:Y:S04]  /*b470*/  LDS.U R47, [R36+0x10] ;  /* 0x00001000242f7984 */ /* 0x000fe80000001800 */
[----:B------:R-:W-:Y:S04]  /*b480*/  LDS.U R52, [R36+0x1c] ;  /* 0x00001c0024347984 */ /* 0x000fe80000001800 */
[----:B------:R-:W-:Y:S04]  /*b490*/  LDS.U R40, [R36+0x20] ;  /* 0x0000200024287984 */ /* 0x000fe80000001800 */
[----:B-1----:R-:W1:Y:S04]  /*b4a0*/  LDS.U R32, [R36+0x24] ;  /* 0x0000240024207984 */ /* 0x002e680000001800 */
[----:B------:R-:W-:Y:S04]  /*b4b0*/  LDS.U R18, [R36+0x28] ;  /* 0x0000280024127984 */ /* 0x000fe80000001800 */
[----:B------:R-:W-:Y:S04]  /*b4c0*/  LDS.U R28, [R36+0x2c] ;  /* 0x00002c00241c7984 */ /* 0x000fe80000001800 */
[----:B---3--:R-:W-:Y:S04]  /*b4d0*/  LDS.U R26, [R36+0x30] ;  /* 0x00003000241a7984 */ /* 0x008fe80000001800 */
[----:B------:R-:W3:Y:S04]  /*b4e0*/  LDS.U R24, [R36+0x34] ;  /* 0x0000340024187984 */ /* 0x000ee80000001800 */
[----:B----4-:R-:W4:Y:S04]  /*b4f0*/  LDS.U R22, [R36+0x38] ;  /* 0x0000380024167984 */ /* 0x010f280000001800 */
[----:B------:R-:W0:Y:S04]  /*b500*/  LDS.U R20, [R36+0x3c] ;  /* 0x00003c0024147984 */ /* 0x000e280000001800 */
[----:B------:R-:W0:Y:S01]  /*b510*/  LDS.U R23, [R36+0x40] ;  /* 0x0000400024177984 */ /* 0x000e220000001800 */
[----:B------:R-:W-:-:S04]  /*b520*/  IADD3 R41, R41, 0x10, RZ ;  /* 0x0000001029297810 */ /* 0x000fc80007ffe0ff */
[----:B------:R-:W-:Y:S01]  /*b530*/  ISETP.GE.AND P1, PT, R41, R39, PT ;  /* 0x000000272900720c */ /* 0x000fe20003f26270 */
[C---:B0-----:R-:W-:Y:S02]  /*b540*/  FFMA.FTZ R43, R16.reuse, R43, R42 ;  /* 0x0000002b102b7223 */ /* 0x041fe4000001002a */
[C---:B--2---:R-:W-:Y:S02]  /*b550*/  FFMA.FTZ R45, R16.reuse, R45, R48 ;  /* 0x0000002d102d7223 */ /* 0x044fe40000010030 */
[C---:B------:R-:W-:Y:S02]  /*b560*/  FFMA.FTZ R49, R16.reuse, R49, R44 ;  /* 0x0000003110317223 */ /* 0x040fe4000001002c */
[C---:B-1----:R-:W-:Y:S02]  /*b570*/  FFMA.FTZ R51, R16.reuse, R51, R32 ;  /* 0x0000003310337223 */ /* 0x042fe40000010020 */
[C---:B------:R-:W-:Y:S01]  /*b580*/  FFMA.FTZ R53, R16.reuse, R53, R50 ;  /* 0x0000003510357223 */ /* 0x040fe20000010032 */
[----:B------:R-:W-:Y:S01]  /*b590*/  STS [R36+0x4], R43 ;  /* 0x0000042b24007388 */ /* 0x000fe20000000800 */
[----:B------:R-:W-:-:S02]  /*b5a0*/  FFMA.FTZ R55, R16, R55, R46 ;  /* 0x0000003710377223 */ /* 0x000fc4000001002e */
[C---:B---3--:R-:W-:Y:S02]  /*b5b0*/  FFMA.FTZ R57, R16.reuse, R57, R24 ;  /* 0x0000003910397223 */ /* 0x048fe40000010018 */
[C---:B------:R-:W-:Y:S02]  /*b5c0*/  FFMA.FTZ R31, R16.reuse, R31, R47 ;  /* 0x0000001f101f7223 */ /* 0x040fe4000001002f */
[C---:B------:R-:W-:Y:S02]  /*b5d0*/  FFMA.FTZ R25, R16.reuse, R25, R52 ;  /* 0x0000001910197223 */ /* 0x040fe40000010034 */
[C---:B------:R-:W-:Y:S02]  /*b5e0*/  FFMA.FTZ R33, R16.reuse, R33, R40 ;  /* 0x0000002110217223 */ /* 0x040fe40000010028 */
[C---:B------:R-:W-:Y:S02]  /*b5f0*/  FFMA.FTZ R47, R16.reuse, R19, R18 ;  /* 0x00000013102f7223 */ /* 0x040fe40000010012 */
[----:B------:R-:W-:Y:S01]  /*b600*/  FFMA.FTZ R27, R16, R27, R28 ;  /* 0x0000001b101b7223 */ /* 0x000fe2000001001c */
[----:B------:R-:W-:Y:S01]  /*b610*/  IADD3 R18, R36, 0x40, RZ ;  /* 0x0000004024127810 */ /* 0x000fe20007ffe0ff */
[----:B----4-:R-:W-:-:S02]  /*b620*/  FFMA.FTZ R21, R16, R21, R22 ;  /* 0x0000001510157223 */ /* 0x010fc40000010016 */
[C---:B------:R-:W-:Y:S02]  /*b630*/  FFMA.FTZ R29, R16.reuse, R29, R26 ;  /* 0x0000001d101d7223 */ /* 0x040fe4000001001a */
        /* <DEDUP_REMOVED lines=20> */
.L_x_195:
[----:B------:R-:W-:Y:S05]  /*b780*/  BSYNC B1 ;  /* 0x0000000000017941 */ /* 0x000fea0003800000 */
.L_x_194:
        /* <DEDUP_REMOVED lines=31> */
[----:B------:R-:W3:Y:S04]  /*b980*/  LDG.E.CONSTANT.SYS R23, [R22] ;  /* 0x0000000016177381 */ /* 0x000ee800001e6900 */
[----:B------:R-:W3:Y:S04]  /*b990*/  LDG.E.CONSTANT.SYS R27, [R26] ;  /* 0x000000001a1b7381 */ /* 0x000ee800001e6900 */
[----:B----4-:R-:W-:Y:S04]  /*b9a0*/  LDS.U R30, [R36+0x8] ;  /* 0x00000800241e7984 */ /* 0x010fe80000001800 */
[----:B-1----:R-:W-:Y:S04]  /*b9b0*/  LDS.U R32, [R36+0xc] ;  /* 0x00000c0024207984 */ /* 0x002fe80000001800 */
[----:B--2---:R-:W-:Y:S04]  /*b9c0*/  LDS.U R34, [R36+0x10] ;  /* 0x0000100024227984 */ /* 0x004fe80000001800 */
[----:B------:R-:W3:Y:S04]  /*b9d0*/  LDS.U R35, [R36+0x14] ;  /* 0x0000140024237984 */ /* 0x000ee80000001800 */
        /* <DEDUP_REMOVED lines=23> */
.L_x_198:
[----:B------:R-:W-:Y:S05]  /*bb50*/  BSYNC B1 ;  /* 0x0000000000017941 */ /* 0x000fea0003800000 */
.L_x_197:
        /* <DEDUP_REMOVED lines=27> */
.L_x_189:
[----:B------:R-:W-:Y:S05]  /*bd10*/  BSYNC B0 ;  /* 0x0000000000007941 */ /* 0x000fea0003800000 */
.L_x_188:
[----:B------:R-:W-:Y:S01]  /*bd20*/  LOP3.LUT P1, RZ, R4, 0xff, RZ, 0xc0, !PT ;  /* 0x000000ff04ff7812 */ /* 0x000fe2000782c0ff */
[----:B------:R-:W-:Y:S01]  /*bd30*/  BMOV.32.CLEAR RZ, B0 ;  /* 0x0000000000ff7355 */ /* 0x000fe20000100000 */
[----:B------:R-:W-:Y:S02]  /*bd40*/  BSSY B0, `(.L_x_199) ;  /* 0x0000102000007945 */ /* 0x000fe40003800000 */
[----:B------:R-:W-:-:S12]  /*bd50*/  ISETP.LT.OR P0, PT, R8, 0x1, !P1 ;  /* 0x000000010800780c */ /* 0x000fd80004f01670 */
[----:B------:R-:W-:Y:S05]  /*bd60*/  @P0 BRA `(.L_x_200) ;  /* 0x00000ff000000947 */ /* 0x000fea0003800000 */
[----:B------:R-:W-:Y:S01]  /*bd70*/  LOP3.LUT R16, R8, 0x3, RZ, 0xc0, !PT ;  /* 0x0000000308107812 */ /* 0x000fe200078ec0ff */
[----:B------:R-:W-:Y:S01]  /*bd80*/  BMOV.32.CLEAR RZ, B1 ;  /* 0x0000000001ff7355 */ /* 0x000fe20000100000 */
[----:B------:R-:W-:Y:S01]  /*bd90*/  MOV R4, 0xa ;  /* 0x0000000a00047802 */ /* 0x000fe20000000f00 */
[----:B------:R-:W-:Y:S01]  /*bda0*/  BSSY B1, `(.L_x_201) ;  /* 0x0000027000017945 */ /* 0x000fe20003800000 */
[----:B------:R-:W-:Y:S01]  /*bdb0*/  ISETP.NE.AND P0, PT, R16, RZ, PT ;  /* 0x000000ff1000720c */ /* 0x000fe20003f05270 */
[----:B------:R-:W-:Y:S01]  /*bdc0*/  IMAD.MOV.U32 R39, RZ, RZ, RZ ;  /* 0x000000ffff277224 */ /* 0x000fe200078e00ff */
[----:B0-----:R-:W-:-:S10]  /*bdd0*/  SEL R24, R4, 0xb, !P1 ;  /* 0x0000000b04187807 */ /* 0x001fd40004800000 */
        /* <DEDUP_REMOVED lines=18> */
[----:B------:R-:W-:Y:S01]  /*bf00*/  IMAD R22, R11, 0xc, R39 ;  /* 0x0000000c0b167824 */ /* 0x000fe200078e0227 */
[----:B------:R-:W-:Y:S01]  /*bf10*/  IADD3 R39, R39, 0x1, RZ ;  /* 0x0000000127277810 */ /* 0x000fe20007ffe0ff */
[----:B0-----:R-:W-:-:S08]  /*bf20*/  @P0 FFMA.FTZ R16, RZ, R18, R23 ;  /* 0x00000012ff100223 */ /* 0x001fd00000010017 */
[----:B------:R-:W-:Y:S04]  /*bf30*/  @P0 STS [R13+0x4], R16 ;  /* 0x000004100d000388 */ /* 0x000fe80000000800 */
[----:B------:R-:W2:Y:S02]  /*bf40*/  LDS.U R19, [R22.X4+0x4] ;  /* 0x0000040016137984 */ /* 0x000ea40000005800 */
[----:B--2---:R-:W-:-:S08]  /*bf50*/  FFMA.FTZ R19, RZ, R20, R19 ;  /* 0x00000014ff137223 */ /* 0x004fd00000010013 */
[----:B------:R0:W-:Y:S02]  /*bf60*/  STS [R22.X4+0x4], R19 ;  /* 0x0000041316007388 */ /* 0x0001e40000004800 */
.L_x_204:
[----:B------:R-:W-:Y:S05]  /*bf70*/  BSYNC B2 ;  /* 0x0000000000027941 */ /* 0x000fea0003800000 */
.L_x_203:
[----:B------:R-:W-:-:S05]  /*bf80*/  IADD3 R4, R4, R39, RZ ;  /* 0x0000002704047210 */ /* 0x000fca0007ffe0ff */
[----:B------:R-:W-:-:S04]  /*bf90*/  IMAD R4, R17, R4, R6 ;  /* 0x0000000411047224 */ /* 0x000fc800078e0206 */
[----:B0-----:R-:W-:-:S08]  /*bfa0*/  IMAD.WIDE R18, R4, R7, c[0x0][0x178] ;  /* 0x00005e0004127625 */ /* 0x001fd000078e0207 */
[----:B------:R-:W2:Y:S01]  /*bfb0*/  LDG.E.CONSTANT.SYS R18, [R18] ;  /* 0x0000000012127381 */ /* 0x000ea200001e6900 */
[----:B------:R-:W-:Y:S01]  /*bfc0*/  IMAD R4, R11, 0xc, R39 ;  /* 0x0000000c0b047824 */ /* 0x000fe200078e0227 */
[----:B------:R-:W-:-:S07]  /*bfd0*/  IADD3 R39, R39, 0x1, RZ ;  /* 0x0000000127277810 */ /* 0x000fce0007ffe0ff */
[----:B------:R-:W2:Y:S02]  /*bfe0*/  LDS.U R21, [R4.X4+0x4] ;  /* 0x0000040004157984 */ /* 0x000ea40000005800 */
[----:B--2---:R-:W-:-:S08]  /*bff0*/  FFMA.FTZ R21, RZ, R18, R21 ;  /* 0x00000012ff157223 */ /* 0x004fd00000010015 */
[----:B------:R0:W-:Y:S02]  /*c000*/  STS [R4.X4+0x4], R21 ;  /* 0x0000041504007388 */ /* 0x0001e40000004800 */
.L_x_202:
[----:B------:R-:W-:Y:S05]  /*c010*/  BSYNC B1 ;  /* 0x0000000000017941 */ /* 0x000fea0003800000 */
.L_x_201:
[----:B------:R-:W-:-:S12]  /*c020*/  ISETP.GE.U32.AND P0, PT, R8, 0x4, PT ;  /* 0x000000040800780c */ /* 0x000fd80003f06070 */
[----:B------:R-:W-:Y:S05]  /*c030*/  @!P0 BRA `(.L_x_200) ;  /* 0x00000d2000008947 */ /* 0x000fea0003800000 */
[--C-:B------:R-:W-:Y:S01]  /*c040*/  IMAD.IADD R16, R8, 0x1, -R39.reuse ;  /* 0x0000000108107824 */ /* 0x100fe200078e0a27 */
[----:B------:R-:W-:Y:S01]  /*c050*/  BMOV.32.CLEAR RZ, B1 ;  /* 0x0000000001ff7355 */ /* 0x000fe20000100000 */
[----:B0-----:R-:W-:Y:S01]  /*c060*/  IMAD R4, R0, c[0x0][0x0], RZ ;  /* 0x0000000000047a24 */ /* 0x001fe200078e02ff */
[----:B------:R-:W-:Y:S01]  /*c070*/  BSSY B1, `(.L_x_205) ;  /* 0x0000076000017945 */ /* 0x000fe20003800000 */
[----:B------:R-:W-:Y:S02]  /*c080*/  PLOP3.LUT P0, PT, PT, PT, PT, 0x80, 0x0 ;  /* 0x000000000000781c */ /* 0x000fe40003f0f070 */
[----:B------:R-:W-:Y:S01]  /*c090*/  ISETP.GT.AND P1, PT, R16, 0xc, PT ;  /* 0x0000000c1000780c */ /* 0x000fe20003f24270 */
[--C-:B------:R-:W-:Y:S01]  /*c0a0*/  IMAD R4, R4, 0xc, R39.reuse ;  /* 0x0000000c04047824 */ /* 0x100fe200078e0227 */
[----:B------:R-:W-:Y:S01]  /*c0b0*/  SHF.L.U32 R37, R17, 0x2, RZ ;  /* 0x0000000211257819 */ /* 0x000fe200000006ff */
[----:B------:R-:W-:Y:S02]  /*c0c0*/  IMAD R16, R24, 0xa, R39 ;  /* 0x0000000a18107824 */ /* 0x000fe400078e0227 */
[----:B------:R-:W-:-:S02]  /*c0d0*/  IMAD R4, R9, 0xc, R4 ;  /* 0x0000000c09047824 */ /* 0x000fc400078e0204 */
[----:B------:R-:W-:Y:S02]  /*c0e0*/  IMAD R19, R17, R16, RZ ;  /* 0x0000001011137224 */ /* 0x000fe400078e02ff */
[----:B------:R-:W-:-:S03]  /*c0f0*/  IMAD.SHL.U32 R4, R4, 0x4, RZ ;  /* 0x0000000404047824 */ /* 0x000fc600078e00ff */
[----:B------:R-:W-:Y:S05]  /*c100*/  @!P1 BRA `(.L_x_206) ;  /* 0x000006c000009947 */ /* 0x000fea0003800000 */
[----:B------:R-:W-:Y:S02]  /*c110*/  PLOP3.LUT P0, PT, PT, PT, PT, 0x8, 0x0 ;  /* 0x000000000000781c */ /* 0x000fe40003f0e170 */
[----:B------:R-:W-:-:S10]  /*c120*/  IADD3 R16, R8, -0xc, RZ ;  /* 0xfffffff408107810 */ /* 0x000fd40007ffe0ff */
.L_x_207:
[----:B------:R-:W-:Y:S01]  /*c130*/  IADD3 R20, R6, R19, RZ ;  /* 0x0000001306147210 */ /* 0x000fe20007ffe0ff */
[C---:B------:R-:W-:Y:S01]  /*c140*/  IMAD.IADD R19, R37.reuse, 0x1, R19 ;  /* 0x0000000125137824 */ /* 0x040fe200078e0213 */
[----:B------:R-:W-:Y:S01]  /*c150*/  SHF.R.S32.HI R41, RZ, 0x1f, R37 ;  /* 0x0000001fff297819 */ /* 0x000fe20000011425 */
[----:B------:R-:W-:Y:S02]  /*c160*/  LDS.U R48, [R4+0xc] ;  /* 0x00000c0004307984 */ /* 0x000fe40000001800 */
[----:B------:R-:W-:Y:S01]  /*c170*/  IMAD.WIDE R20, R20, R7, c[0x0][0x178] ;  /* 0x00005e0014147625 */ /* 0x000fe200078e0207 */
[----:B------:R-:W-:Y:S01]  /*c180*/  IADD3 R24, R6, R19, RZ ;  /* 0x0000001306187210 */ /* 0x000fe20007ffe0ff */
[----:B------:R-:W-:Y:S02]  /*c190*/  LDS.U R47, [R4+0x10] ;  /* 0x00001000042f7984 */ /* 0x000fe40000001800 */
[----:B------:R-:W-:-:S02]  /*c1a0*/  IMAD.IADD R19, R37, 0x1, R19 ;  /* 0x0000000125137824 */ /* 0x000fc400078e0213 */
[----:B------:R-:W-:Y:S01]  /*c1b0*/  IMAD.WIDE R24, R24, R7, c[0x0][0x178] ;  /* 0x00005e0018187625 */ /* 0x000fe200078e0207 */
[----:B------:R-:W-:Y:S01]  /*c1c0*/  IADD3 R30, P1, R37, R20, RZ ;  /* 0x00000014251e7210 */ /* 0x000fe20007f3e0ff */
[----:B------:R0:W2:Y:S01]  /*c1d0*/  LDG.E.CONSTANT.SYS R36, [R20] ;  /* 0x0000000014247381 */ /* 0x0000a200001e6900 */
[----:B------:R-:W-:-:S03]  /*c1e0*/  IADD3 R34, R6, R19, RZ ;  /* 0x0000001306227210 */ /* 0x000fc60007ffe0ff */
[--C-:B------:R-:W-:Y:S01]  /*c1f0*/  IMAD.X R31, R21, 0x1, R41.reuse, P1 ;  /* 0x00000001151f7824 */ /* 0x100fe200008e0629 */
[C---:B------:R-:W-:Y:S01]  /*c200*/  IADD3 R32, P1, R37.reuse, R24, RZ ;  /* 0x0000001825207210 */ /* 0x040fe20007f3e0ff */
[----:B------:R-:W-:Y:S01]  /*c210*/  IMAD.WIDE R34, R34, R7, c[0x0][0x178] ;  /* 0x00005e0022227625 */ /* 0x000fe200078e0207 */
[----:B------:R-:W-:Y:S01]  /*c220*/  IADD3 R38, R37, R19, RZ ;  /* 0x0000001325267210 */ /* 0x000fe20007ffe0ff */
[----:B------:R1:W3:Y:S02]  /*c230*/  LDG.E.CONSTANT.SYS R40, [R24] ;  /* 0x0000000018287381 */ /* 0x0002e400001e6900 */
[----:B------:R-:W-:Y:S01]  /*c240*/  IMAD.X R33, R25, 0x1, R41, P1 ;  /* 0x0000000119217824 */ /* 0x000fe200008e0629 */
[C---:B------:R-:W-:Y:S01]  /*c250*/  IADD3 R26, P1, R37.reuse, R30, RZ ;  /* 0x0000001e251a7210 */ /* 0x040fe20007f3e0ff */
[----:B------:R4:W3:Y:S01]  /*c260*/  LDG.E.CONSTANT.SYS R42, [R30] ;  /* 0x000000001e2a7381 */ /* 0x0008e200001e6900 */
[----:B------:R-:W-:Y:S02]  /*c270*/  IADD3 R18, P2, R37, R34, RZ ;  /* 0x0000002225127210 */ /* 0x000fe40007f5e0ff */
[----:B------:R-:W-:Y:S01]  /*c280*/  IADD3 R22, R6, R38, RZ ;  /* 0x0000002606167210 */ /* 0x000fe20007ffe0ff */
[----:B------:R-:W-:Y:S01]  /*c290*/  IMAD.X R27, R41, 0x1, R31, P1 ;  /* 0x00000001291b7824 */ /* 0x000fe200008e061f */
[----:B------:R-:W-:Y:S01]  /*c2a0*/  IADD3 R28, P1, R37, R26, RZ ;  /* 0x0000001a251c7210 */ /* 0x000fe20007f3e0ff */
[----:B------:R0:W3:Y:S01]  /*c2b0*/  LDG.E.CONSTANT.SYS R43, [R34] ;  /* 0x00000000222b7381 */ /* 0x0000e200001e6900 */
[----:B------:R-:W-:-:S02]  /*c2c0*/  IADD3.X R19, R35, R41, RZ, P2, !PT ;  /* 0x0000002923137210 */ /* 0x000fc400017fe4ff */
[----:B-1----:R-:W-:Y:S01]  /*c2d0*/  IADD3 R24, P2, R37, R32, RZ ;  /* 0x0000002025187210 */ /* 0x002fe20007f5e0ff */
[----:B------:R-:W-:Y:S01]  /*c2e0*/  IMAD.WIDE R22, R22, R7, c[0x0][0x178] ;  /* 0x00005e0016167625 */ /* 0x000fe200078e0207 */
[----:B------:R1:W3:Y:S02]  /*c2f0*/  LDG.E.CONSTANT.SYS R44, [R32] ;  /* 0x00000000202c7381 */ /* 0x0002e400001e6900 */
[C---:B------:R-:W-:Y:S01]  /*c300*/  IADD3.X R25, R41.reuse, R33, RZ, P2, !PT ;  /* 0x0000002129197210 */ /* 0x040fe200017fe4ff */
[----:B------:R-:W-:Y:S01]  /*c310*/  IMAD.X R29, R41, 0x1, R27, P1 ;  /* 0x00000001291d7824 */ /* 0x000fe200008e061b */
[C---:B----4-:R-:W-:Y:S01]  /*c320*/  IADD3 R30, P1, R37.reuse, R24, RZ ;  /* 0x00000018251e7210 */ /* 0x050fe20007f3e0ff */
[----:B------:R4:W3:Y:S01]  /*c330*/  LDG.E.CONSTANT.SYS R45, [R26] ;  /* 0x000000001a2d7381 */ /* 0x0008e200001e6900 */
[----:B0-----:R-:W-:Y:S02]  /*c340*/  IADD3 R20, P3, R37, R22, RZ ;  /* 0x0000001625147210 */ /* 0x001fe40007f7e0ff */
[----:B------:R-:W-:Y:S01]  /*c350*/  IADD3.X R31, R41, R25, RZ, P1, !PT ;  /* 0x00000019291f7210 */ /* 0x000fe20000ffe4ff */
[----:B------:R0:W3:Y:S04]  /*c360*/  LDG.E.CONSTANT.SYS R46, [R22] ;  /* 0x00000000162e7381 */ /* 0x0000e800001e6900 */
[----:B------:R0:W3:Y:S01]  /*c370*/  LDG.E.CONSTANT.SYS R28, [R28] ;  /* 0x000000001c1c7381 */ /* 0x0000e200001e6900 */
[----:B----4-:R-:W-:Y:S01]  /*c380*/  IADD3 R26, P1, R37, R18, RZ ;  /* 0x00000012251a7210 */ /* 0x010fe20007f3e0ff */
[----:B------:R-:W-:Y:S01]  /*c390*/  IMAD.X R21, R23, 0x1, R41, P3 ;  /* 0x0000000117157824 */ /* 0x000fe200018e0629 */
[----:B------:R-:W-:Y:S01]  /*c3a0*/  IADD3 R34, P2, R37, R20, RZ ;  /* 0x0000001425227210 */ /* 0x000fe20007f5e0ff */
[----:B------:R4:W3:Y:S02]  /*c3b0*/  LDG.E.CONSTANT.SYS R24, [R24] ;  /* 0x0000000018187381 */ /* 0x0008e400001e6900 */
[----:B------:R-:W-:Y:S01]  /*c3c0*/  IMAD.X R27, R41, 0x1, R19, P1 ;  /* 0x00000001291b7824 */ /* 0x000fe200008e0613 */
[----:B-1----:R-:W-:Y:S01]  /*c3d0*/  IADD3 R32, P1, R37, R26, RZ ;  /* 0x0000001a25207210 */ /* 0x002fe20007f3e0ff */
[C---:B------:R-:W-:Y:S01]  /*c3e0*/  IMAD.X R35, R41.reuse, 0x1, R21, P2 ;  /* 0x0000000129237824 */ /* 0x040fe200010e0615 */
[----:B------:R1:W3:Y:S02]  /*c3f0*/  LDG.E.CONSTANT.SYS R30, [R30] ;  /* 0x000000001e1e7381 */ /* 0x0002e400001e6900 */
[----:B------:R-:W-:-:S02]  /*c400*/  IADD3.X R33, R41, R27, RZ, P1, !PT ;  /* 0x0000001b29217210 */ /* 0x000fc40000ffe4ff */
[----:B0-----:R-:W-:Y:S01]  /*c410*/  IADD3 R22, P1, R37, R34, RZ ;  /* 0x0000002225167210 */ /* 0x001fe20007f3e0ff */
[----:B------:R0:W3:Y:S03]  /*c420*/  LDG.E.CONSTANT.SYS R18, [R18] ;  /* 0x0000000012127381 */ /* 0x0000e600001e6900 */
[----:B------:R-:W-:Y:S01]  /*c430*/  IADD3.X R23, R41, R35, RZ, P1, !PT ;  /* 0x0000002329177210 */ /* 0x000fe20000ffe4ff */
[----:B------:R0:W3:Y:S04]  /*c440*/  LDG.E.CONSTANT.SYS R26, [R26] ;  /* 0x000000001a1a7381 */ /* 0x0000e800001e6900 */
[----:B------:R0:W3:Y:S04]  /*c450*/  LDG.E.CONSTANT.SYS R20, [R20] ;  /* 0x0000000014147381 */ /* 0x0000e800001e6900 */
[----:B------:R0:W3:Y:S04]  /*c460*/  LDG.E.CONSTANT.SYS R32, [R32] ;  /* 0x0000000020207381 */ /* 0x0000e800001e6900 */
[----:B------:R-:W3:Y:S04]  /*c470*/  LDG.E.CONSTANT.SYS R34, [R34] ;  /* 0x0000000022227381 */ /* 0x000ee800001e6900 */
[----:B------:R0:W3:Y:S04]  /*c480*/  LDG.E.CONSTANT.SYS R22, [R22] ;  /* 0x0000000016167381 */ /* 0x0000e800001e6900 */
[----:B-1----:R-:W2:Y:S04]  /*c490*/  LDS.U R31, [R4+0x4] ;  /* 0x00000400041f7984 */ /* 0x002ea80000001800 */
[----:B------:R-:W-:Y:S04]  /*c4a0*/  LDS.U R41, [R4+0x8] ;  /* 0x0000080004297984 */ /* 0x000fe80000001800 */
[----:B------:R-:W3:Y:S04]  /*c4b0*/  LDS.U R49, [R4+0x14] ;  /* 0x0000140004317984 */ /* 0x000ee80000001800 */
[----:B------:R-:W-:Y:S04]  /*c4c0*/  LDS.U R51, [R4+0x18] ;  /* 0x0000180004337984 */ /* 0x000fe80000001800 */
[----:B------:R-:W-:Y:S04]  /*c4d0*/  LDS.U R53, [R4+0x1c] ;  /* 0x00001c0004357984 */ /* 0x000fe80000001800 */
[----:B------:R-:W-:Y:S04]  /*c4e0*/  LDS.U R55, [R4+0x20] ;  /* 0x0000200004377984 */ /* 0x000fe80000001800 */
[----:B------:R-:W1:Y:S04]  /*c4f0*/  LDS.U R50, [R4+0x24] ;  /* 0x0000240004327984 */ /* 0x000e680000001800 */
[----:B0-----:R-:W-:Y:S04]  /*c500*/  LDS.U R33, [R4+0x28] ;  /* 0x0000280004217984 */ /* 0x001fe80000001800 */
[----:B------:R-:W-:Y:S04]  /*c510*/  LDS.U R29, [R4+0x2c] ;  /* 0x00002c00041d7984 */ /* 0x000fe80000001800 */
[----:B------:R-:W-:Y:S04]  /*c520*/  LDS.U R27, [R4+0x30] ;  /* 0x00003000041b7984 */ /* 0x000fe80000001800 */
[----:B----4-:R-:W0:Y:S04]  /*c530*/  LDS.U R25, [R4+0x34] ;  /* 0x0000340004197984 */ /* 0x010e280000001800 */
[----:B------:R-:W4:Y:S04]  /*c540*/  LDS.U R23, [R4+0x38] ;  /* 0x0000380004177984 */ /* 0x000f280000001800 */
[----:B------:R-:W0:Y:S04]  /*c550*/  LDS.U R21, [R4+0x3c] ;  /* 0x00003c0004157984 */ /* 0x000e280000001800 */
[----:B------:R-:W0:Y:S01]  /*c560*/  LDS.U R19, [R4+0x40] ;  /* 0x0000400004137984 */ /* 0x000e220000001800 */
[----:B------:R-:W-:-:S04]  /*c570*/  IADD3 R39, R39, 0x10, RZ ;  /* 0x0000001027277810 */ /* 0x000fc80007ffe0ff */
[----:B------:R-:W-:Y:S01]  /*c580*/  ISETP.GE.AND P1, PT, R39, R16, PT ;  /* 0x000000102700720c */ /* 0x000fe20003f26270 */
[----:B--2---:R-:W-:-:S08]  /*c590*/  FFMA.FTZ R31, RZ, R36, R31 ;  /* 0x00000024ff1f7223 */ /* 0x004fd0000001001f */
[----:B------:R2:W-:Y:S01]  /*c5a0*/  STS [R4+0x4], R31 ;  /* 0x0000041f04007388 */ /* 0x0005e20000000800 */
[----:B---3--:R-:W-:Y:S02]  /*c5b0*/  FFMA.FTZ R49, RZ, R40, R49 ;  /* 0x00000028ff317223 */ /* 0x008fe40000010031 */
[----:B------:R-:W-:Y:S02]  /*c5c0*/  FFMA.FTZ R41, RZ, R42, R41 ;  /* 0x0000002aff297223 */ /* 0x000fe40000010029 */
[----:B-1----:R-:W-:Y:S02]  /*c5d0*/  FFMA.FTZ R43, RZ, R43, R50 ;  /* 0x0000002bff2b7223 */ /* 0x002fe40000010032 */
[----:B------:R-:W-:Y:S02]  /*c5e0*/  FFMA.FTZ R51, RZ, R44, R51 ;  /* 0x0000002cff337223 */ /* 0x000fe40000010033 */
[----:B------:R-:W-:Y:S02]  /*c5f0*/  FFMA.FTZ R45, RZ, R45, R48 ;  /* 0x0000002dff2d7223 */ /* 0x000fe40000010030 */
[----:B0-----:R-:W-:-:S02]  /*c600*/  FFMA.FTZ R25, RZ, R46, R25 ;  /* 0x0000002eff197223 */ /* 0x001fc40000010019 */
[----:B------:R-:W-:Y:S02]  /*c610*/  FFMA.FTZ R47, RZ, R28, R47 ;  /* 0x0000001cff2f7223 */ /* 0x000fe4000001002f */
[----:B------:R-:W-:Y:S02]  /*c620*/  FFMA.FTZ R53, RZ, R24, R53 ;  /* 0x00000018ff357223 */ /* 0x000fe40000010035 */
[----:B------:R-:W-:Y:S02]  /*c630*/  FFMA.FTZ R55, RZ, R30, R55 ;  /* 0x0000001eff377223 */ /* 0x000fe40000010037 */
[----:B------:R-:W-:Y:S02]  /*c640*/  FFMA.FTZ R33, RZ, R18, R33 ;  /* 0x00000012ff217223 */ /* 0x000fe40000010021 */
[----:B------:R-:W-:Y:S02]  /*c650*/  FFMA.FTZ R29, RZ, R26, R29 ;  /* 0x0000001aff1d7223 */ /* 0x000fe4000001001d */
[----:B----4-:R-:W-:-:S02]  /*c660*/  FFMA.FTZ R23, RZ, R20, R23 ;  /* 0x00000014ff177223 */ /* 0x010fc40000010017 */
[----:B------:R-:W-:Y:S02]  /*c670*/  FFMA.FTZ R27, RZ, R32, R27 ;  /* 0x00000020ff1b7223 */ /* 0x000fe4000001001b */
[----:B------:R-:W-:Y:S02]  /*c680*/  FFMA.FTZ R21, RZ, R34, R21 ;  /* 0x00000022ff157223 */ /* 0x000fe40000010015 */
[----:B--2---:R-:W-:Y:S01]  /*c690*/  FFMA.FTZ R31, RZ, R22, R19 ;  /* 0x00000016ff1f7223 */ /* 0x004fe20000010013 */
        /* <DEDUP_REMOVED lines=19> */
.L_x_206:
[----:B------:R-:W-:Y:S05]  /*c7d0*/  BSYNC B1 ;  /* 0x0000000000017941 */ /* 0x000fea0003800000 */
.L_x_205:
        /* <DEDUP_REMOVED lines=21> */
[----:B------:R-:W-:Y:S02]  /*c930*/  IADD3 R32, P0, R37, R30, RZ ;  /* 0x0000001e25207210 */ /* 0x000fe40007f1e0ff */
[----:B------:R-:W-:Y:S01]  /*c940*/  IADD3.X R19, R27, R23, RZ, P1, !PT ;  /* 0x000000171b137210 */ /* 0x000fe20000ffe4ff */
[----:B------:R4:W3:Y:S01]  /*c950*/  LDG.E.CONSTANT.SYS R28, [R28] ;  /* 0x000000001c1c7381 */ /* 0x0008e200001e6900 */
[----:B------:R-:W-:Y:S01]  /*c960*/  IADD3 R20, P1, R37, R18, RZ ;  /* 0x0000001225147210 */ /* 0x000fe20007f3e0ff */
[C---:B------:R-:W-:Y:S02]  /*c970*/  IMAD.X R33, R23.reuse, 0x1, R31, P0 ;  /* 0x0000000117217824 */ /* 0x040fe400000e061f */
[----:B------:R0:W3:Y:S01]  /*c980*/  LDG.E.CONSTANT.SYS R30, [R30] ;  /* 0x000000001e1e7381 */ /* 0x0000e200001e6900 */
[----:B------:R-:W-:-:S02]  /*c990*/  IADD3.X R21, R23, R19, RZ, P1, !PT ;  /* 0x0000001317157210 */ /* 0x000fc40000ffe4ff */
[----:B------:R-:W-:Y:S01]  /*c9a0*/  IADD3 R22, P0, R37, R20, RZ ;  /* 0x0000001425167210 */ /* 0x000fe20007f1e0ff */
[----:B------:R0:W3:Y:S03]  /*c9b0*/  LDG.E.CONSTANT.SYS R18, [R18] ;  /* 0x0000000012127381 */ /* 0x0000e600001e6900 */
[----:B------:R-:W-:Y:S01]  /*c9c0*/  IADD3.X R23, R23, R21, RZ, P0, !PT ;  /* 0x0000001517177210 */ /* 0x000fe200007fe4ff */
[----:B------:R-:W3:Y:S04]  /*c9d0*/  LDG.E.CONSTANT.SYS R32, [R32] ;  /* 0x0000000020207381 */ /* 0x000ee800001e6900 */
[----:B------:R-:W3:Y:S04]  /*c9e0*/  LDG.E.CONSTANT.SYS R20, [R20] ;  /* 0x0000000014147381 */ /* 0x000ee800001e6900 */
[----:B------:R-:W3:Y:S04]  /*c9f0*/  LDG.E.CONSTANT.SYS R22, [R22] ;  /* 0x0000000016167381 */ /* 0x000ee800001e6900 */
[----:B0-----:R-:W2:Y:S04]  /*ca00*/  LDS.U R25, [R4+0x4] ;  /* 0x0000040004197984 */ /* 0x001ea80000001800 */
[----:B-1----:R-:W0:Y:S04]  /*ca10*/  LDS.U R27, [R4+0x8] ;  /* 0x00000800041b7984 */ /* 0x002e280000001800 */
[----:B----4-:R-:W1:Y:S04]  /*ca20*/  LDS.U R29, [R4+0xc] ;  /* 0x00000c00041d7984 */ /* 0x010e680000001800 */
[----:B------:R-:W4:Y:S04]  /*ca30*/  LDS.U R31, [R4+0x18] ;  /* 0x00001800041f7984 */ /* 0x000f280000001800 */
[----:B------:R-:W0:Y:S01]  /*ca40*/  LDS.U R19, [R4+0x1c] ;  /* 0x00001c0004137984 */ /* 0x000e220000001800 */
[----:B------:R-:W-:-:S02]  /*ca50*/  PLOP3.LUT P0, PT, PT, PT, PT, 0x8, 0x0 ;  /* 0x000000000000781c */ /* 0x000fc40003f0e170 */
[----:B------:R-:W-:Y:S01]  /*ca60*/  IADD3 R39, R39, 0x8, RZ ;  /* 0x0000000827277810 */ /* 0x000fe20007ffe0ff */
[----:B--2---:R-:W-:Y:S02]  /*ca70*/  FFMA.FTZ R25, RZ, R24, R25 ;  /* 0x00000018ff197223 */ /* 0x004fe40000010019 */
[----:B---3--:R-:W-:Y:S02]  /*ca80*/  FFMA.FTZ R41, RZ, R26, R41 ;  /* 0x0000001aff297223 */ /* 0x008fe40000010029 */
[----:B0-----:R-:W-:Y:S02]  /*ca90*/  FFMA.FTZ R27, RZ, R28, R27 ;  /* 0x0000001cff1b7223 */ /* 0x001fe4000001001b */
[----:B-1----:R-:W-:Y:S02]  /*caa0*/  FFMA.FTZ R29, RZ, R30, R29 ;  /* 0x0000001eff1d7223 */ /* 0x002fe4000001001d */
[----:B----4-:R-:W-:Y:S02]  /*cab0*/  FFMA.FTZ R31, RZ, R18, R31 ;  /* 0x00000012ff1f7223 */ /* 0x010fe4000001001f */
[----:B------:R-:W-:-:S02]  /*cac0*/  FFMA.FTZ R35, RZ, R32, R35 ;  /* 0x00000020ff237223 */ /* 0x000fc40000010023 */
[----:B------:R-:W-:Y:S02]  /*cad0*/  FFMA.FTZ R21, RZ, R20, R19 ;  /* 0x00000014ff157223 */ /* 0x000fe40000010013 */
[----:B------:R-:W-:Y:S01]  /*cae0*/  FFMA.FTZ R43, RZ, R22, R43 ;  /* 0x00000016ff2b7223 */ /* 0x000fe2000001002b */
        /* <DEDUP_REMOVED lines=11> */
.L_x_209:
[----:B------:R-:W-:Y:S05]  /*cba0*/  BSYNC B1 ;  /* 0x0000000000017941 */ /* 0x000fea0003800000 */
.L_x_208:
[----:B------:R-:W-:-:S12]  /*cbb0*/  ISETP.LT.OR P0, PT, R39, R8, P0 ;  /* 0x000000082700720c */ /* 0x000fd80000701670 */
[----:B------:R-:W-:Y:S05]  /*cbc0*/  @!P0 BRA `(.L_x_200) ;  /* 0x0000019000008947 */ /* 0x000fea0003800000 */
[----:B------:R-:W-:Y:S01]  /*cbd0*/  IADD3 R18, R6, R19, RZ ;  /* 0x0000001306127210 */ /* 0x000fe20007ffe0ff */
[----:B------:R-:W-:Y:S04]  /*cbe0*/  LDS.U R27, [R4+0x8] ;  /* 0x00000800041b7984 */ /* 0x000fe80000001800 */
[----:B------:R-:W-:Y:S01]  /*cbf0*/  IMAD.WIDE R18, R18, R7, c[0x0][0x178] ;  /* 0x00005e0012127625 */ /* 0x000fe200078e0207 */
[----:B------:R-:W-:Y:S01]  /*cc00*/  SHF.R.S32.HI R7, RZ, 0x1f, R37 ;  /* 0x0000001fff077819 */ /* 0x000fe20000011425 */
[----:B------:R-:W-:Y:S04]  /*cc10*/  LDS.U R29, [R4+0xc] ;  /* 0x00000c00041d7984 */ /* 0x000fe80000001800 */
[----:B------:R-:W-:Y:S01]  /*cc20*/  LDS.U R31, [R4+0x10] ;  /* 0x00001000041f7984 */ /* 0x000fe20000001800 */
[----:B------:R-:W-:-:S03]  /*cc30*/  IADD3 R20, P0, R37, R18, RZ ;  /* 0x0000001225147210 */ /* 0x000fc60007f1e0ff */
[----:B------:R-:W2:Y:S01]  /*cc40*/  LDG.E.CONSTANT.SYS R18, [R18] ;  /* 0x0000000012127381 */ /* 0x000ea200001e6900 */
[----:B------:R-:W-:Y:S01]  /*cc50*/  IADD3 R22, P1, R37, R20, RZ ;  /* 0x0000001425167210 */ /* 0x000fe20007f3e0ff */
[----:B------:R-:W-:-:S03]  /*cc60*/  IMAD.X R21, R19, 0x1, R7, P0 ;  /* 0x0000000113157824 */ /* 0x000fc600000e0607 */
[----:B------:R-:W-:Y:S02]  /*cc70*/  IADD3 R24, P0, R37, R22, RZ ;  /* 0x0000001625187210 */ /* 0x000fe40007f1e0ff */
[----:B------:R-:W-:-:S03]  /*cc80*/  IADD3.X R23, R7, R21, RZ, P1, !PT ;  /* 0x0000001507177210 */ /* 0x000fc60000ffe4ff */
[----:B------:R-:W3:Y:S01]  /*cc90*/  LDG.E.CONSTANT.SYS R20, [R20] ;  /* 0x0000000014147381 */ /* 0x000ee200001e6900 */
[----:B------:R-:W-:-:S03]  /*cca0*/  IADD3.X R25, R7, R23, RZ, P0, !PT ;  /* 0x0000001707197210 */ /* 0x000fc600007fe4ff */
[----:B------:R-:W2:Y:S04]  /*ccb0*/  LDS.U R7, [R4+0x4] ;  /* 0x0000040004077984 */ /* 0x000ea80000001800 */
[----:B------:R-:W4:Y:S04]  /*ccc0*/  LDG.E.CONSTANT.SYS R22, [R22] ;  /* 0x0000000016167381 */ /* 0x000f2800001e6900 */
[----:B------:R-:W4:Y:S01]  /*ccd0*/  LDG.E.CONSTANT.SYS R24, [R24] ;  /* 0x0000000018187381 */ /* 0x000f2200001e6900 */
[----:B--2---:R-:W-:Y:S02]  /*cce0*/  FFMA.FTZ R7, RZ, R18, R7 ;  /* 0x00000012ff077223 */ /* 0x004fe40000010007 */
[----:B---3--:R-:W-:-:S02]  /*ccf0*/  FFMA.FTZ R27, RZ, R20, R27 ;  /* 0x00000014ff1b7223 */ /* 0x008fc4000001001b */
[----:B----4-:R-:W-:Y:S02]  /*cd00*/  FFMA.FTZ R29, RZ, R22, R29 ;  /* 0x00000016ff1d7223 */ /* 0x010fe4000001001d */
[----:B------:R-:W-:Y:S02]  /*cd10*/  FFMA.FTZ R31, RZ, R24, R31 ;  /* 0x00000018ff1f7223 */ /* 0x000fe4000001001f */
[----:B------:R0:W-:Y:S04]  /*cd20*/  STS [R4+0x4], R7 ;  /* 0x0000040704007388 */ /* 0x0001e80000000800 */
[----:B------:R0:W-:Y:S04]  /*cd30*/  STS [R4+0x8], R27 ;  /* 0x0000081b04007388 */ /* 0x0001e80000000800 */
[----:B------:R0:W-:Y:S04]  /*cd40*/  STS [R4+0xc], R29 ;  /* 0x00000c1d04007388 */ /* 0x0001e80000000800 */
[----:B------:R0:W-:Y:S02]  /*cd50*/  STS [R4+0x10], R31 ;  /* 0x0000101f04007388 */ /* 0x0001e40000000800 */
.L_x_200:
[----:B------:R-:W-:Y:S05]  /*cd60*/  BSYNC B0 ;  /* 0x0000000000007941 */ /* 0x000fea0003800000 */
.L_x_199:
[----:B------:R-:W-:Y:S01]  /*cd70*/  ISETP.GE.AND P0, PT, R8, RZ, PT ;  /* 0x000000ff0800720c */ /* 0x000fe20003f06270 */
[----:B------:R-:W-:Y:S01]  /*cd80*/  BMOV.32.CLEAR RZ, B0 ;  /* 0x0000000000ff7355 */ /* 0x000fe20000100000 */
[----:B------:R-:W-:Y:S10]  /*cd90*/  BSSY B0, `(.L_x_210) ;  /* 0x000006c000007945 */ /* 0x000ff40003800000 */
[----:B------:R-:W-:Y:S05]  /*cda0*/  @!P0 BRA `(.L_x_211) ;  /* 0x000006a000008947 */ /* 0x000fea0003800000 */
[----:B------:R-:W-:Y:S01]  /*cdb0*/  BMOV.32.CLEAR RZ, B1 ;  /* 0x0000000001ff7355 */ /* 0x000fe20000100000 */
[----:B------:R-:W-:Y:S01]  /*cdc0*/  BSSY B1, `(.L_x_212) ;  /* 0x0000067000017945 */ /* 0x000fe20003800000 */
[----:B0-----:R-:W-:Y:S01]  /*cdd0*/  IMAD R4, R0, c[0x0][0x0], R9 ;  /* 0x0000000000047a24 */ /* 0x001fe200078e0209 */
[----:B------:R-:W-:Y:S01]  /*cde0*/  MOV R16, RZ ;  /* 0x000000ff00107202 */ /* 0x000fe20000000f00 */
[----:B------:R-:W-:-:S08]  /*cdf0*/  IMAD.SHL.U32 R7, R17, 0x4, RZ ;  /* 0x0000000411077824 */ /* 0x000fd000078e00ff */
.L_x_222:
[----:B------:R-:W-:Y:S01]  /*ce00*/  ISETP.GE.AND P0, PT, R16, RZ, PT ;  /* 0x000000ff1000720c */ /* 0x000fe20003f06270 */
[----:B------:R-:W-:Y:S01]  /*ce10*/  BMOV.32.CLEAR RZ, B2 ;  /* 0x0000000002ff7355 */ /* 0x000fe20000100000 */
[----:B------:R-:W-:Y:S10]  /*ce20*/  BSSY B2, `(.L_x_213) ;  /* 0x000005d000027945 */ /* 0x000ff40003800000 */
[----:B0-----:R-:W-:Y:S05]  /*ce30*/  @!P0 BRA `(.L_x_214) ;  /* 0x000005b000008947 */ /* 0x001fea0003800000 */
[--C-:B------:R-:W-:Y:S01]  /*ce40*/  IMAD R18, R11, 0xc, R16.reuse ;  /* 0x0000000c0b127824 */ /* 0x100fe200078e0210 */
[C---:B------:R-:W-:Y:S01]  /*ce50*/  IADD3 R25, R16.reuse, 0x1, RZ ;  /* 0x0000000110197810 */ /* 0x040fe20007ffe0ff */
[----:B------:R-:W-:Y:S01]  /*ce60*/  IMAD R19, R16, R16, R16 ;  /* 0x0000001010137224 */ /* 0x000fe200078e0210 */
[----:B------:R-:W-:Y:S01]  /*ce70*/  BMOV.32.CLEAR RZ, B3 ;  /* 0x0000000003ff7355 */ /* 0x000fe20000100000 */
[----:B------:R-:W-:Y:S01]  /*ce80*/  BSSY B3, `(.L_x_215) ;  /* 0x0000030000037945 */ /* 0x000fe20003800000 */
[----:B------:R-:W-:-:S02]  /*ce90*/  LOP3.LUT R20, R25, 0x3, RZ, 0xc0, !PT ;  /* 0x0000000319147812 */ /* 0x000fc400078ec0ff */
[----:B------:R-:W-:Y:S01]  /*cea0*/  LEA.HI R19, R19, R19, RZ, 0x1 ;  /* 0x0000001313137211 */ /* 0x000fe200078f08ff */
[----:B------:R-:W0:Y:S01]  /*ceb0*/  LDS.U R18, [R18.X4] ;  /* 0x0000000012127984 */ /* 0x000e220000005800 */
[----:B------:R-:W-:Y:S02]  /*cec0*/  ISETP.NE.AND P0, PT, R20, RZ, PT ;  /* 0x000000ff1400720c */ /* 0x000fe40003f05270 */
[----:B------:R-:W-:Y:S02]  /*ced0*/  MOV R23, RZ ;  /* 0x000000ff00177202 */ /* 0x000fe40000000f00 */
[----:B------:R-:W-:-:S08]  /*cee0*/  SHF.R.S32.HI R27, RZ, 0x1, R19 ;  /* 0x00000001ff1b7819 */ /* 0x000fd00000011413 */
[----:B------:R-:W-:Y:S05]  /*cef0*/  @!P0 BRA `(.L_x_216) ;  /* 0x0000028000008947 */ /* 0x000fea0003800000 */
[----:B------:R-:W-:Y:S01]  /*cf00*/  ISETP.NE.AND P0, PT, R20, 0x1, PT ;  /* 0x000000011400780c */ /* 0x000fe20003f05270 */
[----:B------:R-:W-:Y:S01]  /*cf10*/  BMOV.32.CLEAR RZ, B4 ;  /* 0x0000000004ff7355 */ /* 0x000fe20000100000 */
[----:B------:R-:W-:Y:S01]  /*cf20*/  BSSY B4, `(.L_x_217) ;  /* 0x000001b000047945 */ /* 0x000fe20003800000 */
[----:B------:R-:W-:-:S09]  /*cf30*/  IMAD.MOV.U32 R22, RZ, RZ, RZ ;  /* 0x000000ffff167224 */ /* 0x000fd200078e00ff */
[----:B------:R-:W-:Y:S05]  /*cf40*/  @!P0 BRA `(.L_x_218) ;  /* 0x0000018000008947 */ /* 0x000fea0003800000 */
[----:B------:R-:W-:Y:S01]  /*cf50*/  ISETP.NE.AND P0, PT, R20, 0x2, PT ;  /* 0x000000021400780c */ /* 0x000fe20003f05270 */
[----:B------:R-:W-:Y:S01]  /*cf60*/  BMOV.32.CLEAR RZ, B5 ;  /* 0x0000000005ff7355 */ /* 0x000fe20000100000 */
[----:B------:R-:W-:Y:S01]  /*cf70*/  BSSY B5, `(.L_x_219) ;  /* 0x000000b000057945 */ /* 0x000fe20003800000 */
[----:B------:R-:W-:-:S09]  /*cf80*/  MOV R22, RZ ;  /* 0x000000ff00167202 */ /* 0x000fd20000000f00 */
[----:B------:R-:W-:Y:S05]  /*cf90*/  @!P0 BRA `(.L_x_220) ;  /* 0x0000008000008947 */ /* 0x000fea0003800000 */
[----:B------:R-:W1:Y:S01]  /*cfa0*/  LDS.U R19, [R13] ;  /* 0x000000000d137984 */ /* 0x000e620000001800 */
[----:B------:R-:W-:Y:S01]  /*cfb0*/  MOV R21, 0x4 ;  /* 0x0000000400157802 */ /* 0x000fe20000000f00 */
[----:B------:R-:W-:-:S04]  /*cfc0*/  IMAD R20, R17, R27, R6 ;  /* 0x0000001b11147224 */ /* 0x000fc800078e0206 */
[----:B------:R-:W-:-:S04]  /*cfd0*/  IMAD.WIDE R20, R20, R21, c[0x0][0x188] ;  /* 0x0000620014147625 */ /* 0x000fc800078e0215 */
[----:B01----:R-:W-:-:S04]  /*cfe0*/  FMUL.FTZ R22, R18, R19 ;  /* 0x0000001312167220 */ /* 0x003fc80000410000 */
[----:B------:R-:W-:-:S08]  /*cff0*/  FMUL.FTZ R19, R5, R22 ;  /* 0x0000001605137220 */ /* 0x000fd00000410000 */
[----:B------:R0:W-:Y:S01]  /*d000*/  RED.E.ADD.F32.FTZ.RN.STRONG.GPU [R20], R19 ;  /* 0x000000131400798e */ /* 0x0001e20000114700 */
[----:B------:R-:W-:-:S08]  /*d010*/  IMAD.MOV.U32 R22, RZ, RZ, 0x1 ;  /* 0x00000001ff167424 */ /* 0x000fd000078e00ff */
.L_x_220:
[----:B------:R-:W-:Y:S05]  /*d020*/  BSYNC B5 ;  /* 0x0000000000057941 */ /* 0x000fea0003800000 */
.L_x_219:
[----:B------:R-:W-:Y:S01]  /*d030*/  IMAD R23, R11, 0xc, R22 ;  /* 0x0000000c0b177824 */ /* 0x000fe200078e0216 */
[----:B0-----:R-:W-:Y:S02]  /*d040*/  IADD3 R19, R27, R22, RZ ;  /* 0x000000161b137210 */ /* 0x001fe40007ffe0ff */
[----:B------:R-:W-:-:S03]  /*d050*/  MOV R20, 0x4 ;  /* 0x0000000400147802 */ /* 0x000fc60000000f00 */
[----:B------:R-:W-:Y:S02]  /*d060*/  IMAD R19, R17, R19, R6 ;  /* 0x0000001311137224 */ /* 0x000fe400078e0206 */
[----:B------:R-:W0:Y:S02]  /*d070*/  LDS.U R23, [R23.X4] ;  /* 0x0000000017177984 */ /* 0x000e240000005800 */
[----:B------:R-:W-:-:S04]  /*d080*/  IMAD.WIDE R20, R19, R20, c[0x0][0x188] ;  /* 0x0000620013147625 */ /* 0x000fc800078e0214 */
[----:B0-----:R-:W-:-:S04]  /*d090*/  FMUL.FTZ R24, R18, R23 ;  /* 0x0000001712187220 */ /* 0x001fc80000410000 */
[----:B------:R-:W-:-:S08]  /*d0a0*/  FMUL.FTZ R19, R5, R24 ;  /* 0x0000001805137220 */ /* 0x000fd00000410000 */
[----:B------:R0:W-:Y:S01]  /*d0b0*/  RED.E.ADD.F32.FTZ.RN.STRONG.GPU [R20], R19 ;  /* 0x000000131400798e */ /* 0x0001e20000114700 */
[----:B------:R-:W-:-:S08]  /*d0c0*/  IADD3 R22, R22, 0x1, RZ ;  /* 0x0000000116167810 */ /* 0x000fd00007ffe0ff */
.L_x_218:
[----:B------:R-:W-:Y:S05]  /*d0d0*/  BSYNC B4 ;  /* 0x0000000000047941 */ /* 0x000fea0003800000 */
.L_x_217:
[--C-:B------:R-:W-:Y:S01]  /*d0e0*/  IMAD R24, R11, 0xc, R22.reuse ;  /* 0x0000000c0b187824 */ /* 0x100fe200078e0216 */
[----:B0-----:R-:W-:Y:S01]  /*d0f0*/  MOV R20, 0x4 ;  /* 0x0000000400147802 */ /* 0x001fe20000000f00 */
[----:B------:R-:W-:-:S04]  /*d100*/  IMAD.IADD R19, R27, 0x1, R22 ;  /* 0x000000011b137824 */ /* 0x000fc800078e0216 */
[----:B------:R-:W-:Y:S02]  /*d110*/  IMAD R19, R17, R19, R6 ;  /* 0x0000001311137224 */ /* 0x000fe400078e0206 */
[----:B------:R-:W0:Y:S02]  /*d120*/  LDS.U R21, [R24.X4] ;  /* 0x0000000018157984 */ /* 0x000e240000005800 */
[----:B0-----:R-:W-:Y:S02]  /*d130*/  FMUL.FTZ R26, R18, R21 ;  /* 0x00000015121a7220 */ /* 0x001fe40000410000 */
[----:B------:R-:W-:-:S04]  /*d140*/  IMAD.WIDE R20, R19, R20, c[0x0][0x188] ;  /* 0x0000620013147625 */ /* 0x000fc800078e0214 */
[----:B------:R-:W-:-:S08]  /*d150*/  FMUL.FTZ R19, R5, R26 ;  /* 0x0000001a05137220 */ /* 0x000fd00000410000 */
[----:B------:R0:W-:Y:S01]  /*d160*/  RED.E.ADD.F32.FTZ.RN.STRONG.GPU [R20], R19 ;  /* 0x000000131400798e */ /* 0x0001e20000114700 */
[----:B------:R-:W-:-:S08]  /*d170*/  IADD3 R23, R22, 0x1, RZ ;  /* 0x0000000116177810 */ /* 0x000fd00007ffe0ff */
.L_x_216:
[----:B------:R-:W-:Y:S05]  /*d180*/  BSYNC B3 ;  /* 0x0000000000037941 */ /* 0x000fea0003800000 */
.L_x_215:
[----:B------:R-:W-:-:S12]  /*d190*/  ISETP.GE.U32.AND P0, PT, R25, 0x4, PT ;  /* 0x000000041900780c */ /* 0x000fd80003f06070 */
[----:B------:R-:W-:Y:S05]  /*d1a0*/  @!P0 BRA `(.L_x_214) ;  /* 0x0000024000008947 */ /* 0x000fea0003800000 */
[----:B0-----:R-:W-:Y:S01]  /*d1b0*/  IADD3 R20, R27, R23, RZ ;  /* 0x000000171b147210 */ /* 0x001fe20007ffe0ff */
[----:B------:R-:W-:Y:S01]  /*d1c0*/  IMAD R28, R4, 0xc, R23 ;  /* 0x0000000c041c7824 */ /* 0x000fe200078e0217 */
[----:B------:R-:W-:Y:S02]  /*d1d0*/  IADD3 R19, R23, -0x1, RZ ;  /* 0xffffffff17137810 */ /* 0x000fe40007ffe0ff */
[----:B------:R-:W-:Y:S01]  /*d1e0*/  SHF.R.S32.HI R39, RZ, 0x1f, R7 ;  /* 0x0000001fff277819 */ /* 0x000fe20000011407 */
[----:B------:R-:W-:Y:S02]  /*d1f0*/  IMAD.SHL.U32 R28, R28, 0x4, RZ ;  /* 0x000000041c1c7824 */ /* 0x000fe400078e00ff */
[----:B------:R-:W-:-:S08]  /*d200*/  IMAD R29, R17, R20, RZ ;  /* 0x00000014111d7224 */ /* 0x000fd000078e02ff */
.L_x_221:
[----:B0-----:R-:W0:Y:S01]  /*d210*/  LDS.U R23, [R28] ;  /* 0x000000001c177984 */ /* 0x001e220000001800 */
[----:B------:R-:W-:Y:S02]  /*d220*/  IADD3 R20, R6, R29, RZ ;  /* 0x0000001d06147210 */ /* 0x000fe40007ffe0ff */
[----:B------:R-:W-:Y:S01]  /*d230*/  MOV R21, 0x4 ;  /* 0x0000000400157802 */ /* 0x000fe20000000f00 */
[----:B------:R-:W1:Y:S04]  /*d240*/  LDS.U R25, [R28+0x4] ;  /* 0x000004001c197984 */ /* 0x000e680000001800 */
[----:B------:R-:W2:Y:S01]  /*d250*/  LDS.U R33, [R28+0xc] ;  /* 0x00000c001c217984 */ /* 0x000ea20000001800 */
[----:B------:R-:W-:-:S03]  /*d260*/  IMAD.WIDE R20, R20, R21, c[0x0][0x188] ;  /* 0x0000620014147625 */ /* 0x000fc600078e0215 */
[----:B------:R-:W3:Y:S04]  /*d270*/  LDS.U R27, [R28+0x8] ;  /* 0x000008001c1b7984 */ /* 0x000ee80000001800 */
[----:B------:R-:W-:Y:S02]  /*d280*/  IADD3 R22, P0, R7, R20, RZ ;  /* 0x0000001407167210 */ /* 0x000fe40007f1e0ff */
[----:B------:R-:W-:Y:S01]  /*d290*/  IADD3 R19, R19, 0x4, RZ ;  /* 0x0000000413137810 */ /* 0x000fe20007ffe0ff */
[C---:B0-----:R-:W-:Y:S02]  /*d2a0*/  FMUL.FTZ R24, R18.reuse, R23 ;  /* 0x0000001712187220 */ /* 0x041fe40000410000 */
[----:B------:R-:W-:Y:S02]  /*d2b0*/  IMAD.X R23, R21, 0x1, R39, P0 ;  /* 0x0000000115177824 */ /* 0x000fe400000e0627 */
[----:B------:R-:W-:Y:S01]  /*d2c0*/  FMUL.FTZ R31, R5, R24 ;  /* 0x00000018051f7220 */ /* 0x000fe20000410000 */
[----:B------:R-:W-:Y:S01]  /*d2d0*/  IADD3 R24, P0, R7, R22, RZ ;  /* 0x0000001607187210 */ /* 0x000fe20007f1e0ff */
[----:B-1----:R-:W-:-:S02]  /*d2e0*/  FMUL.FTZ R26, R18, R25 ;  /* 0x00000019121a7220 */ /* 0x002fc40000410000 */
[C---:B--2---:R-:W-:Y:S01]  /*d2f0*/  FMUL.FTZ R32, R18.reuse, R33 ;  /* 0x0000002112207220 */ /* 0x044fe20000410000 */
[----:B------:R-:W-:Y:S01]  /*d300*/  IADD3.X R25, R39, R23, RZ, P0, !PT ;  /* 0x0000001727197210 */ /* 0x000fe200007fe4ff */
[----:B------:R-:W-:Y:S01]  /*d310*/  FMUL.FTZ R33, R5, R26 ;  /* 0x0000001a05217220 */ /* 0x000fe20000410000 */
[----:B------:R-:W-:Y:S01]  /*d320*/  IADD3 R26, P0, R7, R24, RZ ;  /* 0x00000018071a7210 */ /* 0x000fe20007f1e0ff */
[----:B---3--:R-:W-:Y:S01]  /*d330*/  FMUL.FTZ R30, R18, R27 ;  /* 0x0000001b121e7220 */ /* 0x008fe20000410000 */
[----:B------:R0:W-:Y:S01]  /*d340*/  RED.E.ADD.F32.FTZ.RN.STRONG.GPU [R20], R31 ;  /* 0x0000001f1400798e */ /* 0x0001e20000114700 */
[----:B------:R-:W-:Y:S01]  /*d350*/  FMUL.FTZ R37, R5, R32 ;  /* 0x0000002005257220 */ /* 0x000fe20000410000 */
[----:B------:R-:W-:Y:S01]  /*d360*/  IADD3.X R27, R39, R25, RZ, P0, !PT ;  /* 0x00000019271b7210 */ /* 0x000fe200007fe4ff */
[----:B------:R-:W-:Y:S01]  /*d370*/  FMUL.FTZ R35, R5, R30 ;  /* 0x0000001e05237220 */ /* 0x000fe20000410000 */
[----:B------:R-:W-:Y:S01]  /*d380*/  ISETP.GE.AND P0, PT, R19, R16, PT ;  /* 0x000000101300720c */ /* 0x000fe20003f06270 */
[----:B------:R0:W-:Y:S01]  /*d390*/  RED.E.ADD.F32.FTZ.RN.STRONG.GPU [R22], R33 ;  /* 0x000000211600798e */ /* 0x0001e20000114700 */
[----:B------:R-:W-:Y:S01]  /*d3a0*/  IMAD.IADD R29, R7, 0x1, R29 ;  /* 0x00000001071d7824 */ /* 0x000fe200078e021d */
[----:B------:R-:W-:-:S04]  /*d3b0*/  IADD3 R28, R28, 0x10, RZ ;  /* 0x000000101c1c7810 */ /* 0x000fc80007ffe0ff */
[----:B------:R0:W-:Y:S04]  /*d3c0*/  RED.E.ADD.F32.FTZ.RN.STRONG.GPU [R24], R35 ;  /* 0x000000231800798e */ /* 0x0001e80000114700 */
[----:B------:R0:W-:Y:S01]  /*d3d0*/  RED.E.ADD.F32.FTZ.RN.STRONG.GPU [R26], R37 ;  /* 0x000000251a00798e */ /* 0x0001e20000114700 */
[----:B------:R-:W-:Y:S05]  /*d3e0*/  @!P0 BRA `(.L_x_221) ;  /* 0xfffffe2000008947 */ /* 0x000fea000383ffff */
.L_x_214:
[----:B------:R-:W-:Y:S05]  /*d3f0*/  BSYNC B2 ;  /* 0x0000000000027941 */ /* 0x000fea0003800000 */
.L_x_213:
[C---:B------:R-:W-:Y:S02]  /*d400*/  ISETP.GE.AND P0, PT, R16.reuse, R8, PT ;  /* 0x000000081000720c */ /* 0x040fe40003f06270 */
[----:B------:R-:W-:-:S10]  /*d410*/  IADD3 R16, R16, 0x1, RZ ;  /* 0x0000000110107810 */ /* 0x000fd40007ffe0ff */
[----:B------:R-:W-:Y:S05]  /*d420*/  @!P0 BRA `(.L_x_222) ;  /* 0xfffff9d000008947 */ /* 0x000fea000383ffff */
[----:B------:R-:W-:Y:S05]  /*d430*/  BSYNC B1 ;  /* 0x0000000000017941 */ /* 0x000fea0003800000 */
.L_x_212:
[----:B------:R1:W5:Y:S02]  /*d440*/  LDG.E.SYS R8, [R2] ;  /* 0x0000000002087381 */ /* 0x00036400001ee900 */
.L_x_211:
[----:B------:R-:W-:Y:S05]  /*d450*/  BSYNC B0 ;  /* 0x0000000000007941 */ /* 0x000fea0003800000 */
.L_x_210:
[----:B-----5:R-:W-:-:S12]  /*d460*/  ISETP.GE.AND P0, PT, R8, RZ, PT ;  /* 0x000000ff0800720c */ /* 0x020fd80003f06270 */
[----:B------:R-:W-:Y:S05]  /*d470*/  @!P0 EXIT ;  /* 0x000000000000894d */ /* 0x000fea0003800000 */
[----:B------:R-:W-:Y:S01]  /*d480*/  IADD3 R16, R8, 0x1, RZ ;  /* 0x0000000108107810 */ /* 0x000fe20007ffe0ff */
[----:B------:R-:W-:Y:S01]  /*d490*/  BMOV.32.CLEAR RZ, B0 ;  /* 0x0000000000ff7355 */ /* 0x000fe20000100000 */
[----:B------:R-:W-:Y:S01]  /*d4a0*/  BSSY B0, `(.L_x_223) ;  /* 0x0000038000007945 */ /* 0x000fe20003800000 */
[C---:B------:R-:W-:Y:S01]  /*d4b0*/  FMUL.FTZ R10, R5.reuse, R10 ;  /* 0x0000000a050a7220 */ /* 0x040fe20000410000 */
[----:B-1----:R-:W-:Y:S01]  /*d4c0*/  LOP3.LUT R2, R16, 0x3, RZ, 0xc0, !PT ;  /* 0x0000000310027812 */ /* 0x002fe200078ec0ff */
[C---:B------:R-:W-:Y:S01]  /*d4d0*/  FMUL.FTZ R12, R5.reuse, R12 ;  /* 0x0000000c050c7220 */ /* 0x040fe20000410000 */
[----:B0-----:R-:W-:Y:S01]  /*d4e0*/  MOV R4, RZ ;  /* 0x000000ff00047202 */ /* 0x001fe20000000f00 */
[----:B------:R-:W-:Y:S01]  /*d4f0*/  FMUL.FTZ R14, R5, R14 ;  /* 0x0000000e050e7220 */ /* 0x000fe20000410000 */
        /* <DEDUP_REMOVED lines=8> */
[----:B------:R-:W-:Y:S01]  /*d580*/  BMOV.32.CLEAR RZ, B2 ;  /* 0x0000000002ff7355 */ /* 0x000fe20000100000 */
[----:B------:R-:W-:Y:S01]  /*d590*/  BSSY B2, `(.L_x_227) ;  /* 0x000000d000027945 */ /* 0x000fe20003800000 */
[----:B------:R-:W-:-:S09]  /*d5a0*/  IMAD.MOV.U32 R4, RZ, RZ, RZ ;  /* 0x000000ffff047224 */ /* 0x000fd200078e00ff */
[----:B------:R-:W-:Y:S05]  /*d5b0*/  @!P0 BRA `(.L_x_228) ;  /* 0x000000a000008947 */ /* 0x000fea0003800000 */
[----:B------:R-:W0:Y:S01]  /*d5c0*/  LDS.U R13, [R13] ;  /* 0x000000000d0d7984 */ /* 0x000e220000001800 */
[----:B------:R-:W-:-:S05]  /*d5d0*/  MOV R3, 0xc ;  /* 0x0000000c00037802 */ /* 0x000fca0000000f00 */
[----:B------:R-:W-:-:S04]  /*d5e0*/  IMAD.WIDE R2, R6, R3, c[0x0][0x190] ;  /* 0x0000640006027625 */ /* 0x000fc800078e0203 */
[-C--:B0-----:R-:W-:Y:S02]  /*d5f0*/  FMUL.FTZ R5, R10, R13.reuse ;  /* 0x0000000d0a057220 */ /* 0x081fe40000410000 */
[-C--:B------:R-:W-:Y:S02]  /*d600*/  FMUL.FTZ R7, R12, R13.reuse ;  /* 0x0000000d0c077220 */ /* 0x080fe40000410000 */
[----:B------:R-:W-:-:S04]  /*d610*/  FMUL.FTZ R19, R14, R13 ;  /* 0x0000000d0e137220 */ /* 0x000fc80000410000 */
[----:B------:R0:W-:Y:S04]  /*d620*/  RED.E.ADD.F32.FTZ.RN.STRONG.GPU [R2], R5 ;  /* 0x000000050200798e */ /* 0x0001e80000114700 */
[----:B------:R0:W-:Y:S04]  /*d630*/  RED.E.ADD.F32.FTZ.RN.STRONG.GPU [R2+0x4], R7 ;  /* 0x000004070200798e */ /* 0x0001e80000114700 */
[----:B------:R0:W-:Y:S01]  /*d640*/  RED.E.ADD.F32.FTZ.RN.STRONG.GPU [R2+0x8], R19 ;  /* 0x000008130200798e */ /* 0x0001e20000114700 */
[----:B------:R-:W-:-:S08]  /*d650*/  MOV R4, 0x1 ;  /* 0x0000000100047802 */ /* 0x000fd00000000f00 */
.L_x_228:
[----:B------:R-:W-:Y:S05]  /*d660*/  BSYNC B2 ;  /* 0x0000000000027941 */ /* 0x000fea0003800000 */
.L_x_227:
[--C-:B0-----:R-:W-:Y:S02]  /*d670*/  IMAD R5, R11, 0xc, R4.reuse ;  /* 0x0000000c0b057824 */ /* 0x101fe400078e0204 */
[----:B------:R-:W-:-:S05]  /*d680*/  IMAD.MOV R2, RZ, RZ, -R4 ;  /* 0x000000ffff027224 */ /* 0x000fca00078e0a04 */
[----:B------:R-:W-:Y:S01]  /*d690*/  LOP3.LUT R3, R17, R2, RZ, 0xc0, !PT ;  /* 0x0000000211037212 */ /* 0x000fe200078ec0ff */
[----:B------:R-:W0:Y:S01]  /*d6a0*/  LDS.U R5, [R5.X4] ;  /* 0x0000000005057984 */ /* 0x000e220000005800 */
[----:B------:R-:W-:Y:S02]  /*d6b0*/  MOV R2, 0xc ;  /* 0x0000000c00027802 */ /* 0x000fe40000000f00 */
[----:B------:R-:W-:-:S05]  /*d6c0*/  IADD3 R3, R6, R3, RZ ;  /* 0x0000000306037210 */ /* 0x000fca0007ffe0ff */
[----:B------:R-:W-:-:S04]  /*d6d0*/  IMAD.WIDE R2, R3, R2, c[0x0][0x190] ;  /* 0x0000640003027625 */ /* 0x000fc800078e0202 */
[-C--:B0-----:R-:W-:Y:S02]  /*d6e0*/  FMUL.FTZ R7, R10, R5.reuse ;  /* 0x000000050a077220 */ /* 0x081fe40000410000 */
[-C--:B------:R-:W-:Y:S02]  /*d6f0*/  FMUL.FTZ R13, R12, R5.reuse ;  /* 0x000000050c0d7220 */ /* 0x080fe40000410000 */
[----:B------:R-:W-:-:S04]  /*d700*/  FMUL.FTZ R19, R14, R5 ;  /* 0x000000050e137220 */ /* 0x000fc80000410000 */
[----:B------:R0:W-:Y:S04]  /*d710*/  RED.E.ADD.F32.FTZ.RN.STRONG.GPU [R2], R7 ;  /* 0x000000070200798e */ /* 0x0001e80000114700 */
[----:B------:R0:W-:Y:S04]  /*d720*/  RED.E.ADD.F32.FTZ.RN.STRONG.GPU [R2+0x4], R13 ;  /* 0x0000040d0200798e */ /* 0x0001e80000114700 */
[----:B------:R0:W-:Y:S01]  /*d730*/  RED.E.ADD.F32.FTZ.RN.STRONG.GPU [R2+0x8], R19 ;  /* 0x000008130200798e */ /* 0x0001e20000114700 */
[----:B------:R-:W-:-:S08]  /*d740*/  IADD3 R4, R4, 0x1, RZ ;  /* 0x0000000104047810 */ /* 0x000fd00007ffe0ff */
.L_x_226:
[----:B------:R-:W-:Y:S05]  /*d750*/  BSYNC B1 ;  /* 0x0000000000017941 */ /* 0x000fea0003800000 */
.L_x_225:
[----:B------:R-:W-:Y:S02]  /*d760*/  IMAD R11, R11, 0xc, R4 ;  /* 0x0000000c0b0b7824 */ /* 0x000fe400078e0204 */
[----:B0-----:R-:W-:-:S02]  /*d770*/  IMAD.MOV.U32 R3, RZ, RZ, 0xc ;  /* 0x0000000cff037424 */ /* 0x001fc400078e00ff */
[----:B------:R-:W-:-:S04]  /*d780*/  IMAD R2, R17, R4, R6 ;  /* 0x0000000411027224 */ /* 0x000fc800078e0206 */
[----:B------:R-:W0:Y:S01]  /*d790*/  LDS.U R11, [R11.X4] ;  /* 0x000000000b0b7984 */ /* 0x000e220000005800 */
        /* <DEDUP_REMOVED lines=8> */
.L_x_224:
[----:B------:R-:W-:Y:S05]  /*d820*/  BSYNC B0 ;  /* 0x0000000000007941 */ /* 0x000fea0003800000 */
.L_x_223:
[----:B------:R-:W-:-:S12]  /*d830*/  ISETP.GE.U32.AND P0, PT, R16, 0x4, PT ;  /* 0x000000041000780c */ /* 0x000fd80003f06070 */
[----:B------:R-:W-:Y:S05]  /*d840*/  @!P0 EXIT ;  /* 0x000000000000894d */ /* 0x000fea0003800000 */
[----:B0-----:R-:W-:Y:S01]  /*d850*/  IMAD R3, R0, c[0x0][0x0], RZ ;  /* 0x0000000000037a24 */ /* 0x001fe200078e02ff */
[C---:B------:R-:W-:Y:S01]  /*d860*/  IADD3 R13, R4.reuse, -0x1, RZ ;  /* 0xffffffff040d7810 */ /* 0x040fe20007ffe0ff */
[----:B------:R-:W-:Y:S02]  /*d870*/  IMAD R7, R17, 0xc, RZ ;  /* 0x0000000c11077824 */ /* 0x000fe400078e02ff */
[----:B------:R-:W-:Y:S02]  /*d880*/  IMAD R0, R3, 0xc, R4 ;  /* 0x0000000c03007824 */ /* 0x000fe400078e0204 */
[----:B------:R-:W-:Y:S01]  /*d890*/  IMAD R2, R4, UR6, RZ ;  /* 0x0000000604027c24 */ /* 0x000fe2000f8e02ff */
[----:B------:R-:W-:Y:S01]  /*d8a0*/  IADD3 R11, R7, 0x4, RZ ;  /* 0x00000004070b7810 */ /* 0x000fe20007ffe0ff */
[----:B------:R-:W-:Y:S01]  /*d8b0*/  IMAD R0, R9, 0xc, R0 ;  /* 0x0000000c09007824 */ /* 0x000fe200078e0200 */
[----:B------:R-:W-:Y:S01]  /*d8c0*/  IADD3 R9, R7, 0x8, RZ ;  /* 0x0000000807097810 */ /* 0x000fe20007ffe0ff */
[----:B------:R-:W-:Y:S01]  /*d8d0*/  IMAD R15, R15, R2, RZ ;  /* 0x000000020f0f7224 */ /* 0x000fe200078e02ff */
[----:B------:R-:W-:-:S02]  /*d8e0*/  SHF.R.S32.HI R43, RZ, 0x1f, R7 ;  /* 0x0000001fff2b7819 */ /* 0x000fc40000011407 */
[----:B------:R-:W-:Y:S02]  /*d8f0*/  SHF.R.S32.HI R45, RZ, 0x1f, R11 ;  /* 0x0000001fff2d7819 */ /* 0x000fe4000001140b */
[----:B------:R-:W-:Y:S02]  /*d900*/  SHF.R.S32.HI R47, RZ, 0x1f, R9 ;  /* 0x0000001fff2f7819 */ /* 0x000fe40000011409 */
[----:B------:R-:W-:-:S08]  /*d910*/  SHF.L.U32 R0, R0, 0x2, RZ ;  /* 0x0000000200007819 */ /* 0x000fd000000006ff */
.L_x_229:
[----:B-1----:R-:W0:Y:S01]  /*d920*/  LDS.U R3, [R0] ;  /* 0x0000000000037984 */ /* 0x002e220000001800 */
[----:B------:R-:W-:Y:S01]  /*d930*/  IADD3 R18, R6, R15, RZ ;  /* 0x0000000f06127210 */ /* 0x000fe20007ffe0ff */
[----:B------:R-:W-:Y:S02]  /*d940*/  IMAD.MOV.U32 R19, RZ, RZ, 0xc ;  /* 0x0000000cff137424 */ /* 0x000fe400078e00ff */
[----:B------:R-:W1:Y:S02]  /*d950*/  LDS.U R5, [R0+0x4] ;  /* 0x0000040000057984 */ /* 0x000e640000001800 */
[----:B------:R-:W-:-:S02]  /*d960*/  IMAD.WIDE R18, R18, R19, c[0x0][0x190] ;  /* 0x0000640012127625 */ /* 0x000fc400078e0213 */
[----:B------:R-:W2:Y:S04]  /*d970*/  LDS.U R35, [R0+0x8] ;  /* 0x0000080000237984 */ /* 0x000ea80000001800 */
[----:B------:R-:W3:Y:S01]  /*d980*/  LDS.U R41, [R0+0xc] ;  /* 0x00000c0000297984 */ /* 0x000ee20000001800 */
[----:B------:R-:W-:-:S04]  /*d990*/  IADD3 R2, P0, R7, R18, RZ ;  /* 0x0000001207027210 */ /* 0x000fc80007f1e0ff */
[-C--:B------:R-:W-:Y:S02]  /*d9a0*/  IADD3 R20, P1, R11, R2.reuse, RZ ;  /* 0x000000020b147210 */ /* 0x080fe40007f3e0ff */
[----:B------:R-:W-:Y:S01]  /*d9b0*/  IADD3 R13, R13, 0x4, RZ ;  /* 0x000000040d0d7810 */ /* 0x000fe20007ffe0ff */
[-C--:B0-----:R-:W-:Y:S02]  /*d9c0*/  FMUL.FTZ R23, R10, R3.reuse ;  /* 0x000000030a177220 */ /* 0x081fe40000410000 */
[-C--:B------:R-:W-:Y:S02]  /*d9d0*/  FMUL.FTZ R25, R12, R3.reuse ;  /* 0x000000030c197220 */ /* 0x080fe40000410000 */
[----:B------:R-:W-:Y:S01]  /*d9e0*/  FMUL.FTZ R27, R14, R3 ;  /* 0x000000030e1b7220 */ /* 0x000fe20000410000 */
[----:B------:R-:W-:Y:S02]  /*d9f0*/  IADD3.X R3, R19, R43, RZ, P0, !PT ;  /* 0x0000002b13037210 */ /* 0x000fe400007fe4ff */
[----:B------:R-:W-:Y:S01]  /*da00*/  IADD3 R4, P0, R7, R2, RZ ;  /* 0x0000000207047210 */ /* 0x000fe20007f1e0ff */
[----:B------:R-:W-:Y:S01]  /*da10*/  RED.E.ADD.F32.FTZ.RN.STRONG.GPU [R18], R23 ;  /* 0x000000171200798e */ /* 0x000fe20000114700 */
[----:B-1----:R-:W-:-:S02]  /*da20*/  FMUL.FTZ R29, R10, R5 ;  /* 0x000000050a1d7220 */ /* 0x002fc40000410000 */
[-C--:B------:R-:W-:Y:S01]  /*da30*/  FMUL.FTZ R31, R12, R5.reuse ;  /* 0x000000050c1f7220 */ /* 0x080fe20000410000 */
[----:B------:R-:W-:Y:S01]  /*da40*/  RED.E.ADD.F32.FTZ.RN.STRONG.GPU [R18+0x4], R25 ;  /* 0x000004191200798e */ /* 0x000fe20000114700 */
[----:B------:R-:W-:Y:S01]  /*da50*/  FMUL.FTZ R33, R14, R5 ;  /* 0x000000050e217220 */ /* 0x000fe20000410000 */
[----:B------:R-:W-:Y:S02]  /*da60*/  IADD3.X R5, R43, R3, RZ, P0, !PT ;  /* 0x000000032b057210 */ /* 0x000fe400007fe4ff */
[----:B------:R0:W-:Y:S01]  /*da70*/  RED.E.ADD.F32.FTZ.RN.STRONG.GPU [R18+0x8], R27 ;  /* 0x0000081b1200798e */ /* 0x0001e20000114700 */
[----:B------:R-:W-:Y:S01]  /*da80*/  IMAD.X R21, R45, 0x1, R3, P1 ;  /* 0x000000012d157824 */ /* 0x000fe200008e0603 */
[----:B------:R-:W-:Y:S02]  /*da90*/  IADD3 R24, P1, R11, R4, RZ ;  /* 0x000000040b187210 */ /* 0x000fe40007f3e0ff */
[----:B------:R-:W-:Y:S01]  /*daa0*/  RED.E.ADD.F32.FTZ.RN.STRONG.GPU [R2], R29 ;  /* 0x0000001d0200798e */ /* 0x000fe20000114700 */
[----:B--2---:R-:W-:-:S02]  /*dab0*/  FMUL.FTZ R37, R10, R35 ;  /* 0x000000230a257220 */ /* 0x004fc40000410000 */
[----:B------:R-:W-:Y:S01]  /*dac0*/  FMUL.FTZ R39, R12, R35 ;  /* 0x000000230c277220 */ /* 0x000fe20000410000 */
[----:B------:R-:W-:Y:S01]  /*dad0*/  RED.E.ADD.F32.FTZ.RN.STRONG.GPU [R2+0x4], R31 ;  /* 0x0000041f0200798e */ /* 0x000fe20000114700 */
[----:B0-----:R-:W-:-:S03]  /*dae0*/  IADD3 R18, P0, R9, R2, RZ ;  /* 0x0000000209127210 */ /* 0x001fc60007f1e0ff */
[----:B------:R0:W-:Y:S01]  /*daf0*/  RED.E.ADD.F32.FTZ.RN.STRONG.GPU [R2+0x8], R33 ;  /* 0x000008210200798e */ /* 0x0001e20000114700 */
[----:B------:R-:W-:Y:S01]  /*db00*/  IADD3.X R19, R47, R3, RZ, P0, !PT ;  /* 0x000000032f137210 */ /* 0x000fe200007fe4ff */
[----:B------:R-:W-:Y:S01]  /*db10*/  FMUL.FTZ R35, R14, R35 ;  /* 0x000000230e237220 */ /* 0x000fe20000410000 */
[-C--:B------:R-:W-:Y:S01]  /*db20*/  IADD3 R22, P0, R7, R4.reuse, RZ ;  /* 0x0000000407167210 */ /* 0x080fe20007f1e0ff */
[----:B---3--:R-:W-:Y:S01]  /*db30*/  FMUL.FTZ R27, R10, R41 ;  /* 0x000000290a1b7220 */ /* 0x008fe20000410000 */
[----:B------:R1:W-:Y:S02]  /*db40*/  RED.E.ADD.F32.FTZ.RN.STRONG.GPU [R4], R37 ;  /* 0x000000250400798e */ /* 0x0003e40000114700 */
[----:B------:R-:W-:Y:S02]  /*db50*/  IADD3.X R23, R43, R5, RZ, P0, !PT ;  /* 0x000000052b177210 */ /* 0x000fe400007fe4ff */
[----:B0-----:R-:W-:Y:S01]  /*db60*/  IADD3 R2, P2, R9, R4, RZ ;  /* 0x0000000409027210 */ /* 0x001fe20007f5e0ff */
[----:B------:R-:W-:Y:S01]  /*db70*/  FMUL.FTZ R29, R12, R41 ;  /* 0x000000290c1d7220 */ /* 0x000fe20000410000 */
[----:B------:R-:W-:Y:S01]  /*db80*/  ISETP.GE.AND P0, PT, R13, R8, PT ;  /* 0x000000080d00720c */ /* 0x000fe20003f06270 */
[----:B------:R-:W-:Y:S01]  /*db90*/  IMAD.X R25, R45, 0x1, R5, P1 ;  /* 0x000000012d197824 */ /* 0x000fe200008e0605 */
[----:B------:R-:W-:Y:S01]  /*dba0*/  IADD3.X R3, R47, R5, RZ, P2, !PT ;  /* 0x000000052f037210 */ /* 0x000fe200017fe4ff */
[----:B------:R-:W-:Y:S01]  /*dbb0*/  FMUL.FTZ R41, R14, R41 ;  /* 0x000000290e297220 */ /* 0x000fe20000410000 */
[----:B------:R1:W-:Y:S04]  /*dbc0*/  RED.E.ADD.F32.FTZ.RN.STRONG.GPU [R20], R39 ;  /* 0x000000271400798e */ /* 0x0003e80000114700 */
[----:B------:R1:W-:Y:S04]  /*dbd0*/  RED.E.ADD.F32.FTZ.RN.STRONG.GPU [R18], R35 ;  /* 0x000000231200798e */ /* 0x0003e80000114700 */
[----:B------:R1:W-:Y:S04]  /*dbe0*/  RED.E.ADD.F32.FTZ.RN.STRONG.GPU [R22], R27 ;  /* 0x0000001b1600798e */ /* 0x0003e80000114700 */
[----:B------:R1:W-:Y:S01]  /*dbf0*/  RED.E.ADD.F32.FTZ.RN.STRONG.GPU [R24], R29 ;  /* 0x0000001d1800798e */ /* 0x0003e20000114700 */
[----:B------:R-:W-:-:S03]  /*dc00*/  LEA R15, R17, R15, 0x2 ;  /* 0x0000000f110f7211 */ /* 0x000fc600078e10ff */
[----:B------:R1:W-:Y:S01]  /*dc10*/  RED.E.ADD.F32.FTZ.RN.STRONG.GPU [R2], R41 ;  /* 0x000000290200798e */ /* 0x0003e20000114700 */
[----:B------:R-:W-:Y:S01]  /*dc20*/  IADD3 R0, R0, 0x10, RZ ;  /* 0x0000001000007810 */ /* 0x000fe20007ffe0ff */
[----:B------:R-:W-:Y:S07]  /*dc30*/  @!P0 BRA `(.L_x_229) ;  /* 0xfffffce000008947 */ /* 0x000fee000383ffff */
[----:B------:R-:W-:Y:S05]  /*dc40*/  EXIT ;  /* 0x000000000000794d */ /* 0x000fea0003800000 */
.L_x_230:
[----:B------:R-:W-:-:S00]  /*dc50*/  BRA `(.L_x_230) ;  /* 0xfffffff000007947 */ /* 0x000fc0000383ffff */
[----:B------:R-:W-:-:S00]  /*dc60*/  NOP ;  /* 0x0000000000007918 */ /* 0x000fc00000000000 */
[----:B------:R-:W-:-:S00]  /*dc70*/  NOP ;  /* 0x0000000000007918 */ /* 0x000fc00000000000 */
.L_x_610:


//--------------------- .text.kernel_cuda_filter_nlm_normalize --------------------------
	.section	.text.kernel_cuda_filter_nlm_normalize,"ax",@progbits
	.sectioninfo	@"SHI_REGISTERS=10"
	.align	128
        .global         kernel_cuda_filter_nlm_normalize
        .type           kernel_cuda_filter_nlm_normalize,@function
        .size           kernel_cuda_filter_nlm_normalize,(.L_x_611 - kernel_cuda_filter_nlm_normalize)
        .other          kernel_cuda_filter_nlm_normalize,@"STO_CUDA_ENTRY STV_DEFAULT"
kernel_cuda_filter_nlm_normalize:
.text.kernel_cuda_filter_nlm_normalize:
        /* <DEDUP_REMOVED lines=10> */
[----:B------:R-:W-:Y:S01]  /*00a0*/  MOV R2, 0x4 ;  /* 0x0000000400027802 */ /* 0x000fe20000000f00 */
[----:B------:R-:W-:-:S04]  /*00b0*/  IMAD R3, R3, c[0x0][0x178], R0 ;  /* 0x00005e0003037a24 */ /* 0x000fc800078e0200 */
[----:B------:R-:W-:-:S08]  /*00c0*/  IMAD.WIDE R4, R3, R2, c[0x0][0x168] ;  /* 0x00005a0003047625 */ /* 0x000fd000078e0202 */
[----:B------:R-:W2:Y:S01]  /*00d0*/  LDG.E.CONSTANT.SYS R4, [R4] ;  /* 0x0000000004047381 */ /* 0x000ea200001e6900 */
[----:B------:R-:W-:-:S08]  /*00e0*/  IMAD.WIDE R2, R3, R2, c[0x0][0x160] ;  /* 0x0000580003027625 */ /* 0x000fd000078e0202 */
[----:B------:R-:W3:Y:S01]  /*00f0*/  LDG.E.SYS R0, [R2] ;  /* 0x0000000002007381 */ /* 0x000ee200001ee900 */
[----:B--2---:R-:W3:Y:S02]  /*0100*/  MUFU.RCP R7, R4 ;  /* 0x0000000400077308 */ /* 0x004ee40000001000 */
[----:B---3--:R-:W-:-:S08]  /*0110*/  FMUL.FTZ R7, R0, R7 ;  /* 0x0000000700077220 */ /* 0x008fd00000410000 */
[----:B------:R-:W-:Y:S01]  /*0120*/  STG.E.SYS [R2], R7 ;  /* 0x0000000702007386 */ /* 0x000fe2000010e900 */
[----:B------:R-:W-:Y:S05]  /*0130*/  EXIT ;  /* 0x000000000000794d */ /* 0x000fea0003800000 */
.L_x_231:
[----:B------:R-:W-:-:S00]  /*0140*/  BRA `(.L_x_231) ;  /* 0xfffffff000007947 */ /* 0x000fc0000383ffff */
[----:B------:R-:W-:-:S00]  /*0150*/  NOP ;  /* 0x0000000000007918 */ /* 0x000fc00000000000 */
[----:B------:R-:W-:-:S00]  /*0160*/  NOP ;  /* 0x0000000000007918 */ /* 0x000fc00000000000 */
[----:B------:R-:W-:-:S00]  /*0170*/  NOP ;  /* 0x0000000000007918 */ /* 0x000fc00000000000 */
.L_x_611:


//--------------------- .text.kernel_cuda_filter_nlm_update_output --------------------------
	.section	.text.kernel_cuda_filter_nlm_update_output,"ax",@progbits
	.sectioninfo	@"SHI_REGISTERS=42"
	.align	128
        .global         kernel_cuda_filter_nlm_update_output
        .type           kernel_cuda_filter_nlm_update_output,@function
        .size           kernel_cuda_filter_nlm_update_output,(.L_x_612 - kernel_cuda_filter_nlm_update_output)
        .other          kernel_cuda_filter_nlm_update_output,@"STO_CUDA_ENTRY STV_DEFAULT"
kernel_cuda_filter_nlm_update_output:
.text.kernel_cuda_filter_nlm_update_output:
[----:B------:R-:W-:-:S08]  /*0000*/  IMAD.MOV.U32 R1, RZ, RZ, c[0x0][0x28] ;  /* 0x00000a00ff017624 */ /* 0x000fd000078e00ff */
        /* <DEDUP_REMOVED lines=9> */
[----:B-1----:R-:W0:Y:S04]  /*00a0*/  MUFU.RCP R4, R4 ;  /* 0x0000000400047308 */ /* 0x002e280000001000 */
[----:B------:R-:W-:Y:S02]  /*00b0*/  ISETP.GE.AND P2, PT, R0, RZ, PT ;  /* 0x000000ff0000720c */ /* 0x000fe40003f46270 */
[----:B0-----:R-:W-:Y:S02]  /*00c0*/  IADD3 R2, R4, 0xffffffe, RZ ;  /* 0x0ffffffe04027810 */ /* 0x001fe40007ffe0ff */
[----:B------:R-:W-:-:S04]  /*00d0*/  IABS R4, R0 ;  /* 0x0000000000047213 */ /* 0x000fc80000000000 */
[----:B------:R0:W1:Y:S02]  /*00e0*/  F2I.FTZ.U32.TRUNC.NTZ R3, R2 ;  /* 0x0000000200037305 */ /* 0x000064000021f000 */
[----:B0-----:R-:W-:Y:S02]  /*00f0*/  IMAD.MOV.U32 R2, RZ, RZ, RZ ;  /* 0x000000ffff027224 */ /* 0x001fe400078e00ff */
[----:B-1----:R-:W-:-:S04]  /*0100*/  IMAD.MOV R6, RZ, RZ, -R3 ;  /* 0x000000ffff067224 */ /* 0x002fc800078e0a03 */
[----:B------:R-:W-:Y:S01]  /*0110*/  IMAD R7, R6, R9, RZ ;  /* 0x0000000906077224 */ /* 0x000fe200078e02ff */
[----:B------:R-:W-:-:S03]  /*0120*/  IABS R6, R5 ;  /* 0x0000000500067213 */ /* 0x000fc60000000000 */
[----:B------:R-:W-:Y:S01]  /*0130*/  IMAD.HI.U32 R3, R3, R7, R2 ;  /* 0x0000000703037227 */ /* 0x000fe200078e0002 */
[----:B------:R-:W-:-:S03]  /*0140*/  LOP3.LUT R7, RZ, R5, RZ, 0x33, !PT ;  /* 0x00000005ff077212 */ /* 0x000fc600078e33ff */
[----:B------:R-:W-:-:S04]  /*0150*/  IMAD.MOV R2, RZ, RZ, -R6 ;  /* 0x000000ffff027224 */ /* 0x000fc800078e0a06 */
[----:B------:R-:W-:-:S06]  /*0160*/  IMAD.HI.U32 R3, R3, R4, RZ ;  /* 0x0000000403037227 */ /* 0x000fcc00078e00ff */
[----:B------:R-:W-:Y:S01]  /*0170*/  IMAD R2, R3, R2, R4 ;  /* 0x0000000203027224 */ /* 0x000fe200078e0204 */
[----:B------:R-:W-:-:S04]  /*0180*/  LOP3.LUT R4, R0, R5, RZ, 0x3c, !PT ;  /* 0x0000000500047212 */ /* 0x000fc800078e3cff */
[----:B------:R-:W-:Y:S02]  /*0190*/  ISETP.GT.U32.AND P1, PT, R9, R2, PT ;  /* 0x000000020900720c */ /* 0x000fe40003f24070 */
[----:B------:R-:W-:Y:S02]  /*01a0*/  ISETP.GE.AND P3, PT, R4, RZ, PT ;  /* 0x000000ff0400720c */ /* 0x000fe40003f66270 */
[----:B------:R-:W-:-:S04]  /*01b0*/  IADD3 R4, R3, 0x1, RZ ;  /* 0x0000000103047810 */ /* 0x000fc80007ffe0ff */
[----:B------:R-:W-:-:S04]  /*01c0*/  SEL R4, R4, R3, !P1 ;  /* 0x0000000304047207 */ /* 0x000fc80004800000 */
[----:B------:R-:W-:Y:S01]  /*01d0*/  @!P1 IMAD.IADD R2, R2, 0x1, -R9 ;  /* 0x0000000102029824 */ /* 0x000fe200078e0a09 */
[----:B------:R-:W-:-:S03]  /*01e0*/  ISETP.NE.AND P1, PT, R5, RZ, PT ;  /* 0x000000ff0500720c */ /* 0x000fc60003f25270 */
[C---:B------:R-:W-:Y:S01]  /*01f0*/  IMAD.IADD R3, R2.reuse, 0x1, -R9 ;  /* 0x0000000102037824 */ /* 0x040fe200078e0a09 */
[----:B------:R-:W-:-:S12]  /*0200*/  ISETP.GE.U32.AND P0, PT, R2, R9, PT ;  /* 0x000000090200720c */ /* 0x000fd80003f06070 */
[----:B------:R-:W-:Y:S02]  /*0210*/  @P0 IADD3 R4, R4, 0x1, RZ ;  /* 0x0000000104040810 */ /* 0x000fe40007ffe0ff */
[----:B------:R-:W-:-:S03]  /*0220*/  ISETP.GT.U32.AND P0, PT, R9, R2, PT ;  /* 0x000000020900720c */ /* 0x000fc60003f04070 */
[----:B------:R-:W-:Y:S01]  /*0230*/  @!P3 IMAD.MOV R4, RZ, RZ, -R4 ;  /* 0x000000ffff04b224 */ /* 0x000fe200078e0a04 */
[----:B------:R-:W-:Y:S02]  /*0240*/  SEL R2, R3, R2, !P0 ;  /* 0x0000000203027207 */ /* 0x000fe40004000000 */
[----:B------:R-:W-:Y:S02]  /*0250*/  PLOP3.LUT P0, PT, PT, PT, PT, 0x80, 0x0 ;  /* 0x000000000000781c */ /* 0x000fe40003f0f070 */
[----:B------:R-:W-:Y:S01]  /*0260*/  SEL R16, R7, R4, !P1 ;  /* 0x0000000407107207 */ /* 0x000fe20004800000 */
[----:B------:R-:W-:-:S03]  /*0270*/  @!P2 IMAD.MOV R2, RZ, RZ, -R2 ;  /* 0x000000ffff02a224 */ /* 0x000fc600078e0a02 */
[----:B------:R-:W-:Y:S02]  /*0280*/  ISETP.GE.AND P3, PT, R16, R5, PT ;  /* 0x000000051000720c */ /* 0x000fe40003f66270 */
[----:B------:R-:W-:Y:S02]  /*0290*/  SEL R14, R7, R2, !P1 ;  /* 0x00000002070e7207 */ /* 0x000fe40004800000 */
[----:B------:R-:W-:-:S08]  /*02a0*/  CS2R R2, SRZ ;  /* 0x0000000000027805 */ /* 0x000fd0000001ff00 */
[----:B------:R-:W-:Y:S05]  /*02b0*/  @P3 BRA `(.L_x_233) ;  /* 0x000003b000003947 */ /* 0x000fea0003800000 */
[----:B------:R-:W-:Y:S02]  /*02c0*/  IADD3 R0, R14, -c[0x0][0x194], RZ ;  /* 0x800065000e007a10 */ /* 0x000fe40007ffe0ff */
[----:B------:R-:W-:Y:S02]  /*02d0*/  IADD3 R4, R16, -c[0x0][0x194], RZ ;  /* 0x8000650010047a10 */ /* 0x000fe40007ffe0ff */
[----:B------:R-:W-:Y:S01]  /*02e0*/  IMNMX R6, RZ, R0, !PT ;  /* 0x00000000ff067217 */ /* 0x000fe20007800200 */
[----:B------:R-:W-:Y:S01]  /*02f0*/  IMAD.MOV R8, RZ, RZ, -R0 ;  /* 0x000000ffff087224 */ /* 0x000fe200078e0a00 */
[----:B------:R-:W-:Y:S02]  /*0300*/  IMNMX R7, RZ, R4, !PT ;  /* 0x00000004ff077217 */ /* 0x000fe40007800200 */
[----:B------:R-:W-:Y:S01]  /*0310*/  IADD3 R15, -R6, c[0x0][0x180], RZ ;  /* 0x00006000060f7a10 */ /* 0x000fe20007ffe1ff */
[----:B------:R-:W-:Y:S01]  /*0320*/  IMAD.MOV R6, RZ, RZ, -R4 ;  /* 0x000000ffff067224 */ /* 0x000fe200078e0a04 */
[----:B------:R-:W-:-:S02]  /*0330*/  IADD3 R7, -R7, c[0x0][0x184], RZ ;  /* 0x0000610007077a10 */ /* 0x000fc40007ffe1ff */
[----:B------:R-:W-:Y:S02]  /*0340*/  IMNMX R18, RZ, R8, !PT ;  /* 0x00000008ff127217 */ /* 0x000fe40007800200 */
[----:B------:R-:W-:Y:S02]  /*0350*/  IMNMX R9, R15, c[0x0][0x180], PT ;  /* 0x000060000f097a17 */ /* 0x000fe40003800200 */
[----:B------:R-:W-:Y:S02]  /*0360*/  IMNMX R13, RZ, R6, !PT ;  /* 0x00000006ff0d7217 */ /* 0x000fe40007800200 */
[----:B------:R-:W-:Y:S02]  /*0370*/  IMNMX R17, R7, c[0x0][0x184], PT ;  /* 0x0000610007117a17 */ /* 0x000fe40003800200 */
[----:B------:R-:W-:-:S04]  /*0380*/  ISETP.GT.AND P1, PT, R9, R18, PT ;  /* 0x000000120900720c */ /* 0x000fc80003f24270 */
[----:B------:R-:W-:-:S12]  /*0390*/  ISETP.LE.OR P1, PT, R17, R13, !P1 ;  /* 0x0000000d1100720c */ /* 0x000fd80004f23670 */
[----:B------:R-:W-:Y:S05]  /*03a0*/  @P1 BRA `(.L_x_233) ;  /* 0x000002c000001947 */ /* 0x000fea0003800000 */
[----:B------:R-:W-:Y:S01]  /*03b0*/  IMAD.IADD R19, R9, 0x1, -R18 ;  /* 0x0000000109137824 */ /* 0x000fe200078e0a12 */
[----:B------:R-:W0:Y:S04]  /*03c0*/  S2R R8, SR_CTAID.X ;  /* 0x0000000000087919 */ /* 0x000e280000002500 */
[----:B------:R-:W-:Y:S01]  /*03d0*/  IABS R10, R19 ;  /* 0x00000013000a7213 */ /* 0x000fe20000000000 */
[----:B------:R-:W0:Y:S05]  /*03e0*/  S2R R11, SR_TID.X ;  /* 0x00000000000b7919 */ /* 0x000e2a0000002100 */
[----:B------:R-:W1:Y:S02]  /*03f0*/  I2F.RP R9, R10 ;  /* 0x0000000a00097306 */ /* 0x000e640000209400 */
[----:B-1----:R-:W1:Y:S01]  /*0400*/  MUFU.RCP R9, R9 ;  /* 0x0000000900097308 */ /* 0x002e620000001000 */
[----:B0-----:R-:W-:-:S05]  /*0410*/  IMAD R8, R8, c[0x0][0x0], R11 ;  /* 0x0000000008087a24 */ /* 0x001fca00078e020b */
[----:B------:R-:W-:Y:S02]  /*0420*/  IABS R12, R8 ;  /* 0x00000008000c7213 */ /* 0x000fe40000000000 */
[----:B-1----:R-:W-:Y:S02]  /*0430*/  IADD3 R6, R9, 0xffffffe, RZ ;  /* 0x0ffffffe09067810 */ /* 0x002fe40007ffe0ff */
[----:B------:R-:W-:-:S04]  /*0440*/  IABS R9, R19 ;  /* 0x0000001300097213 */ /* 0x000fc80000000000 */
[----:B------:R0:W1:Y:S01]  /*0450*/  F2I.FTZ.U32.TRUNC.NTZ R7, R6 ;  /* 0x0000000600077305 */ /* 0x000062000021f000 */
[----:B------:R-:W-:Y:S02]  /*0460*/  IMAD.MOV R9, RZ, RZ, -R9 ;  /* 0x000000ffff097224 */ /* 0x000fe400078e0a09 */
[----:B0-----:R-:W-:Y:S02]  /*0470*/  IMAD.MOV.U32 R6, RZ, RZ, RZ ;  /* 0x000000ffff067224 */ /* 0x001fe400078e00ff */
[----:B-1----:R-:W-:-:S04]  /*0480*/  IMAD.MOV R21, RZ, RZ, -R7 ;  /* 0x000000ffff157224 */ /* 0x002fc800078e0a07 */
[----:B------:R-:W-:-:S04]  /*0490*/  IMAD R11, R21, R10, RZ ;  /* 0x0000000a150b7224 */ /* 0x000fc800078e02ff */
[----:B------:R-:W-:Y:S01]  /*04a0*/  IMAD.HI.U32 R7, R7, R11, R6 ;  /* 0x0000000b07077227 */ /* 0x000fe200078e0006 */
[----:B------:R-:W-:-:S04]  /*04b0*/  LOP3.LUT R6, R8, R19, RZ, 0x3c, !PT ;  /* 0x0000001308067212 */ /* 0x000fc800078e3cff */
[----:B------:R-:W-:-:S03]  /*04c0*/  ISETP.GE.AND P3, PT, R6, RZ, PT ;  /* 0x000000ff0600720c */ /* 0x000fc60003f66270 */
[----:B------:R-:W-:-:S06]  /*04d0*/  IMAD.HI.U32 R7, R7, R12, RZ ;  /* 0x0000000c07077227 */ /* 0x000fcc00078e00ff */
[C---:B------:R-:W-:Y:S01]  /*04e0*/  IMAD R9, R7.reuse, R9, R12 ;  /* 0x0000000907097224 */ /* 0x040fe200078e020c */
[----:B------:R-:W-:-:S04]  /*04f0*/  IADD3 R6, R7, 0x1, RZ ;  /* 0x0000000107067810 */ /* 0x000fc80007ffe0ff */
[----:B------:R-:W-:-:S04]  /*0500*/  ISETP.GT.U32.AND P2, PT, R10, R9, PT ;  /* 0x000000090a00720c */ /* 0x000fc80003f44070 */
[----:B------:R-:W-:Y:S02]  /*0510*/  SEL R6, R6, R7, !P2 ;  /* 0x0000000706067207 */ /* 0x000fe40005000000 */
[----:B------:R-:W-:-:S06]  /*0520*/  LOP3.LUT R7, RZ, R19, RZ, 0x33, !PT ;  /* 0x00000013ff077212 */ /* 0x000fcc00078e33ff */
[----:B------:R-:W-:-:S05]  /*0530*/  @!P2 IMAD.IADD R9, R9, 0x1, -R10 ;  /* 0x000000010909a824 */ /* 0x000fca00078e0a0a */
[----:B------:R-:W-:Y:S02]  /*0540*/  ISETP.GE.U32.AND P1, PT, R9, R10, PT ;  /* 0x0000000a0900720c */ /* 0x000fe40003f26070 */
[----:B------:R-:W-:-:S10]  /*0550*/  ISETP.GT.U32.AND P2, PT, R10, R9, PT ;  /* 0x000000090a00720c */ /* 0x000fd40003f44070 */
[----:B------:R-:W-:Y:S02]  /*0560*/  @P1 IADD3 R6, R6, 0x1, RZ ;  /* 0x0000000106061810 */ /* 0x000fe40007ffe0ff */
[----:B------:R-:W-:-:S03]  /*0570*/  ISETP.NE.AND P1, PT, R19, RZ, PT ;  /* 0x000000ff1300720c */ /* 0x000fc60003f25270 */
[----:B------:R-:W-:Y:S01]  /*0580*/  @!P3 IMAD.MOV R6, RZ, RZ, -R6 ;  /* 0x000000ffff06b224 */ /* 0x000fe200078e0a06 */
[----:B------:R-:W-:Y:S01]  /*0590*/  ISETP.GE.AND P3, PT, R8, RZ, PT ;  /* 0x000000ff0800720c */ /* 0x000fe20003f66270 */
[----:B------:R-:W-:-:S03]  /*05a0*/  IMAD.IADD R8, R9, 0x1, -R10 ;  /* 0x0000000109087824 */ /* 0x000fc600078e0a0a */
[----:B------:R-:W-:Y:S02]  /*05b0*/  SEL R6, R7, R6, !P1 ;  /* 0x0000000607067207 */ /* 0x000fe40004800000 */
[----:B------:R-:W-:-:S03]  /*05c0*/  SEL R8, R8, R9, !P2 ;  /* 0x0000000908087207 */ /* 0x000fc60005000000 */
[----:B------:R-:W-:-:S03]  /*05d0*/  IMAD.IADD R6, R13, 0x1, R6 ;  /* 0x000000010d067824 */ /* 0x000fc600078e0206 */
[----:B------:R-:W-:Y:S02]  /*05e0*/  @!P3 IMAD.MOV R8, RZ, RZ, -R8 ;  /* 0x000000ffff08b224 */ /* 0x000fe400078e0a08 */
[----:B------:R-:W-:-:S03]  /*05f0*/  ISETP.GE.AND P4, PT, R6, R17, PT ;  /* 0x000000110600720c */ /* 0x000fc60003f86270 */
[----:B------:R-:W-:-:S09]  /*0600*/  SEL R7, R7, R8, !P1 ;  /* 0x0000000807077207 */ /* 0x000fd20004800000 */
[----:B------:R-:W-:Y:S01]  /*0610*/  @!P4 IMAD R9, R5, R16, R14 ;  /* 0x000000100509c224 */ /* 0x000fe200078e020e */
[----:B------:R-:W-:Y:S01]  /*0620*/  @!P4 PLOP3.LUT P0, PT, PT, PT, PT, 0x8, 0x0 ;  /* 0x000000000000c81c */ /* 0x000fe20003f0e170 */
[----:B------:R-:W-:Y:S02]  /*0630*/  @!P4 IMAD.IADD R5, R18, 0x1, R7 ;  /* 0x000000011205c824 */ /* 0x000fe400078e0207 */
[----:B------:R-:W-:-:S04]  /*0640*/  @!P4 IMAD R9, R9, c[0x0][0x18c], RZ ;  /* 0x000063000909ca24 */ /* 0x000fc800078e02ff */
[--C-:B------:R-:W-:Y:S01]  /*0650*/  @!P4 IMAD.MOV.U32 R2, RZ, RZ, R9.reuse ;  /* 0x000000ffff02c224 */ /* 0x100fe200078e0009 */
[----:B------:R-:W-:-:S08]  /*0660*/  @!P4 SHF.R.S32.HI R3, RZ, 0x1f, R9 ;  /* 0x0000001fff03c819 */ /* 0x000fd00000011409 */
.L_x_233:
[----:B------:R-:W-:Y:S05]  /*0670*/  BSYNC B0 ;  /* 0x0000000000007941 */ /* 0x000fea0003800000 */
.L_x_232:
[----:B------:R-:W-:Y:S05]  /*0680*/  @P0 EXIT ;  /* 0x000000000000094d */ /* 0x000fea0003800000 */
[C---:B------:R-:W-:Y:S01]  /*0690*/  IADD3 R7, R5.reuse, -c[0x0][0x198], RZ ;  /* 0x8000660005077a10 */ /* 0x040fe20007ffe0ff */
[----:B------:R-:W-:Y:S01]  /*06a0*/  BMOV.32.CLEAR RZ, B0 ;  /* 0x0000000000ff7355 */ /* 0x000fe20000100000 */
[----:B------:R-:W-:Y:S01]  /*06b0*/  IADD3.X R8, R5, c[0x0][0x198], RZ, PT, !PT ;  /* 0x0000660005087a10 */ /* 0x000fe20003ffe4ff */
[----:B------:R-:W-:Y:S01]  /*06c0*/  BSSY B0, `(.L_x_234) ;  /* 0x0000089000007945 */ /* 0x000fe20003800000 */
[----:B------:R-:W-:Y:S01]  /*06d0*/  IMNMX R9, R18, R7, !PT ;  /* 0x0000000712097217 */ /* 0x000fe20007800200 */
[----:B------:R-:W-:Y:S01]  /*06e0*/  IMAD.MOV.U32 R12, RZ, RZ, RZ ;  /* 0x000000ffff0c7224 */ /* 0x000fe200078e00ff */
[----:B------:R-:W-:-:S04]  /*06f0*/  IMNMX R8, R15, R8, PT ;  /* 0x000000080f087217 */ /* 0x000fc80003800200 */
[C---:B------:R-:W-:Y:S01]  /*0700*/  ISETP.GT.AND P0, PT, R8.reuse, R9, PT ;  /* 0x000000090800720c */ /* 0x040fe20003f04270 */
[----:B------:R-:W-:-:S11]  /*0710*/  IMAD.IADD R7, R8, 0x1, -R9 ;  /* 0x0000000108077824 */ /* 0x000fd600078e0a09 */
        /* <DEDUP_REMOVED lines=10> */
[----:B------:R-:W-:-:S09]  /*07c0*/  IMAD.MOV.U32 R14, RZ, RZ, RZ ;  /* 0x000000ffff0e7224 */ /* 0x000fd200078e00ff */
[----:B------:R-:W-:Y:S05]  /*07d0*/  @!P0 BRA `(.L_x_239) ;  /* 0x0000012000008947 */ /* 0x000fea0003800000 */
[----:B------:R-:W-:-:S12]  /*07e0*/  ISETP.NE.AND P0, PT, R10, 0x2, PT ;  /* 0x000000020a00780c */ /* 0x000fd80003f05270 */
[----:B------:R-:W-:Y:S01]  /*07f0*/  @P0 IMAD R11, R6, c[0x0][0x188], R9 ;  /* 0x00006200060b0a24 */ /* 0x000fe200078e0209 */
[----:B------:R-:W-:-:S04]  /*0800*/  @P0 IADD3 R9, R9, 0x1, RZ ;  /* 0x0000000109090810 */ /* 0x000fc80007ffe0ff */
[----:B------:R-:W-:Y:S01]  /*0810*/  @P0 IADD3 R12, P1, R11, R2, RZ ;  /* 0x000000020b0c0210 */ /* 0x000fe20007f3e0ff */
[----:B------:R-:W-:-:S03]  /*0820*/  IMAD R13, R6, c[0x0][0x188], R9 ;  /* 0x00006200060d7a24 */ /* 0x000fc600078e0209 */
[-C--:B------:R-:W-:Y:S02]  /*0830*/  @P0 LEA.HI.X.SX32 R11, R11, R3.reuse, 0x1, P1 ;  /* 0x000000030b0b0211 */ /* 0x080fe400008f0eff */
[C---:B------:R-:W-:Y:S02]  /*0840*/  @P0 LEA R10, P1, R12.reuse, c[0x0][0x160], 0x2 ;  /* 0x000058000c0a0a11 */ /* 0x040fe400078210ff */
[C---:B------:R-:W-:Y:S02]  /*0850*/  IADD3 R14, P2, R13.reuse, R2, RZ ;  /* 0x000000020d0e7210 */ /* 0x040fe40007f5e0ff */
[----:B------:R-:W-:Y:S02]  /*0860*/  @P0 LEA.HI.X R11, R12, c[0x0][0x164], R11, 0x2, P1 ;  /* 0x000059000c0b0a11 */ /* 0x000fe400008f140b */
[----:B------:R-:W-:-:S06]  /*0870*/  LEA.HI.X.SX32 R13, R13, R3, 0x1, P2 ;  /* 0x000000030d0d7211 */ /* 0x000fcc00010f0eff */
[C---:B------:R-:W-:Y:S01]  /*0880*/  LEA R12, P1, R14.reuse, c[0x0][0x160], 0x2 ;  /* 0x000058000e0c7a11 */ /* 0x040fe200078210ff */
[----:B------:R-:W2:Y:S03]  /*0890*/  @P0 LDG.E.CONSTANT.SYS R10, [R10] ;  /* 0x000000000a0a0381 */ /* 0x000ea600001e6900 */
[----:B------:R-:W-:-:S08]  /*08a0*/  LEA.HI.X R13, R14, c[0x0][0x164], R13, 0x2, P1 ;  /* 0x000059000e0d7a11 */ /* 0x000fd000008f140d */
[----:B------:R-:W3:Y:S01]  /*08b0*/  LDG.E.CONSTANT.SYS R13, [R12] ;  /* 0x000000000c0d7381 */ /* 0x000ee200001e6900 */
[----:B------:R-:W-:Y:S01]  /*08c0*/  IMAD.MOV.U32 R14, RZ, RZ, RZ ;  /* 0x000000ffff0e7224 */ /* 0x000fe200078e00ff */
[----:B------:R-:W-:-:S03]  /*08d0*/  IADD3 R9, R9, 0x1, RZ ;  /* 0x0000000109097810 */ /* 0x000fc60007ffe0ff */
[----:B--2---:R-:W-:-:S04]  /*08e0*/  @P0 FADD.FTZ R14, RZ, R10 ;  /* 0x0000000aff0e0221 */ /* 0x004fc80000010000 */
[----:B---3--:R-:W-:-:S08]  /*08f0*/  FADD.FTZ R14, R13, R14 ;  /* 0x0000000e0d0e7221 */ /* 0x008fd00000010000 */
.L_x_239:
[----:B------:R-:W-:Y:S05]  /*0900*/  BSYNC B2 ;  /* 0x0000000000027941 */ /* 0x000fea0003800000 */
.L_x_238:
[----:B------:R-:W-:-:S05]  /*0910*/  IMAD R11, R6, c[0x0][0x188], R9 ;  /* 0x00006200060b7a24 */ /* 0x000fca00078e0209 */
[----:B------:R-:W-:-:S04]  /*0920*/  IADD3 R12, P0, R11, R2, RZ ;  /* 0x000000020b0c7210 */ /* 0x000fc80007f1e0ff */
[----:B------:R-:W-:Y:S02]  /*0930*/  LEA.HI.X.SX32 R11, R11, R3, 0x1, P0 ;  /* 0x000000030b0b7211 */ /* 0x000fe400000f0eff */
[----:B------:R-:W-:-:S04]  /*0940*/  LEA R10, P0, R12, c[0x0][0x160], 0x2 ;  /* 0x000058000c0a7a11 */ /* 0x000fc800078010ff */
[----:B------:R-:W-:-:S08]  /*0950*/  LEA.HI.X R11, R12, c[0x0][0x164], R11, 0x2, P0 ;  /* 0x000059000c0b7a11 */ /* 0x000fd000000f140b */
[----:B------:R-:W2:Y:S01]  /*0960*/  LDG.E.CONSTANT.SYS R11, [R10] ;  /* 0x000000000a0b7381 */ /* 0x000ea200001e6900 */
[----:B------:R-:W-:Y:S01]  /*0970*/  IADD3 R9, R9, 0x1, RZ ;  /* 0x0000000109097810 */ /* 0x000fe20007ffe0ff */
[----:B--2---:R-:W-:-:S08]  /*0980*/  FADD.FTZ R12, R11, R14 ;  /* 0x0000000e0b0c7221 */ /* 0x004fd00000010000 */
.L_x_237:
[----:B------:R-:W-:Y:S05]  /*0990*/  BSYNC B1 ;  /* 0x0000000000017941 */ /* 0x000fea0003800000 */
.L_x_236:
[----:B------:R-:W-:-:S12]  /*09a0*/  ISETP.GE.U32.AND P0, PT, R7, 0x4, PT ;  /* 0x000000040700780c */ /* 0x000fd80003f06070 */
[----:B------:R-:W-:Y:S05]  /*09b0*/  @!P0 BRA `(.L_x_235) ;  /* 0x0000059000008947 */ /* 0x000fea0003800000 */
[--C-:B------:R-:W-:Y:S01]  /*09c0*/  IMAD.IADD R13, R8, 0x1, -R9.reuse ;  /* 0x00000001080d7824 */ /* 0x100fe200078e0a09 */
[----:B------:R-:W-:Y:S01]  /*09d0*/  BMOV.32.CLEAR RZ, B1 ;  /* 0x0000000001ff7355 */ /* 0x000fe20000100000 */
[----:B------:R-:W-:Y:S01]  /*09e0*/  IMAD R11, R6, c[0x0][0x188], R9 ;  /* 0x00006200060b7a24 */ /* 0x000fe200078e0209 */
[----:B------:R-:W-:Y:S02]  /*09f0*/  BSSY B1, `(.L_x_240) ;  /* 0x000002f000017945 */ /* 0x000fe40003800000 */
[----:B------:R-:W-:Y:S02]  /*0a00*/  ISETP.GT.AND P1, PT, R13, 0xc, PT ;  /* 0x0000000c0d00780c */ /* 0x000fe40003f24270 */
[----:B------:R-:W-:-:S04]  /*0a10*/  IADD3 R10, P0, R11, R2, RZ ;  /* 0x000000020b0a7210 */ /* 0x000fc80007f1e0ff */
[----:B------:R-:W-:Y:S02]  /*0a20*/  LEA.HI.X.SX32 R3, R11, R3, 0x1, P0 ;  /* 0x000000030b037211 */ /* 0x000fe400000f0eff */
[----:B------:R-:W-:-:S04]  /*0a30*/  LEA R2, P0, R10, c[0x0][0x160], 0x2 ;  /* 0x000058000a027a11 */ /* 0x000fc800078010ff */
[----:B------:R-:W-:Y:S02]  /*0a40*/  LEA.HI.X R3, R10, c[0x0][0x164], R3, 0x2, P0 ;  /* 0x000059000a037a11 */ /* 0x000fe400000f1403 */
[----:B------:R-:W-:Y:S01]  /*0a50*/  PLOP3.LUT P0, PT, PT, PT, PT, 0x80, 0x0 ;  /* 0x000000000000781c */ /* 0x000fe20003f0f070 */
[----:B------:R-:W-:Y:S11]  /*0a60*/  @!P1 BRA `(.L_x_241) ;  /* 0x0000027000009947 */ /* 0x000ff60003800000 */
[----:B------:R-:W-:Y:S02]  /*0a70*/  PLOP3.LUT P0, PT, PT, PT, PT, 0x8, 0x0 ;  /* 0x000000000000781c */ /* 0x000fe40003f0e170 */
[----:B------:R-:W-:-:S10]  /*0a80*/  IADD3 R14, R8, -0xc, RZ ;  /* 0xfffffff4080e7810 */ /* 0x000fd40007ffe0ff */
.L_x_242:
        /* <DEDUP_REMOVED lines=18> */
[----:B0-----:R-:W-:-:S05]  /*0bb0*/  IADD3 R2, P2, R2, 0x40, RZ ;  /* 0x0000004002027810 */ /* 0x001fca0007f5e0ff */
[----:B------:R-:W-:Y:S02]  /*0bc0*/  IMAD.X R3, RZ, RZ, R3, P2 ;  /* 0x000000ffff037224 */ /* 0x000fe400010e0603 */
        /* <DEDUP_REMOVED lines=17> */
.L_x_241:
[----:B------:R-:W-:Y:S05]  /*0ce0*/  BSYNC B1 ;  /* 0x0000000000017941 */ /* 0x000fea0003800000 */
.L_x_240:
        /* <DEDUP_REMOVED lines=8> */
[----:B------:R-:W5:Y:S04]  /*0d70*/  LDG.E.CONSTANT.SYS R15, [R2+0xc] ;  /* 0x00000c00020f7381 */ /* 0x000f6800001e6900 */
        /* <DEDUP_REMOVED lines=9> */
[----:B----4-:R-:W-:Y:S02]  /*0e10*/  FADD.FTZ R10, R10, R13 ;  /* 0x0000000d0a0a7221 */ /* 0x010fe40000010000 */
[----:B------:R-:W-:Y:S02]  /*0e20*/  IMAD.X R14, RZ, RZ, R3, P1 ;  /* 0x000000ffff0e7224 */ /* 0x000fe400008e0603 */
[----:B-----5:R-:W-:Y:S02]  /*0e30*/  FADD.FTZ R10, R10, R15 ;  /* 0x0000000f0a0a7221 */ /* 0x020fe40000010000 */
[----:B0-----:R-:W-:Y:S02]  /*0e40*/  IMAD.MOV.U32 R2, RZ, RZ, R11 ;  /* 0x000000ffff027224 */ /* 0x001fe400078e000b */
[----:B------:R-:W-:Y:S02]  /*0e50*/  FADD.FTZ R10, R10, R17 ;  /* 0x000000110a0a7221 */ /* 0x000fe40000010000 */
[----:B------:R-:W-:-:S02]  /*0e60*/  IMAD.MOV.U32 R3, RZ, RZ, R14 ;  /* 0x000000ffff037224 */ /* 0x000fc400078e000e */
[----:B------:R-:W-:-:S04]  /*0e70*/  FADD.FTZ R10, R10, R19 ;  /* 0x000000130a0a7221 */ /* 0x000fc80000010000 */
[----:B------:R-:W-:-:S04]  /*0e80*/  FADD.FTZ R10, R10, R21 ;  /* 0x000000150a0a7221 */ /* 0x000fc80000010000 */
[----:B------:R-:W-:-:S08]  /*0e90*/  FADD.FTZ R12, R10, R23 ;  /* 0x000000170a0c7221 */ /* 0x000fd00000010000 */
.L_x_244:
[----:B------:R-:W-:Y:S05]  /*0ea0*/  BSYNC B1 ;  /* 0x0000000000017941 */ /* 0x000fea0003800000 */
.L_x_243:
        /* <DEDUP_REMOVED lines=10> */
.L_x_235:
[----:B------:R-:W-:Y:S05]  /*0f50*/  BSYNC B0 ;  /* 0x0000000000007941 */ /* 0x000fea0003800000 */
.L_x_234:
[----:B------:R-:W0:Y:S01]  /*0f60*/  I2F R7, R7 ;  /* 0x0000000700077306 */ /* 0x000e220000201400 */
[----:B------:R-:W-:Y:S01]  /*0f70*/  ISETP.NE.U32.AND P0, PT, RZ, c[0x0][0x170], PT ;  /* 0x00005c00ff007a0c */ /* 0x000fe20003f05070 */
[----:B------:R-:W-:Y:S02]  /*0f80*/  IMAD.IADD R4, R4, 0x1, R6 ;  /* 0x0000000104047824 */ /* 0x000fe400078e0206 */
[--C-:B------:R-:W-:Y:S01]  /*0f90*/  IMAD.IADD R9, R0, 0x1, R5.reuse ;  /* 0x0000000100097824 */ /* 0x100fe200078e0205 */
[----:B------:R-:W-:Y:S01]  /*0fa0*/  ISETP.NE.AND.EX P0, PT, RZ, c[0x0][0x174], PT, P0 ;  /* 0x00005d00ff007a0c */ /* 0x000fe20003f05300 */
[----:B------:R-:W-:Y:S02]  /*0fb0*/  IMAD.MOV.U32 R13, RZ, RZ, 0x4 ;  /* 0x00000004ff0d7424 */ /* 0x000fe400078e00ff */
[----:B------:R-:W-:Y:S02]  /*0fc0*/  IMAD R14, R6, c[0x0][0x188], R5 ;  /* 0x00006200060e7a24 */ /* 0x000fe400078e0205 */
[----:B------:R-:W-:-:S02]  /*0fd0*/  IMAD R9, R4, c[0x0][0x188], R9 ;  /* 0x0000620004097a24 */ /* 0x000fc400078e0209 */
[----:B------:R-:W-:Y:S01]  /*0fe0*/  IMAD.WIDE R10, R14, R13, c[0x0][0x178] ;  /* 0x00005e000e0a7625 */ /* 0x000fe200078e020d */
[----:B0-----:R-:W0:Y:S03]  /*0ff0*/  MUFU.RCP R3, R7 ;  /* 0x0000000700037308 */ /* 0x001e260000001000 */
[----:B0-----:R-:W-:Y:S01]  /*1000*/  FMUL.FTZ R15, R3, R12 ;  /* 0x0000000c030f7220 */ /* 0x001fe20000410000 */
[----:B------:R-:W-:Y:S07]  /*1010*/  @!P0 BRA `(.L_x_245) ;  /* 0x0000012000008947 */ /* 0x000fee0003800000 */
[----:B------:R-:W-:Y:S01]  /*1020*/  ISETP.NE.AND P0, PT, RZ, c[0x0][0x190], PT ;  /* 0x00006400ff007a0c */ /* 0x000fe20003f05270 */
[C---:B------:R-:W-:Y:S01]  /*1030*/  IMAD.WIDE R2, R9.reuse, R13, c[0x0][0x168] ;  /* 0x00005a0009027625 */ /* 0x040fe200078e020d */
[----:B------:R-:W-:Y:S07]  /*1040*/  RED.E.ADD.F32.FTZ.RN.STRONG.GPU [R10], R15 ;  /* 0x0000000f0a00798e */ /* 0x000fee0000114700 */
[----:B------:R-:W2:Y:S03]  /*1050*/  LDG.E.CONSTANT.SYS R0, [R2] ;  /* 0x0000000002007381 */ /* 0x000ea600001e6900 */
[----:B------:R-:W-:Y:S01]  /*1060*/  @P0 IADD3 R4, R9, c[0x0][0x190], RZ ;  /* 0x0000640009040a10 */ /* 0x000fe20007ffe0ff */
[----:B------:R-:W-:-:S04]  /*1070*/  @P0 IMAD.MOV.U32 R6, RZ, RZ, c[0x0][0x190] ;  /* 0x00006400ff060624 */ /* 0x000fc800078e00ff */
[----:B------:R-:W-:Y:S02]  /*1080*/  @P0 IMAD R6, R6, 0x2, R9 ;  /* 0x0000000206060824 */ /* 0x000fe400078e0209 */
[----:B------:R-:W-:-:S04]  /*1090*/  @P0 IMAD.WIDE R4, R4, R13, c[0x0][0x168] ;  /* 0x00005a0004040625 */ /* 0x000fc800078e020d */
[----:B------:R-:W-:-:S04]  /*10a0*/  @P0 IMAD.WIDE R6, R6, R13, c[0x0][0x168] ;  /* 0x00005a0006060625 */ /* 0x000fc800078e020d */
[----:B------:R-:W2:Y:S04]  /*10b0*/  @P0 LDG.E.CONSTANT.SYS R5, [R4] ;  /* 0x0000000004050381 */ /* 0x000ea800001e6900 */
[----:B------:R-:W3:Y:S01]  /*10c0*/  @P0 LDG.E.CONSTANT.SYS R7, [R6] ;  /* 0x0000000006070381 */ /* 0x000ee200001e6900 */
[----:B--2---:R-:W-:-:S04]  /*10d0*/  @P0 FADD.FTZ R8, R0, R5 ;  /* 0x0000000500080221 */ /* 0x004fc80000010000 */
[----:B---3--:R-:W-:-:S04]  /*10e0*/  @P0 FADD.FTZ R8, R8, R7 ;  /* 0x0000000708080221 */ /* 0x008fc80000010000 */
[----:B------:R-:W-:Y:S02]  /*10f0*/  @P0 FMUL.FTZ R0, R8, 0.3333333432674407959 ;  /* 0x3eaaaaab08000820 */ /* 0x000fe40000410000 */
[----:B------:R-:W-:-:S04]  /*1100*/  IMAD.WIDE R8, R14, R13, c[0x0][0x170] ;  /* 0x00005c000e087625 */ /* 0x000fc800078e020d */
[----:B------:R-:W-:-:S08]  /*1110*/  FMUL.FTZ R13, R15, R0 ;  /* 0x000000000f0d7220 */ /* 0x000fd00000410000 */
[----:B------:R-:W-:Y:S01]  /*1120*/  RED.E.ADD.F32.FTZ.RN.STRONG.GPU [R8], R13 ;  /* 0x0000000d0800798e */ /* 0x000fe20000114700 */
[----:B------:R-:W-:Y:S05]  /*1130*/  EXIT ;  /* 0x000000000000794d */ /* 0x000fea0003800000 */
.L_x_245:
[----:B------:R-:W-:Y:S01]  /*1140*/  STG.E.SYS [R10], R15 ;  /* 0x0000000f0a007386 */ /* 0x000fe2000010e900 */
[----:B------:R-:W-:Y:S05]  /*1150*/  EXIT ;  /* 0x000000000000794d */ /* 0x000fea0003800000 */
.L_x_246:
[----:B------:R-:W-:-:S00]  /*1160*/  BRA `(.L_x_246) ;  /* 0xfffffff000007947 */ /* 0x000fc0000383ffff */
[----:B------:R-:W-:-:S00]  /*1170*/  NOP ;  /* 0x0000000000007918 */ /* 0x000fc00000000000 */
.L_x_612:


//--------------------- .text.kernel_cuda_filter_nlm_calc_weight --------------------------
	.section	.text.kernel_cuda_filter_nlm_calc_weight,"ax",@progbits
	.sectioninfo	@"SHI_REGISTERS=43"
	.align	128
        .global         kernel_cuda_filter_nlm_calc_weight
        .type           kernel_cuda_filter_nlm_calc_weight,@function
        .size           kernel_cuda_filter_nlm_calc_weight,(.L_x_613 - kernel_cuda_filter_nlm_calc_weight)
        .other          kernel_cuda_filter_nlm_calc_weight,@"STO_CUDA_ENTRY STV_DEFAULT"
kernel_cuda_filter_nlm_calc_weight:
.text.kernel_cuda_filter_nlm_calc_weight:
        /* <DEDUP_REMOVED lines=10> */
[----:B-1----:R-:W0:Y:S01]  /*00a0*/  MUFU.RCP R4, R4 ;  /* 0x0000000400047308 */ /* 0x002e220000001000 */
[----:B------:R-:W-:-:S03]  /*00b0*/  IABS R6, R0 ;  /* 0x0000000000067213 */ /* 0x000fc60000000000 */
[----:B------:R-:W-:Y:S02]  /*00c0*/  ISETP.GE.AND P2, PT, R5, RZ, PT ;  /* 0x000000ff0500720c */ /* 0x000fe40003f46270 */
[----:B0-----:R-:W-:Y:S02]  /*00d0*/  IADD3 R2, R4, 0xffffffe, RZ ;  /* 0x0ffffffe04027810 */ /* 0x001fe40007ffe0ff */
[----:B------:R-:W-:-:S04]  /*00e0*/  IABS R4, R5 ;  /* 0x0000000500047213 */ /* 0x000fc80000000000 */
[----:B------:R0:W1:Y:S02]  /*00f0*/  F2I.FTZ.U32.TRUNC.NTZ R3, R2 ;  /* 0x0000000200037305 */ /* 0x000064000021f000 */
[----:B0-----:R-:W-:Y:S02]  /*0100*/  IMAD.MOV.U32 R2, RZ, RZ, RZ ;  /* 0x000000ffff027224 */ /* 0x001fe400078e00ff */
[----:B-1----:R-:W-:-:S04]  /*0110*/  IMAD.MOV R8, RZ, RZ, -R3 ;  /* 0x000000ffff087224 */ /* 0x002fc800078e0a03 */
[----:B------:R-:W-:-:S04]  /*0120*/  IMAD R9, R8, R7, RZ ;  /* 0x0000000708097224 */ /* 0x000fc800078e02ff */
[----:B------:R-:W-:-:S04]  /*0130*/  IMAD.HI.U32 R3, R3, R9, R2 ;  /* 0x0000000903037227 */ /* 0x000fc800078e0002 */
[----:B------:R-:W-:-:S04]  /*0140*/  IMAD.MOV R2, RZ, RZ, -R6 ;  /* 0x000000ffff027224 */ /* 0x000fc800078e0a06 */
[----:B------:R-:W-:-:S06]  /*0150*/  IMAD.HI.U32 R3, R3, R4, RZ ;  /* 0x0000000403037227 */ /* 0x000fcc00078e00ff */
[----:B------:R-:W-:Y:S01]  /*0160*/  IMAD R2, R3, R2, R4 ;  /* 0x0000000203027224 */ /* 0x000fe200078e0204 */
[-C--:B------:R-:W-:Y:S02]  /*0170*/  LOP3.LUT R4, R5, R0.reuse, RZ, 0x3c, !PT ;  /* 0x0000000005047212 */ /* 0x080fe400078e3cff */
[----:B------:R-:W-:Y:S02]  /*0180*/  LOP3.LUT R5, RZ, R0, RZ, 0x33, !PT ;  /* 0x00000000ff057212 */ /* 0x000fe400078e33ff */
        /* <DEDUP_REMOVED lines=23> */
[----:B------:R-:W-:Y:S01]  /*0300*/  IMNMX R4, RZ, R5, !PT ;  /* 0x00000005ff047217 */ /* 0x000fe20007800200 */
[----:B------:R-:W-:Y:S01]  /*0310*/  IMAD.MOV R5, RZ, RZ, -R5 ;  /* 0x000000ffff057224 */ /* 0x000fe200078e0a05 */
[----:B------:R-:W-:Y:S02]  /*0320*/  IADD3 R19, -R6, c[0x0][0x170], RZ ;  /* 0x00005c0006137a10 */ /* 0x000fe40007ffe1ff */
[----:B------:R-:W-:-:S02]  /*0330*/  IMNMX R17, RZ, R7, !PT ;  /* 0x00000007ff117217 */ /* 0x000fc40007800200 */
[----:B------:R-:W-:Y:S02]  /*0340*/  IADD3 R4, -R4, c[0x0][0x174], RZ ;  /* 0x00005d0004047a10 */ /* 0x000fe40007ffe1ff */
[----:B------:R-:W-:Y:S02]  /*0350*/  IMNMX R6, R19, c[0x0][0x170], PT ;  /* 0x00005c0013067a17 */ /* 0x000fe40003800200 */
[----:B------:R-:W-:Y:S02]  /*0360*/  IMNMX R10, RZ, R5, !PT ;  /* 0x00000005ff0a7217 */ /* 0x000fe40007800200 */
        /* <DEDUP_REMOVED lines=20> */
[----:B------:R-:W-:Y:S01]  /*04b0*/  IMAD.MOV R4, RZ, RZ, -R7 ;  /* 0x000000ffff047224 */ /* 0x000fe200078e0a07 */
[----:B------:R-:W-:-:S03]  /*04c0*/  LOP3.LUT R7, R6, R21, RZ, 0x3c, !PT ;  /* 0x0000001506077212 */ /* 0x000fc600078e3cff */
[----:B------:R-:W-:Y:S01]  /*04d0*/  IMAD.HI.U32 R5, R5, R8, RZ ;  /* 0x0000000805057227 */ /* 0x000fe200078e00ff */
[----:B------:R-:W-:-:S05]  /*04e0*/  ISETP.GE.AND P3, PT, R7, RZ, PT ;  /* 0x000000ff0700720c */ /* 0x000fca0003f66270 */
[C---:B------:R-:W-:Y:S01]  /*04f0*/  IMAD R4, R5.reuse, R4, R8 ;  /* 0x0000000405047224 */ /* 0x040fe200078e0208 */
[----:B------:R-:W-:-:S04]  /*0500*/  IADD3 R8, R5, 0x1, RZ ;  /* 0x0000000105087810 */ /* 0x000fc80007ffe0ff */
[----:B------:R-:W-:-:S04]  /*0510*/  ISETP.GT.U32.AND P2, PT, R11, R4, PT ;  /* 0x000000040b00720c */ /* 0x000fc80003f44070 */
[----:B------:R-:W-:-:S08]  /*0520*/  SEL R8, R8, R5, !P2 ;  /* 0x0000000508087207 */ /* 0x000fd00005000000 */
[----:B------:R-:W-:-:S04]  /*0530*/  @!P2 IMAD.IADD R4, R4, 0x1, -R11 ;  /* 0x000000010404a824 */ /* 0x000fc800078e0a0b */
[C---:B------:R-:W-:Y:S01]  /*0540*/  IMAD.IADD R7, R4.reuse, 0x1, -R11 ;  /* 0x0000000104077824 */ /* 0x040fe200078e0a0b */
[----:B------:R-:W-:Y:S02]  /*0550*/  ISETP.GE.U32.AND P1, PT, R4, R11, PT ;  /* 0x0000000b0400720c */ /* 0x000fe40003f26070 */
[----:B------:R-:W-:-:S04]  /*0560*/  ISETP.GT.U32.AND P2, PT, R11, R4, PT ;  /* 0x000000040b00720c */ /* 0x000fc80003f44070 */
[----:B------:R-:W-:-:S06]  /*0570*/  SEL R4, R7, R4, !P2 ;  /* 0x0000000407047207 */ /* 0x000fcc0005000000 */
[----:B------:R-:W-:Y:S02]  /*0580*/  @P1 IADD3 R8, R8, 0x1, RZ ;  /* 0x0000000108081810 */ /* 0x000fe40007ffe0ff */
[----:B------:R-:W-:-:S03]  /*0590*/  ISETP.NE.AND P1, PT, R21, RZ, PT ;  /* 0x000000ff1500720c */ /* 0x000fc60003f25270 */
[----:B------:R-:W-:Y:S01]  /*05a0*/  @!P3 IMAD.MOV R8, RZ, RZ, -R8 ;  /* 0x000000ffff08b224 */ /* 0x000fe200078e0a08 */
[----:B------:R-:W-:-:S04]  /*05b0*/  ISETP.GE.AND P3, PT, R6, RZ, PT ;  /* 0x000000ff0600720c */ /* 0x000fc80003f66270 */
[----:B------:R-:W-:-:S05]  /*05c0*/  SEL R5, R9, R8, !P1 ;  /* 0x0000000809057207 */ /* 0x000fca0004800000 */
        /* <DEDUP_REMOVED lines=10> */
.L_x_248:
[----:B------:R-:W-:Y:S05]  /*0670*/  BSYNC B0 ;  /* 0x0000000000007941 */ /* 0x000fea0003800000 */
.L_x_247:
        /* <DEDUP_REMOVED lines=40> */
.L_x_254:
[----:B------:R-:W-:Y:S05]  /*0900*/  BSYNC B2 ;  /* 0x0000000000027941 */ /* 0x000fea0003800000 */
.L_x_253:
        /* <DEDUP_REMOVED lines=8> */
.L_x_252:
[----:B------:R-:W-:Y:S05]  /*0990*/  BSYNC B1 ;  /* 0x0000000000017941 */ /* 0x000fea0003800000 */
.L_x_251:
        /* <DEDUP_REMOVED lines=15> */
.L_x_257:
        /* <DEDUP_REMOVED lines=37> */
.L_x_256:
[----:B------:R-:W-:Y:S05]  /*0ce0*/  BSYNC B1 ;  /* 0x0000000000017941 */ /* 0x000fea0003800000 */
.L_x_255:
        /* <DEDUP_REMOVED lines=27> */
.L_x_259:
[----:B------:R-:W-:Y:S05]  /*0ea0*/  BSYNC B1 ;  /* 0x0000000000017941 */ /* 0x000fea0003800000 */
.L_x_258:
        /* <DEDUP_REMOVED lines=10> */
.L_x_250:
[----:B------:R-:W-:Y:S05]  /*0f50*/  BSYNC B0 ;  /* 0x0000000000007941 */ /* 0x000fea0003800000 */
.L_x_249:
[----:B------:R-:W0:Y:S01]  /*0f60*/  I2F R4, R4 ;  /* 0x0000000400047306 */ /* 0x000e220000201400 */
[----:B------:R-:W-:Y:S02]  /*0f70*/  IMAD.MOV.U32 R8, RZ, RZ, 0x3aaec44e ;  /* 0x3aaec44eff087424 */ /* 0x000fe400078e00ff */
[----:B------:R-:W-:-:S05]  /*0f80*/  IMAD R5, R5, c[0x0][0x178], R0 ;  /* 0x00005e0005057a24 */ /* 0x000fca00078e0200 */
[----:B------:R-:W-:-:S04]  /*0f90*/  IADD3 R0, P0, R5, R2, RZ ;  /* 0x0000000205007210 */ /* 0x000fc80007f1e0ff */
[----:B------:R-:W-:Y:S02]  /*0fa0*/  LEA.HI.X.SX32 R3, R5, R3, 0x1, P0 ;  /* 0x0000000305037211 */ /* 0x000fe400000f0eff */
[C---:B------:R-:W-:Y:S01]  /*0fb0*/  LEA R2, P0, R0.reuse, c[0x0][0x168], 0x2 ;  /* 0x00005a0000027a11 */ /* 0x040fe200078010ff */
[----:B0-----:R-:W0:Y:S03]  /*0fc0*/  MUFU.RCP R6, R4 ;  /* 0x0000000400067308 */ /* 0x001e260000001000 */
[----:B------:R-:W-:Y:S01]  /*0fd0*/  LEA.HI.X R3, R0, c[0x0][0x16c], R3, 0x2, P0 ;  /* 0x00005b0000037a11 */ /* 0x000fe200000f1403 */
[----:B0-----:R-:W-:-:S05]  /*0fe0*/  FMUL.FTZ R6, R6, R9 ;  /* 0x0000000906067220 */ /* 0x001fca0000410000 */
[----:B------:R-:W-:-:S05]  /*0ff0*/  FMNMX.FTZ R6, RZ, R6, !PT ;  /* 0x00000006ff067209 */ /* 0x000fca0007810000 */
[----:B------:R-:W-:-:S05]  /*1000*/  FMUL.FTZ R6, R6, -1.4426950216293334961 ;  /* 0xbfb8aa3b06067820 */ /* 0x000fca0000410000 */
[----:B------:R-:W-:-:S04]  /*1010*/  FMNMX.FTZ R6, R6, -126, !PT ;  /* 0xc2fc000006067809 */ /* 0x000fc80007810000 */
[----:B------:R-:W-:-:S06]  /*1020*/  FMNMX.FTZ R6, R6, 126, PT ;  /* 0x42fc000006067809 */ /* 0x000fcc0003810000 */
[----:B------:R-:W0:Y:S02]  /*1030*/  F2I.FTZ.TRUNC.NTZ R7, R6 ;  /* 0x0000000600077305 */ /* 0x000e24000021f100 */
[----:B0-----:R-:W0:Y:S02]  /*1040*/  I2F R9, R7 ;  /* 0x0000000700097306 */ /* 0x001e240000201400 */
[----:B0-----:R-:W-:-:S04]  /*1050*/  FADD.FTZ R9, R6, -R9 ;  /* 0x8000000906097221 */ /* 0x001fc80000010000 */
[----:B------:R-:W-:-:S04]  /*1060*/  FADD.FTZ R9, -R9, 1 ;  /* 0x3f80000009097421 */ /* 0x000fc80000010100 */
[----:B------:R-:W-:-:S04]  /*1070*/  FADD.FTZ R9, -R9, 1 ;  /* 0x3f80000009097421 */ /* 0x000fc80000010100 */
[----:B------:R-:W-:-:S04]  /*1080*/  FFMA.FTZ R4, R9, R8, 0.0098103526979684829712 ;  /* 0x3c20bb9a09047423 */ /* 0x000fc80000010008 */
[----:B------:R-:W-:-:S04]  /*1090*/  FFMA.FTZ R4, R9, R4, 0.055518340319395065308 ;  /* 0x3d63673309047423 */ /* 0x000fc80000010004 */
[----:B------:R-:W-:-:S04]  /*10a0*/  FFMA.FTZ R4, R9, R4, 0.24017933011054992676 ;  /* 0x3e75f19209047423 */ /* 0x000fc80000010004 */
[----:B------:R-:W-:-:S04]  /*10b0*/  FFMA.FTZ R4, R9, R4, 0.69314485788345336914 ;  /* 0x3f3171f109047423 */ /* 0x000fc80000010004 */
[----:B------:R-:W-:-:S04]  /*10c0*/  FFMA.FTZ R4, R9, R4, 1 ;  /* 0x3f80000009047423 */ /* 0x000fc80000010004 */
[----:B------:R-:W-:-:S08]  /*10d0*/  IMAD R7, R7, 0x800000, R4 ;  /* 0x0080000007077824 */ /* 0x000fd000078e0204 */
[----:B------:R-:W-:Y:S01]  /*10e0*/  STG.E.SYS [R2], R7 ;  /* 0x0000000702007386 */ /* 0x000fe2000010e900 */
[----:B------:R-:W-:Y:S05]  /*10f0*/  EXIT ;  /* 0x000000000000794d */ /* 0x000fea0003800000 */
.L_x_260:
[----:B------:R-:W-:-:S00]  /*1100*/  BRA `(.L_x_260) ;  /* 0xfffffff000007947 */ /* 0x000fc0000383ffff */
[----:B------:R-:W-:-:S00]  /*1110*/  NOP ;  /* 0x0000000000007918 */ /* 0x000fc00000000000 */
[----:B------:R-:W-:-:S00]  /*1120*/  NOP ;  /* 0x0000000000007918 */ /* 0x000fc00000000000 */
[----:B------:R-:W-:-:S00]  /*1130*/  NOP ;  /* 0x0000000000007918 */ /* 0x000fc00000000000 */
[----:B------:R-:W-:-:S00]  /*1140*/  NOP ;  /* 0x0000000000007918 */ /* 0x000fc00000000000 */
[----:B------:R-:W-:-:S00]  /*1150*/  NOP ;  /* 0x0000000000007918 */ /* 0x000fc00000000000 */
[----:B------:R-:W-:-:S00]  /*1160*/  NOP ;  /* 0x0000000000007918 */ /* 0x000fc00000000000 */
[----:B------:R-:W-:-:S00]  /*1170*/  NOP ;  /* 0x0000000000007918 */ /* 0x000fc00000000000 */
.L_x_613:


//--------------------- .text.kernel_cuda_filter_nlm_blur --------------------------
	.section	.text.kernel_cuda_filter_nlm_blur,"ax",@progbits
	.sectioninfo	@"SHI_REGISTERS=48"
	.align	128
        .global         kernel_cuda_filter_nlm_blur
        .type           kernel_cuda_filter_nlm_blur,@function
        .size           kernel_cuda_filter_nlm_blur,(.L_x_614 - kernel_cuda_filter_nlm_blur)
        .other          kernel_cuda_filter_nlm_blur,@"STO_CUDA_ENTRY STV_DEFAULT"
kernel_cuda_filter_nlm_blur:
.text.kernel_cuda_filter_nlm_blur:
        /* <DEDUP_REMOVED lines=39> */
[----:B------:R-:W-:Y:S01]  /*0270*/  @!P2 IMAD.MOV R0, RZ, RZ, -R0 ;  /* 0x000000ffff00a224 */ /* 0x000fe200078e0a00 */
[----:B------:R-:W-:Y:S02]  /*0280*/  CS2R R2, SRZ ;  /* 0x0000000000027805 */ /* 0x000fe4000001ff00 */
[----:B------:R-:W-:Y:S02]  /*0290*/  ISETP.GE.AND P3, PT, R15, R4, PT ;  /* 0x000000040f00720c */ /* 0x000fe40003f66270 */
[----:B------:R-:W-:-:S10]  /*02a0*/  SEL R13, R5, R0, !P1 ;  /* 0x00000000050d7207 */ /* 0x000fd40004800000 */
        /* <DEDUP_REMOVED lines=18> */
[-C--:B------:R-:W-:Y:S01]  /*03d0*/  IABS R9, R14.reuse ;  /* 0x0000000e00097213 */ /* 0x080fe20000000000 */
[----:B------:R-:W0:Y:S05]  /*03e0*/  S2R R8, SR_TID.X ;  /* 0x0000000000087919 */ /* 0x000e2a0000002100 */
[----:B------:R-:W1:Y:S02]  /*03f0*/  I2F.RP R0, R9 ;  /* 0x0000000900007306 */ /* 0x000e640000209400 */
[----:B-1----:R-:W1:Y:S01]  /*0400*/  MUFU.RCP R0, R0 ;  /* 0x0000000000007308 */ /* 0x002e620000001000 */
[----:B0-----:R-:W-:Y:S01]  /*0410*/  IMAD R5, R5, c[0x0][0x0], R8 ;  /* 0x0000000005057a24 */ /* 0x001fe200078e0208 */
[----:B------:R-:W-:-:S02]  /*0420*/  IABS R8, R14 ;  /* 0x0000000e00087213 */ /* 0x000fc40000000000 */
[----:B-1----:R-:W-:Y:S02]  /*0430*/  IADD3 R6, R0, 0xffffffe, RZ ;  /* 0x0ffffffe00067810 */ /* 0x002fe40007ffe0ff */
[----:B------:R-:W-:-:S04]  /*0440*/  IABS R0, R5 ;  /* 0x0000000500007213 */ /* 0x000fc80000000000 */
[----:B------:R0:W1:Y:S02]  /*0450*/  F2I.FTZ.U32.TRUNC.NTZ R7, R6 ;  /* 0x0000000600077305 */ /* 0x000064000021f000 */
[----:B0-----:R-:W-:Y:S02]  /*0460*/  IMAD.MOV.U32 R6, RZ, RZ, RZ ;  /* 0x000000ffff067224 */ /* 0x001fe400078e00ff */
[----:B-1----:R-:W-:-:S04]  /*0470*/  IMAD.MOV R16, RZ, RZ, -R7 ;  /* 0x000000ffff107224 */ /* 0x002fc800078e0a07 */
[----:B------:R-:W-:-:S04]  /*0480*/  IMAD R11, R16, R9, RZ ;  /* 0x00000009100b7224 */ /* 0x000fc800078e02ff */
[----:B------:R-:W-:-:S04]  /*0490*/  IMAD.HI.U32 R7, R7, R11, R6 ;  /* 0x0000000b07077227 */ /* 0x000fc800078e0006 */
[----:B------:R-:W-:Y:S01]  /*04a0*/  IMAD.MOV R6, RZ, RZ, -R8 ;  /* 0x000000ffff067224 */ /* 0x000fe200078e0a08 */
[----:B------:R-:W-:-:S03]  /*04b0*/  LOP3.LUT R8, RZ, R14, RZ, 0x33, !PT ;  /* 0x0000000eff087212 */ /* 0x000fc600078e33ff */
[----:B------:R-:W-:-:S06]  /*04c0*/  IMAD.HI.U32 R7, R7, R0, RZ ;  /* 0x0000000007077227 */ /* 0x000fcc00078e00ff */
[----:B------:R-:W-:Y:S01]  /*04d0*/  IMAD R6, R7, R6, R0 ;  /* 0x0000000607067224 */ /* 0x000fe200078e0200 */
[----:B------:R-:W-:-:S04]  /*04e0*/  LOP3.LUT R0, R5, R14, RZ, 0x3c, !PT ;  /* 0x0000000e05007212 */ /* 0x000fc800078e3cff */
[----:B------:R-:W-:Y:S02]  /*04f0*/  ISETP.GT.U32.AND P2, PT, R9, R6, PT ;  /* 0x000000060900720c */ /* 0x000fe40003f44070 */
[----:B------:R-:W-:Y:S02]  /*0500*/  ISETP.GE.AND P3, PT, R0, RZ, PT ;  /* 0x000000ff0000720c */ /* 0x000fe40003f66270 */
[----:B------:R-:W-:-:S04]  /*0510*/  IADD3 R0, R7, 0x1, RZ ;  /* 0x0000000107007810 */ /* 0x000fc80007ffe0ff */
[----:B------:R-:W-:-:S04]  /*0520*/  SEL R7, R0, R7, !P2 ;  /* 0x0000000700077207 */ /* 0x000fc80005000000 */
        /* <DEDUP_REMOVED lines=13> */
[----:B------:R-:W-:-:S05]  /*0600*/  SEL R5, R8, R5, !P1 ;  /* 0x0000000508057207 */ /* 0x000fca0004800000 */
[----:B------:R-:W-:-:S04]  /*0610*/  IMAD.IADD R5, R10, 0x1, R5 ;  /* 0x000000010a057824 */ /* 0x000fc800078e0205 */
[----:B------:R-:W-:Y:S01]  /*0620*/  @!P4 IMAD R4, R4, R15, R13 ;  /* 0x0000000f0404c224 */ /* 0x000fe200078e020d */
[----:B------:R-:W-:-:S03]  /*0630*/  @!P4 PLOP3.LUT P0, PT, PT, PT, PT, 0x8, 0x0 ;  /* 0x000000000000c81c */ /* 0x000fc60003f0e170 */
[----:B------:R-:W-:-:S04]  /*0640*/  @!P4 IMAD R7, R4, c[0x0][0x17c], RZ ;  /* 0x00005f000407ca24 */ /* 0x000fc800078e02ff */
[--C-:B------:R-:W-:Y:S01]  /*0650*/  @!P4 IMAD.MOV.U32 R2, RZ, RZ, R7.reuse ;  /* 0x000000ffff02c224 */ /* 0x100fe200078e0007 */
[----:B------:R-:W-:-:S08]  /*0660*/  @!P4 SHF.R.S32.HI R3, RZ, 0x1f, R7 ;  /* 0x0000001fff03c819 */ /* 0x000fd00000011407 */
.L_x_262:
[----:B------:R-:W-:Y:S05]  /*0670*/  BSYNC B0 ;  /* 0x0000000000007941 */ /* 0x000fea0003800000 */
.L_x_261:
        /* <DEDUP_REMOVED lines=23> */
[C---:B------:R-:W-:Y:S01]  /*07f0*/  @P0 IMAD R7, R8.reuse, c[0x0][0x178], R5 ;  /* 0x00005e0008070a24 */ /* 0x040fe200078e0205 */
[----:B------:R-:W-:-:S04]  /*0800*/  @P0 IADD3 R8, R8, 0x1, RZ ;  /* 0x0000000108080810 */ /* 0x000fc80007ffe0ff */
[----:B------:R-:W-:Y:S01]  /*0810*/  @P0 IADD3 R11, P1, R7, R2, RZ ;  /* 0x00000002070b0210 */ /* 0x000fe20007f3e0ff */
[----:B------:R-:W-:-:S03]  /*0820*/  IMAD R9, R8, c[0x0][0x178], R5 ;  /* 0x00005e0008097a24 */ /* 0x000fc600078e0205 */
[-C--:B------:R-:W-:Y:S02]  /*0830*/  @P0 LEA.HI.X.SX32 R12, R7, R3.reuse, 0x1, P1 ;  /* 0x00000003070c0211 */ /* 0x080fe400008f0eff */
[----:B------:R-:W-:Y:S02]  /*0840*/  @P0 LEA R10, P1, R11, c[0x0][0x160], 0x2 ;  /* 0x000058000b0a0a11 */ /* 0x000fe400078210ff */
[----:B------:R-:W-:Y:S02]  /*0850*/  IADD3 R7, P2, R9, R2, RZ ;  /* 0x0000000209077210 */ /* 0x000fe40007f5e0ff */
        /* <DEDUP_REMOVED lines=10> */
.L_x_268:
[----:B------:R-:W-:Y:S05]  /*0900*/  BSYNC B2 ;  /* 0x0000000000027941 */ /* 0x000fea0003800000 */
.L_x_267:
        /* <DEDUP_REMOVED lines=8> */
.L_x_266:
[----:B------:R-:W-:Y:S05]  /*0990*/  BSYNC B1 ;  /* 0x0000000000017941 */ /* 0x000fea0003800000 */
.L_x_265:
[----:B------:R-:W-:-:S12]  /*09a0*/  ISETP.GE.U32.AND P0, PT, R6, 0x4, PT ;  /* 0x000000040600780c */ /* 0x000fd80003f06070 */
[----:B------:R-:W-:Y:S05]  /*09b0*/  @!P0 BRA `(.L_x_264) ;  /* 0x00000a0000008947 */ /* 0x000fea0003800000 */
[----:B------:R-:W-:Y:S01]  /*09c0*/  IMAD.IADD R7, R4, 0x1, -R8 ;  /* 0x0000000104077824 */ /* 0x000fe200078e0a08 */
[----:B------:R-:W-:Y:S01]  /*09d0*/  BMOV.32.CLEAR RZ, B1 ;  /* 0x0000000001ff7355 */ /* 0x000fe20000100000 */
[----:B------:R-:W-:Y:S01]  /*09e0*/  BSSY B1, `(.L_x_269) ;  /* 0x0000059000017945 */ /* 0x000fe20003800000 */
[----:B------:R-:W-:Y:S01]  /*09f0*/  PLOP3.LUT P0, PT, PT, PT, PT, 0x80, 0x0 ;  /* 0x000000000000781c */ /* 0x000fe20003f0f070 */
[----:B------:R-:W-:Y:S01]  /*0a00*/  IMAD R17, R8, c[0x0][0x178], R5 ;  /* 0x00005e0008117a24 */ /* 0x000fe200078e0205 */
[----:B------:R-:W-:Y:S01]  /*0a10*/  ISETP.GT.AND P1, PT, R7, 0xc, PT ;  /* 0x0000000c0700780c */ /* 0x000fe20003f24270 */
[----:B------:R-:W-:-:S04]  /*0a20*/  IMAD.MOV.U32 R7, RZ, RZ, c[0x0][0x178] ;  /* 0x00005e00ff077624 */ /* 0x000fc800078e00ff */
[----:B------:R-:W-:-:S07]  /*0a30*/  IMAD.SHL.U32 R7, R7, 0x4, RZ ;  /* 0x0000000407077824 */ /* 0x000fce00078e00ff */
[----:B------:R-:W-:Y:S05]  /*0a40*/  @!P1 BRA `(.L_x_270) ;  /* 0x0000052000009947 */ /* 0x000fea0003800000 */
[----:B------:R-:W-:Y:S02]  /*0a50*/  PLOP3.LUT P0, PT, PT, PT, PT, 0x8, 0x0 ;  /* 0x000000000000781c */ /* 0x000fe40003f0e170 */
[----:B------:R-:W-:Y:S02]  /*0a60*/  IADD3 R15, R4, -0xc, RZ ;  /* 0xfffffff4040f7810 */ /* 0x000fe40007ffe0ff */
[----:B------:R-:W-:-:S08]  /*0a70*/  SHF.R.S32.HI R13, RZ, 0x1f, R7 ;  /* 0x0000001fff0d7819 */ /* 0x000fd00000011407 */
.L_x_271:
[----:B------:R-:W-:Y:S01]  /*0a80*/  IADD3 R12, P1, R17, R2, RZ ;  /* 0x00000002110c7210 */ /* 0x000fe20007f3e0ff */
[----:B------:R-:W-:-:S03]  /*0a90*/  IMAD.IADD R11, R7, 0x1, R17 ;  /* 0x00000001070b7824 */ /* 0x000fc600078e0211 */
[-C--:B------:R-:W-:Y:S01]  /*0aa0*/  LEA.HI.X.SX32 R17, R17, R3.reuse, 0x1, P1 ;  /* 0x0000000311117211 */ /* 0x080fe200008f0eff */
[----:B------:R-:W-:Y:S01]  /*0ab0*/  IMAD.IADD R31, R7, 0x1, R11 ;  /* 0x00000001071f7824 */ /* 0x000fe200078e020b */
[C---:B------:R-:W-:Y:S02]  /*0ac0*/  LEA R16, P1, R12.reuse, c[0x0][0x160], 0x2 ;  /* 0x000058000c107a11 */ /* 0x040fe400078210ff */
[C---:B------:R-:W-:Y:S02]  /*0ad0*/  IADD3 R10, P2, R11.reuse, R2, RZ ;  /* 0x000000020b0a7210 */ /* 0x040fe40007f5e0ff */
[----:B------:R-:W-:Y:S02]  /*0ae0*/  LEA.HI.X R17, R12, c[0x0][0x164], R17, 0x2, P1 ;  /* 0x000059000c117a11 */ /* 0x000fe400008f1411 */
[----:B------:R-:W-:Y:S02]  /*0af0*/  LEA.HI.X.SX32 R19, R11, R3, 0x1, P2 ;  /* 0x000000030b137211 */ /* 0x000fe400010f0eff */
[----:B------:R-:W-:-:S02]  /*0b00*/  LEA R24, P2, R10, c[0x0][0x160], 0x2 ;  /* 0x000058000a187a11 */ /* 0x000fc400078410ff */
[----:B------:R-:W-:Y:S02]  /*0b10*/  IADD3 R18, P1, R7, R16, RZ ;  /* 0x0000001007127210 */ /* 0x000fe40007f3e0ff */
[----:B------:R-:W-:Y:S01]  /*0b20*/  LEA.HI.X R25, R10, c[0x0][0x164], R19, 0x2, P2 ;  /* 0x000059000a197a11 */ /* 0x000fe200010f1413 */
[----:B------:R0:W2:Y:S01]  /*0b30*/  LDG.E.CONSTANT.SYS R12, [R16] ;  /* 0x00000000100c7381 */ /* 0x0000a200001e6900 */
[----:B------:R-:W-:Y:S01]  /*0b40*/  IADD3 R11, P3, R31, R2, RZ ;  /* 0x000000021f0b7210 */ /* 0x000fe20007f7e0ff */
[----:B------:R-:W-:Y:S01]  /*0b50*/  IMAD.X R19, R13, 0x1, R17, P1 ;  /* 0x000000010d137824 */ /* 0x000fe200008e0611 */
[----:B------:R-:W-:Y:S02]  /*0b60*/  IADD3 R20, P1, R7, R18, RZ ;  /* 0x0000001207147210 */ /* 0x000fe40007f3e0ff */
[----:B------:R-:W-:Y:S02]  /*0b70*/  LEA.HI.X.SX32 R14, R31, R3, 0x1, P3 ;  /* 0x000000031f0e7211 */ /* 0x000fe400018f0eff */
[----:B------:R-:W-:Y:S01]  /*0b80*/  LEA R10, P2, R11, c[0x0][0x160], 0x2 ;  /* 0x000058000b0a7a11 */ /* 0x000fe200078410ff */
[----:B------:R-:W-:Y:S01]  /*0b90*/  IMAD.X R21, R13, 0x1, R19, P1 ;  /* 0x000000010d157824 */ /* 0x000fe200008e0613 */
[----:B------:R-:W-:Y:S01]  /*0ba0*/  IADD3 R22, P1, R7, R20, RZ ;  /* 0x0000001407167210 */ /* 0x000fe20007f3e0ff */
[----:B------:R1:W3:Y:S01]  /*0bb0*/  LDG.E.CONSTANT.SYS R33, [R18] ;  /* 0x0000000012217381 */ /* 0x0002e200001e6900 */
[----:B------:R-:W-:-:S02]  /*0bc0*/  LEA.HI.X R11, R11, c[0x0][0x164], R14, 0x2, P2 ;  /* 0x000059000b0b7a11 */ /* 0x000fc400010f140e */
[----:B------:R-:W-:Y:S01]  /*0bd0*/  IADD3 R26, P2, R7, R24, RZ ;  /* 0x00000018071a7210 */ /* 0x000fe20007f5e0ff */
[----:B------:R-:W-:Y:S01]  /*0be0*/  IMAD.X R23, R13, 0x1, R21, P1 ;  /* 0x000000010d177824 */ /* 0x000fe200008e0615 */
[----:B------:R4:W5:Y:S02]  /*0bf0*/  LDG.E.CONSTANT.SYS R39, [R24] ;  /* 0x0000000018277381 */ /* 0x00096400001e6900 */
[----:B------:R-:W-:Y:S01]  /*0c00*/  IADD3 R28, P1, R7, R26, RZ ;  /* 0x0000001a071c7210 */ /* 0x000fe20007f3e0ff */
[C---:B------:R-:W-:Y:S01]  /*0c10*/  IMAD.X R27, R13.reuse, 0x1, R25, P2 ;  /* 0x000000010d1b7824 */ /* 0x040fe200010e0619 */
[----:B------:R1:W5:Y:S03]  /*0c20*/  LDG.E.CONSTANT.SYS R35, [R20] ;  /* 0x0000000014237381 */ /* 0x00036600001e6900 */
[----:B------:R-:W-:Y:S01]  /*0c30*/  IMAD.X R29, R13, 0x1, R27, P1 ;  /* 0x000000010d1d7824 */ /* 0x000fe200008e061b */
[C---:B------:R-:W-:Y:S01]  /*0c40*/  IADD3 R30, P1, R7.reuse, R28, RZ ;  /* 0x0000001c071e7210 */ /* 0x040fe20007f3e0ff */
[----:B------:R4:W5:Y:S01]  /*0c50*/  LDG.E.CONSTANT.SYS R37, [R22] ;  /* 0x0000000016257381 */ /* 0x00096200001e6900 */
[----:B0-----:R-:W-:-:S03]  /*0c60*/  IMAD.IADD R17, R7, 0x1, R31 ;  /* 0x0000000107117824 */ /* 0x001fc600078e021f */
[----:B------:R-:W-:Y:S01]  /*0c70*/  IMAD.X R31, R13, 0x1, R29, P1 ;  /* 0x000000010d1f7824 */ /* 0x000fe200008e061d */
[----:B-1----:R-:W-:Y:S01]  /*0c80*/  IADD3 R20, P1, R7, R10, RZ ;  /* 0x0000000a07147210 */ /* 0x002fe20007f3e0ff */
[----:B------:R0:W5:Y:S04]  /*0c90*/  LDG.E.CONSTANT.SYS R41, [R26] ;  /* 0x000000001a297381 */ /* 0x00016800001e6900 */
[----:B------:R-:W-:Y:S01]  /*0ca0*/  IMAD.X R21, R13, 0x1, R11, P1 ;  /* 0x000000010d157824 */ /* 0x000fe200008e060b */
[----:B----4-:R-:W-:Y:S01]  /*0cb0*/  IADD3 R22, P1, R7, R20, RZ ;  /* 0x0000001407167210 */ /* 0x010fe20007f3e0ff */
[----:B------:R1:W4:Y:S01]  /*0cc0*/  LDG.E.CONSTANT.SYS R43, [R28] ;  /* 0x000000001c2b7381 */ /* 0x00032200001e6900 */
[----:B------:R-:W-:-:S03]  /*0cd0*/  IADD3 R14, P2, R17, R2, RZ ;  /* 0x00000002110e7210 */ /* 0x000fc60007f5e0ff */
[----:B------:R-:W4:Y:S01]  /*0ce0*/  LDG.E.CONSTANT.SYS R31, [R30] ;  /* 0x000000001e1f7381 */ /* 0x000f2200001e6900 */
[----:B------:R-:W-:Y:S01]  /*0cf0*/  IMAD.X R23, R13, 0x1, R21, P1 ;  /* 0x000000010d177824 */ /* 0x000fe200008e0615 */
[----:B------:R-:W-:Y:S02]  /*0d00*/  IADD3 R24, P1, R7, R22, RZ ;  /* 0x0000001607187210 */ /* 0x000fe40007f3e0ff */
[----:B------:R-:W-:Y:S01]  /*0d10*/  LEA.HI.X.SX32 R19, R17, R3, 0x1, P2 ;  /* 0x0000000311137211 */ /* 0x000fe200010f0eff */
[----:B------:R1:W4:Y:S01]  /*0d20*/  LDG.E.CONSTANT.SYS R45, [R10] ;  /* 0x000000000a2d7381 */ /* 0x00032200001e6900 */
[C---:B------:R-:W-:Y:S01]  /*0d30*/  LEA R18, P2, R14.reuse, c[0x0][0x160], 0x2 ;  /* 0x000058000e127a11 */ /* 0x040fe200078410ff */
[----:B------:R-:W-:Y:S02]  /*0d40*/  IMAD.X R25, R13, 0x1, R23, P1 ;  /* 0x000000010d197824 */ /* 0x000fe400008e0617 */
[----:B------:R-:W4:Y:S01]  /*0d50*/  LDG.E.CONSTANT.SYS R21, [R20] ;  /* 0x0000000014157381 */ /* 0x000f2200001e6900 */
[----:B------:R-:W-:-:S02]  /*0d60*/  LEA.HI.X R19, R14, c[0x0][0x164], R19, 0x2, P2 ;  /* 0x000059000e137a11 */ /* 0x000fc400010f1413 */
[----:B0-----:R-:W-:Y:S01]  /*0d70*/  IADD3 R26, P1, R7, R18, RZ ;  /* 0x00000012071a7210 */ /* 0x001fe20007f3e0ff */
[----:B------:R-:W4:Y:S04]  /*0d80*/  LDG.E.CONSTANT.SYS R23, [R22] ;  /* 0x0000000016177381 */ /* 0x000f2800001e6900 */
[----:B------:R-:W-:Y:S01]  /*0d90*/  IMAD.X R27, R13, 0x1, R19, P1 ;  /* 0x000000010d1b7824 */ /* 0x000fe200008e0613 */
[----:B-1----:R-:W-:Y:S01]  /*0da0*/  IADD3 R28, P1, R7, R26, RZ ;  /* 0x0000001a071c7210 */ /* 0x002fe20007f3e0ff */
[----:B------:R-:W4:Y:S04]  /*0db0*/  LDG.E.CONSTANT.SYS R25, [R24] ;  /* 0x0000000018197381 */ /* 0x000f2800001e6900 */
[----:B------:R-:W-:Y:S01]  /*0dc0*/  IMAD.X R29, R13, 0x1, R27, P1 ;  /* 0x000000010d1d7824 */ /* 0x000fe200008e061b */
[----:B------:R-:W-:Y:S01]  /*0dd0*/  IADD3 R10, P1, R7, R28, RZ ;  /* 0x0000001c070a7210 */ /* 0x000fe20007f3e0ff */
[----:B------:R-:W4:Y:S04]  /*0de0*/  LDG.E.CONSTANT.SYS R19, [R18] ;  /* 0x0000000012137381 */ /* 0x000f2800001e6900 */
[----:B------:R-:W4:Y:S01]  /*0df0*/  LDG.E.CONSTANT.SYS R27, [R26] ;  /* 0x000000001a1b7381 */ /* 0x000f2200001e6900 */
[----:B------:R-:W-:-:S03]  /*0e00*/  IMAD.X R11, R13, 0x1, R29, P1 ;  /* 0x000000010d0b7824 */ /* 0x000fc600008e061d */
[----:B------:R-:W4:Y:S05]  /*0e10*/  LDG.E.CONSTANT.SYS R29, [R28] ;  /* 0x000000001c1d7381 */ /* 0x000f2a00001e6900 */
[----:B------:R-:W4:Y:S01]  /*0e20*/  LDG.E.CONSTANT.SYS R11, [R10] ;  /* 0x000000000a0b7381 */ /* 0x000f2200001e6900 */
[----:B------:R-:W-:-:S04]  /*0e30*/  IADD3 R8, R8, 0x10, RZ ;  /* 0x0000001008087810 */ /* 0x000fc80007ffe0ff */
[----:B------:R-:W-:Y:S01]  /*0e40*/  ISETP.GE.AND P1, PT, R8, R15, PT ;  /* 0x0000000f0800720c */ /* 0x000fe20003f26270 */
[----:B------:R-:W-:Y:S02]  /*0e50*/  IMAD.IADD R17, R7, 0x1, R17 ;  /* 0x0000000107117824 */ /* 0x000fe400078e0211 */
[----:B--2---:R-:W-:-:S04]  /*0e60*/  FADD.FTZ R12, R12, R9 ;  /* 0x000000090c0c7221 */ /* 0x004fc80000010000 */
[----:B---3--:R-:W-:-:S04]  /*0e70*/  FADD.FTZ R12, R12, R33 ;  /* 0x000000210c0c7221 */ /* 0x008fc80000010000 */
[----:B-----5:R-:W-:-:S04]  /*0e80*/  FADD.FTZ R12, R12, R35 ;  /* 0x000000230c0c7221 */ /* 0x020fc80000010000 */
[----:B------:R-:W-:-:S04]  /*0e90*/  FADD.FTZ R12, R12, R37 ;  /* 0x000000250c0c7221 */ /* 0x000fc80000010000 */
[----:B------:R-:W-:-:S04]  /*0ea0*/  FADD.FTZ R12, R12, R39 ;  /* 0x000000270c0c7221 */ /* 0x000fc80000010000 */
[----:B------:R-:W-:-:S04]  /*0eb0*/  FADD.FTZ R12, R12, R41 ;  /* 0x000000290c0c7221 */ /* 0x000fc80000010000 */
[----:B----4-:R-:W-:-:S04]  /*0ec0*/  FADD.FTZ R12, R12, R43 ;  /* 0x0000002b0c0c7221 */ /* 0x010fc80000010000 */
        /* <DEDUP_REMOVED lines=10> */
.L_x_270:
[----:B------:R-:W-:Y:S05]  /*0f70*/  BSYNC B1 ;  /* 0x0000000000017941 */ /* 0x000fea0003800000 */
.L_x_269:
[----:B------:R-:W-:Y:S01]  /*0f80*/  IMAD.IADD R10, R4, 0x1, -R8 ;  /* 0x00000001040a7824 */ /* 0x000fe200078e0a08 */
[----:B------:R-:W-:Y:S01]  /*0f90*/  BMOV.32.CLEAR RZ, B1 ;  /* 0x0000000001ff7355 */ /* 0x000fe20000100000 */
[----:B------:R-:W-:Y:S03]  /*0fa0*/  BSSY B1, `(.L_x_272) ;  /* 0x000002c000017945 */ /* 0x000fe60003800000 */
[----:B------:R-:W-:-:S12]  /*0fb0*/  ISETP.GT.AND P1, PT, R10, 0x4, PT ;  /* 0x000000040a00780c */ /* 0x000fd80003f24270 */
[----:B------:R-:W-:Y:S05]  /*0fc0*/  @!P1 BRA `(.L_x_273) ;  /* 0x0000029000009947 */ /* 0x000fea0003800000 */
[-C--:B------:R-:W-:Y:S01]  /*0fd0*/  IADD3 R11, P0, R17, R2.reuse, RZ ;  /* 0x00000002110b7210 */ /* 0x080fe20007f1e0ff */
[----:B------:R-:W-:Y:S01]  /*0fe0*/  IMAD.IADD R25, R7, 0x1, R17 ;  /* 0x0000000107197824 */ /* 0x000fe200078e0211 */
[----:B------:R-:W-:Y:S02]  /*0ff0*/  SHF.R.S32.HI R27, RZ, 0x1f, R7 ;  /* 0x0000001fff1b7819 */ /* 0x000fe40000011407 */
[----:B------:R-:W-:Y:S02]  /*1000*/  LEA.HI.X.SX32 R12, R17, R3, 0x1, P0 ;  /* 0x00000003110c7211 */ /* 0x000fe400000f0eff */
[----:B------:R-:W-:Y:S02]  /*1010*/  LEA R10, P0, R11, c[0x0][0x160], 0x2 ;  /* 0x000058000b0a7a11 */ /* 0x000fe400078010ff */
[----:B------:R-:W-:Y:S02]  /*1020*/  IADD3 R17, P1, R25, R2, RZ ;  /* 0x0000000219117210 */ /* 0x000fe40007f3e0ff */
[----:B------:R-:W-:-:S02]  /*1030*/  LEA.HI.X R11, R11, c[0x0][0x164], R12, 0x2, P0 ;  /* 0x000059000b0b7a11 */ /* 0x000fc400000f140c */
[----:B------:R-:W-:Y:S02]  /*1040*/  IADD3 R12, P0, R7, R10, RZ ;  /* 0x0000000a070c7210 */ /* 0x000fe40007f1e0ff */
[----:B------:R-:W-:Y:S02]  /*1050*/  LEA.HI.X.SX32 R20, R25, R3, 0x1, P1 ;  /* 0x0000000319147211 */ /* 0x000fe400008f0eff */
[----:B------:R-:W-:Y:S01]  /*1060*/  LEA R18, P1, R17, c[0x0][0x160], 0x2 ;  /* 0x0000580011127a11 */ /* 0x000fe200078210ff */
[----:B------:R-:W-:Y:S01]  /*1070*/  IMAD.X R13, R27, 0x1, R11, P0 ;  /* 0x000000011b0d7824 */ /* 0x000fe200000e060b */
[----:B------:R-:W-:Y:S01]  /*1080*/  IADD3 R14, P0, R7, R12, RZ ;  /* 0x0000000c070e7210 */ /* 0x000fe20007f1e0ff */
[----:B------:R0:W2:Y:S01]  /*1090*/  LDG.E.CONSTANT.SYS R24, [R10] ;  /* 0x000000000a187381 */ /* 0x0000a200001e6900 */
[----:B------:R-:W-:-:S03]  /*10a0*/  LEA.HI.X R19, R17, c[0x0][0x164], R20, 0x2, P1 ;  /* 0x0000590011137a11 */ /* 0x000fc600008f1414 */
[----:B------:R-:W-:Y:S01]  /*10b0*/  IMAD.X R15, R27, 0x1, R13, P0 ;  /* 0x000000011b0f7824 */ /* 0x000fe200000e060d */
[----:B------:R-:W-:Y:S01]  /*10c0*/  IADD3 R16, P0, R7, R14, RZ ;  /* 0x0000000e07107210 */ /* 0x000fe20007f1e0ff */
[----:B------:R-:W3:Y:S04]  /*10d0*/  LDG.E.CONSTANT.SYS R13, [R12] ;  /* 0x000000000c0d7381 */ /* 0x000ee800001e6900 */
[----:B------:R-:W-:Y:S01]  /*10e0*/  IMAD.X R17, R27, 0x1, R15, P0 ;  /* 0x000000011b117824 */ /* 0x000fe200000e060f */
[----:B------:R-:W-:Y:S01]  /*10f0*/  IADD3 R20, P0, R7, R18, RZ ;  /* 0x0000001207147210 */ /* 0x000fe20007f1e0ff */
[----:B------:R-:W4:Y:S04]  /*1100*/  LDG.E.CONSTANT.SYS R14, [R14] ;  /* 0x000000000e0e7381 */ /* 0x000f2800001e6900 */
[----:B------:R-:W-:Y:S01]  /*1110*/  IMAD.X R21, R27, 0x1, R19, P0 ;  /* 0x000000011b157824 */ /* 0x000fe200000e0613 */
[----:B------:R-:W-:Y:S01]  /*1120*/  IADD3 R22, P0, R7, R20, RZ ;  /* 0x0000001407167210 */ /* 0x000fe20007f1e0ff */
[----:B------:R1:W5:Y:S04]  /*1130*/  LDG.E.CONSTANT.SYS R16, [R16] ;  /* 0x0000000010107381 */ /* 0x00036800001e6900 */
[----:B------:R-:W-:Y:S01]  /*1140*/  IMAD.X R23, R27, 0x1, R21, P0 ;  /* 0x000000011b177824 */ /* 0x000fe200000e0615 */
[----:B0-----:R-:W-:Y:S01]  /*1150*/  IADD3 R10, P0, R7, R22, RZ ;  /* 0x00000016070a7210 */ /* 0x001fe20007f1e0ff */
[----:B------:R-:W5:Y:S04]  /*1160*/  LDG.E.CONSTANT.SYS R18, [R18] ;  /* 0x0000000012127381 */ /* 0x000f6800001e6900 */
[----:B------:R-:W5:Y:S01]  /*1170*/  LDG.E.CONSTANT.SYS R20, [R20] ;  /* 0x0000000014147381 */ /* 0x000f6200001e6900 */
[----:B------:R-:W-:-:S03]  /*1180*/  IMAD.X R11, R27, 0x1, R23, P0 ;  /* 0x000000011b0b7824 */ /* 0x000fc600000e0617 */
[----:B------:R-:W5:Y:S05]  /*1190*/  LDG.E.CONSTANT.SYS R22, [R22] ;  /* 0x0000000016167381 */ /* 0x000f6a00001e6900 */
[----:B------:R-:W5:Y:S01]  /*11a0*/  LDG.E.CONSTANT.SYS R10, [R10] ;  /* 0x000000000a0a7381 */ /* 0x000f6200001e6900 */
[----:B------:R-:W-:Y:S01]  /*11b0*/  PLOP3.LUT P0, PT, PT, PT, PT, 0x8, 0x0 ;  /* 0x000000000000781c */ /* 0x000fe20003f0e170 */
[----:B-1----:R-:W-:Y:S01]  /*11c0*/  IMAD.IADD R17, R7, 0x1, R25 ;  /* 0x0000000107117824 */ /* 0x002fe200078e0219 */
[----:B------:R-:W-:Y:S01]  /*11d0*/  IADD3 R8, R8, 0x8, RZ ;  /* 0x0000000808087810 */ /* 0x000fe20007ffe0ff */
[----:B--2---:R-:W-:-:S04]  /*11e0*/  FADD.FTZ R24, R9, R24 ;  /* 0x0000001809187221 */ /* 0x004fc80000010000 */
[----:B---3--:R-:W-:-:S04]  /*11f0*/  FADD.FTZ R13, R24, R13 ;  /* 0x0000000d180d7221 */ /* 0x008fc80000010000 */
[----:B----4-:R-:W-:-:S04]  /*1200*/  FADD.FTZ R13, R13, R14 ;  /* 0x0000000e0d0d7221 */ /* 0x010fc80000010000 */
[----:B-----5:R-:W-:-:S04]  /*1210*/  FADD.FTZ R13, R13, R16 ;  /* 0x000000100d0d7221 */ /* 0x020fc80000010000 */
[----:B------:R-:W-:-:S04]  /*1220*/  FADD.FTZ R13, R13, R18 ;  /* 0x000000120d0d7221 */ /* 0x000fc80000010000 */
[----:B------:R-:W-:-:S04]  /*1230*/  FADD.FTZ R13, R13, R20 ;  /* 0x000000140d0d7221 */ /* 0x000fc80000010000 */
[----:B------:R-:W-:-:S04]  /*1240*/  FADD.FTZ R13, R13, R22 ;  /* 0x000000160d0d7221 */ /* 0x000fc80000010000 */
[----:B------:R-:W-:-:S08]  /*1250*/  FADD.FTZ R9, R13, R10 ;  /* 0x0000000a0d097221 */ /* 0x000fd00000010000 */
.L_x_273:
[----:B------:R-:W-:Y:S05]  /*1260*/  BSYNC B1 ;  /* 0x0000000000017941 */ /* 0x000fea0003800000 */
.L_x_272:
[----:B------:R-:W-:-:S12]  /*1270*/  ISETP.LT.OR P0, PT, R8, R4, P0 ;  /* 0x000000040800720c */ /* 0x000fd80000701670 */
[----:B------:R-:W-:Y:S05]  /*1280*/  @!P0 BRA `(.L_x_264) ;  /* 0x0000013000008947 */ /* 0x000fea0003800000 */
[C---:B------:R-:W-:Y:S02]  /*1290*/  IADD3 R4, P0, R17.reuse, R2, RZ ;  /* 0x0000000211047210 */ /* 0x040fe40007f1e0ff */
[----:B------:R-:W-:Y:S02]  /*12a0*/  SHF.R.S32.HI R19, RZ, 0x1f, R7 ;  /* 0x0000001fff137819 */ /* 0x000fe40000011407 */
[C---:B------:R-:W-:Y:S02]  /*12b0*/  LEA R10, P1, R4.reuse, c[0x0][0x160], 0x2 ;  /* 0x00005800040a7a11 */ /* 0x040fe400078210ff */
[----:B------:R-:W-:Y:S02]  /*12c0*/  LEA.HI.X.SX32 R17, R17, R3, 0x1, P0 ;  /* 0x0000000311117211 */ /* 0x000fe400000f0eff */
[----:B------:R-:W-:Y:S02]  /*12d0*/  IADD3 R12, P0, R7, R10, RZ ;  /* 0x0000000a070c7210 */ /* 0x000fe40007f1e0ff */
[----:B------:R-:W-:-:S02]  /*12e0*/  LEA.HI.X R11, R4, c[0x0][0x164], R17, 0x2, P1 ;  /* 0x00005900040b7a11 */ /* 0x000fc400008f1411 */
[----:B------:R-:W-:-:S03]  /*12f0*/  IADD3 R14, P1, R7, R12, RZ ;  /* 0x0000000c070e7210 */ /* 0x000fc60007f3e0ff */
[----:B------:R-:W-:Y:S01]  /*1300*/  IMAD.X R13, R19, 0x1, R11, P0 ;  /* 0x00000001130d7824 */ /* 0x000fe200000e060b */
[----:B------:R-:W-:Y:S02]  /*1310*/  IADD3 R16, P0, R7, R14, RZ ;  /* 0x0000000e07107210 */ /* 0x000fe40007f1e0ff */
[----:B------:R-:W2:Y:S01]  /*1320*/  LDG.E.CONSTANT.SYS R10, [R10] ;  /* 0x000000000a0a7381 */ /* 0x000ea200001e6900 */
[----:B------:R-:W-:-:S04]  /*1330*/  IMAD.X R15, R19, 0x1, R13, P1 ;  /* 0x00000001130f7824 */ /* 0x000fc800008e060d */
[----:B------:R-:W3:Y:S01]  /*1340*/  LDG.E.CONSTANT.SYS R12, [R12] ;  /* 0x000000000c0c7381 */ /* 0x000ee200001e6900 */
[----:B------:R-:W-:-:S03]  /*1350*/  IMAD.X R17, R19, 0x1, R15, P0 ;  /* 0x0000000113117824 */ /* 0x000fc600000e060f */
[----:B------:R-:W4:Y:S05]  /*1360*/  LDG.E.CONSTANT.SYS R14, [R14] ;  /* 0x000000000e0e7381 */ /* 0x000f2a00001e6900 */
[----:B------:R-:W5:Y:S01]  /*1370*/  LDG.E.CONSTANT.SYS R16, [R16] ;  /* 0x0000000010107381 */ /* 0x000f6200001e6900 */
[----:B--2---:R-:W-:-:S04]  /*1380*/  FADD.FTZ R9, R9, R10 ;  /* 0x0000000a09097221 */ /* 0x004fc80000010000 */
[----:B---3--:R-:W-:-:S04]  /*1390*/  FADD.FTZ R9, R9, R12 ;  /* 0x0000000c09097221 */ /* 0x008fc80000010000 */
[----:B----4-:R-:W-:-:S04]  /*13a0*/  FADD.FTZ R9, R9, R14 ;  /* 0x0000000e09097221 */ /* 0x010fc80000010000 */
[----:B-----5:R-:W-:-:S08]  /*13b0*/  FADD.FTZ R9, R9, R16 ;  /* 0x0000001009097221 */ /* 0x020fd00000010000 */
.L_x_264:
[----:B------:R-:W-:Y:S05]  /*13c0*/  BSYNC B0 ;  /* 0x0000000000007941 */ /* 0x000fea0003800000 */
.L_x_263:
[----:B------:R-:W0:Y:S01]  /*13d0*/  I2F R6, R6 ;  /* 0x0000000600067306 */ /* 0x000e220000201400 */
[----:B------:R-:W-:-:S05]  /*13e0*/  IMAD R5, R0, c[0x0][0x178], R5 ;  /* 0x00005e0000057a24 */ /* 0x000fca00078e0205 */
[----:B------:R-:W-:-:S04]  /*13f0*/  IADD3 R0, P0, R5, R2, RZ ;  /* 0x0000000205007210 */ /* 0x000fc80007f1e0ff */
[----:B------:R-:W-:Y:S02]  /*1400*/  LEA.HI.X.SX32 R3, R5, R3, 0x1, P0 ;  /* 0x0000000305037211 */ /* 0x000fe400000f0eff */
[C---:B------:R-:W-:Y:S01]  /*1410*/  LEA R2, P0, R0.reuse, c[0x0][0x168], 0x2 ;  /* 0x00005a0000027a11 */ /* 0x040fe200078010ff */
[----:B0-----:R-:W0:Y:S03]  /*1420*/  MUFU.RCP R4, R6 ;  /* 0x0000000600047308 */ /* 0x001e260000001000 */
[----:B------:R-:W-:Y:S01]  /*1430*/  LEA.HI.X R3, R0, c[0x0][0x16c], R3, 0x2, P0 ;  /* 0x00005b0000037a11 */ /* 0x000fe200000f1403 */
[----:B0-----:R-:W-:-:S08]  /*1440*/  FMUL.FTZ R9, R4, R9 ;  /* 0x0000000904097220 */ /* 0x001fd00000410000 */
[----:B------:R-:W-:Y:S01]  /*1450*/  STG.E.SYS [R2], R9 ;  /* 0x0000000902007386 */ /* 0x000fe2000010e900 */
[----:B------:R-:W-:Y:S05]  /*1460*/  EXIT ;  /* 0x000000000000794d */ /* 0x000fea0003800000 */
.L_x_274:
[----:B------:R-:W-:-:S00]  /*1470*/  BRA `(.L_x_274) ;  /* 0xfffffff000007947 */ /* 0x000fc0000383ffff */
.L_x_614:


//--------------------- .text.kernel_cuda_filter_nlm_calc_difference --------------------------
	.section	.text.kernel_cuda_filter_nlm_calc_difference,"ax",@progbits
	.sectioninfo	@"SHI_REGISTERS=48"
	.align	128
        .global         kernel_cuda_filter_nlm_calc_difference
        .type           kernel_cuda_filter_nlm_calc_difference,@function
        .size           kernel_cuda_filter_nlm_calc_difference,(.L_x_615 - kernel_cuda_filter_nlm_calc_difference)
        .other          kernel_cuda_filter_nlm_calc_difference,@"STO_CUDA_ENTRY STV_DEFAULT"
kernel_cuda_filter_nlm_calc_difference:
.text.kernel_cuda_filter_nlm_calc_difference:
[----:B------:R-:W-:-:S08]  /*0000*/  MOV R1, c[0x0][0x28] ;  /* 0x00000a0000017a02 */ /* 0x000fd00000000f00 */
[----:B------:R-:W-:Y:S01]  /*0010*/  MOV R0, c[0x0][0x190] ;  /* 0x0000640000007a02 */ /* 0x000fe20000000f00 */
[----:B------:R-:W0:Y:S01]  /*0020*/  S2R R5, SR_CTAID.Y ;  /* 0x0000000000057919 */ /* 0x000e220000002600 */
[----:B------:R-:W-:Y:S01]  /*0030*/  BMOV.32.CLEAR RZ, B0 ;  /* 0x0000000000ff7355 */ /* 0x000fe20000100000 */
[----:B------:R-:W-:Y:S01]  /*0040*/  BSSY B0, `(.L_x_275) ;  /* 0x0000063000007945 */ /* 0x000fe20003800000 */
        /* <DEDUP_REMOVED lines=11> */
[----:B0-----:R-:W-:Y:S02]  /*0100*/  MOV R2, RZ ;  /* 0x000000ff00027202 */ /* 0x001fe40000000f00 */
[----:B-1----:R-:W-:-:S05]  /*0110*/  IADD3 R8, RZ, -R3, RZ ;  /* 0x80000003ff087210 */ /* 0x002fca0007ffe0ff */
[----:B------:R-:W-:-:S04]  /*0120*/  IMAD R9, R8, R7, RZ ;  /* 0x0000000708097224 */ /* 0x000fc800078e02ff */
[----:B------:R-:W-:Y:S01]  /*0130*/  IMAD.HI.U32 R3, R3, R9, R2 ;  /* 0x0000000903037227 */ /* 0x000fe200078e0002 */
[----:B------:R-:W-:-:S07]  /*0140*/  IADD3 R2, RZ, -R6, RZ ;  /* 0x80000006ff027210 */ /* 0x000fce0007ffe0ff */
        /* <DEDUP_REMOVED lines=8> */
[-C--:B------:R-:W-:Y:S02]  /*01d0*/  @!P1 IADD3 R2, R2, -R7.reuse, RZ ;  /* 0x8000000702029210 */ /* 0x080fe40007ffe0ff */
[----:B------:R-:W-:Y:S02]  /*01e0*/  ISETP.NE.AND P1, PT, R0, RZ, PT ;  /* 0x000000ff0000720c */ /* 0x000fe40003f25270 */
[CC--:B------:R-:W-:Y:S02]  /*01f0*/  ISETP.GE.U32.AND P0, PT, R2.reuse, R7.reuse, PT ;  /* 0x000000070200720c */ /* 0x0c0fe40003f06070 */
[----:B------:R-:W-:-:S10]  /*0200*/  IADD3 R3, R2, -R7, RZ ;  /* 0x8000000702037210 */ /* 0x000fd40007ffe0ff */
[----:B------:R-:W-:Y:S02]  /*0210*/  @P0 IADD3 R4, R4, 0x1, RZ ;  /* 0x0000000104040810 */ /* 0x000fe40007ffe0ff */
[----:B------:R-:W-:-:S03]  /*0220*/  ISETP.GT.U32.AND P0, PT, R7, R2, PT ;  /* 0x000000020700720c */ /* 0x000fc60003f04070 */
[----:B------:R-:W-:Y:S01]  /*0230*/  @!P3 IMAD.MOV R4, RZ, RZ, -R4 ;  /* 0x000000ffff04b224 */ /* 0x000fe200078e0a04 */
[----:B------:R-:W-:Y:S02]  /*0240*/  SEL R2, R3, R2, !P0 ;  /* 0x0000000203027207 */ /* 0x000fe40004000000 */
[----:B------:R-:W-:Y:S02]  /*0250*/  PLOP3.LUT P0, PT, PT, PT, PT, 0x80, 0x0 ;  /* 0x000000000000781c */ /* 0x000fe40003f0f070 */
[----:B------:R-:W-:Y:S02]  /*0260*/  SEL R15, R5, R4, !P1 ;  /* 0x00000004050f7207 */ /* 0x000fe40004800000 */
[----:B------:R-:W-:Y:S02]  /*0270*/  @!P2 IADD3 R2, -R2, RZ, RZ ;  /* 0x000000ff0202a210 */ /* 0x000fe40007ffe1ff */
[----:B------:R-:W-:Y:S02]  /*0280*/  ISETP.GE.AND P3, PT, R15, R0, PT ;  /* 0x000000000f00720c */ /* 0x000fe40003f66270 */
[----:B------:R-:W-:-:S02]  /*0290*/  SEL R13, R5, R2, !P1 ;  /* 0x00000002050d7207 */ /* 0x000fc40004800000 */
[----:B------:R-:W-:-:S08]  /*02a0*/  CS2R R2, SRZ ;  /* 0x0000000000027805 */ /* 0x000fd0000001ff00 */
[----:B------:R-:W-:Y:S05]  /*02b0*/  @P3 BRA `(.L_x_276) ;  /* 0x000003b000003947 */ /* 0x000fea0003800000 */
[----:B------:R-:W-:Y:S02]  /*02c0*/  IADD3 R10, R13, -c[0x0][0x190], RZ ;  /* 0x800064000d0a7a10 */ /* 0x000fe40007ffe0ff */
[----:B------:R-:W-:Y:S02]  /*02d0*/  IADD3 R12, R15, -c[0x0][0x190], RZ ;  /* 0x800064000f0c7a10 */ /* 0x000fe40007ffe0ff */
[----:B------:R-:W-:Y:S02]  /*02e0*/  IMNMX R4, RZ, R10, !PT ;  /* 0x0000000aff047217 */ /* 0x000fe40007800200 */
[----:B------:R-:W-:Y:S02]  /*02f0*/  IMNMX R5, RZ, R12, !PT ;  /* 0x0000000cff057217 */ /* 0x000fe40007800200 */
[----:B------:R-:W-:Y:S02]  /*0300*/  IADD3 R6, -R10, RZ, RZ ;  /* 0x000000ff0a067210 */ /* 0x000fe40007ffe1ff */
[----:B------:R-:W-:-:S02]  /*0310*/  IADD3 R4, -R4, c[0x0][0x180], RZ ;  /* 0x0000600004047a10 */ /* 0x000fc40007ffe1ff */
[----:B------:R-:W-:Y:S02]  /*0320*/  IADD3 R7, -R12, RZ, RZ ;  /* 0x000000ff0c077210 */ /* 0x000fe40007ffe1ff */
[----:B------:R-:W-:Y:S02]  /*0330*/  IADD3 R5, -R5, c[0x0][0x184], RZ ;  /* 0x0000610005057a10 */ /* 0x000fe40007ffe1ff */
[----:B------:R-:W-:Y:S02]  /*0340*/  IMNMX R17, RZ, R6, !PT ;  /* 0x00000006ff117217 */ /* 0x000fe40007800200 */
[----:B------:R-:W-:Y:S02]  /*0350*/  IMNMX R4, R4, c[0x0][0x180], PT ;  /* 0x0000600004047a17 */ /* 0x000fe40003800200 */
[----:B------:R-:W-:Y:S02]  /*0360*/  IMNMX R19, RZ, R7, !PT ;  /* 0x00000007ff137217 */ /* 0x000fe40007800200 */
[----:B------:R-:W-:-:S02]  /*0370*/  IMNMX R14, R5, c[0x0][0x184], PT ;  /* 0x00006100050e7a17 */ /* 0x000fc40003800200 */
[----:B------:R-:W-:-:S04]  /*0380*/  ISETP.GT.AND P1, PT, R4, R17, PT ;  /* 0x000000110400720c */ /* 0x000fc80003f24270 */
[----:B------:R-:W-:-:S12]  /*0390*/  ISETP.LE.OR P1, PT, R14, R19, !P1 ;  /* 0x000000130e00720c */ /* 0x000fd80004f23670 */
[----:B------:R-:W-:Y:S05]  /*03a0*/  @P1 BRA `(.L_x_276) ;  /* 0x000002c000001947 */ /* 0x000fea0003800000 */
[----:B------:R-:W-:Y:S01]  /*03b0*/  IADD3 R21, -R17, R4, RZ ;  /* 0x0000000411157210 */ /* 0x000fe20007ffe1ff */
[----:B------:R-:W0:Y:S03]  /*03c0*/  S2R R6, SR_CTAID.X ;  /* 0x0000000000067919 */ /* 0x000e260000002500 */
[----:B------:R-:W-:Y:S01]  /*03d0*/  IABS R11, R21 ;  /* 0x00000015000b7213 */ /* 0x000fe20000000000 */
[----:B------:R-:W0:Y:S05]  /*03e0*/  S2R R9, SR_TID.X ;  /* 0x0000000000097919 */ /* 0x000e2a0000002100 */
[----:B------:R-:W1:Y:S02]  /*03f0*/  I2F.RP R7, R11 ;  /* 0x0000000b00077306 */ /* 0x000e640000209400 */
[----:B-1----:R-:W1:Y:S01]  /*0400*/  MUFU.RCP R7, R7 ;  /* 0x0000000700077308 */ /* 0x002e620000001000 */
[----:B0-----:R-:W-:Y:S01]  /*0410*/  IMAD R6, R6, c[0x0][0x0], R9 ;  /* 0x0000000006067a24 */ /* 0x001fe200078e0209 */
[----:B-1----:R-:W-:-:S02]  /*0420*/  IADD3 R4, R7, 0xffffffe, RZ ;  /* 0x0ffffffe07047810 */ /* 0x002fc40007ffe0ff */
[----:B------:R-:W-:-:S04]  /*0430*/  IABS R7, R21 ;  /* 0x0000001500077213 */ /* 0x000fc80000000000 */
[----:B------:R0:W1:Y:S02]  /*0440*/  F2I.FTZ.U32.TRUNC.NTZ R5, R4 ;  /* 0x0000000400057305 */ /* 0x000064000021f000 */
[----:B0-----:R-:W-:Y:S01]  /*0450*/  MOV R4, RZ ;  /* 0x000000ff00047202 */ /* 0x001fe20000000f00 */
[----:B-1----:R-:W-:-:S04]  /*0460*/  IMAD.MOV R8, RZ, RZ, -R5 ;  /* 0x000000ffff087224 */ /* 0x002fc800078e0a05 */
        /* <DEDUP_REMOVED lines=12> */
[----:B------:R-:W-:-:S04]  /*0530*/  @!P2 IADD3 R4, R4, -R11, RZ ;  /* 0x8000000b0404a210 */ /* 0x000fc80007ffe0ff */
[C---:B------:R-:W-:Y:S01]  /*0540*/  ISETP.GE.U32.AND P1, PT, R4.reuse, R11, PT ;  /* 0x0000000b0400720c */ /* 0x040fe20003f26070 */
[----:B------:R-:W-:Y:S01]  /*0550*/  IMAD.IADD R5, R4, 0x1, -R11 ;  /* 0x0000000104057824 */ /* 0x000fe200078e0a0b */
[----:B------:R-:W-:-:S04]  /*0560*/  ISETP.GT.U32.AND P2, PT, R11, R4, PT ;  /* 0x000000040b00720c */ /* 0x000fc80003f44070 */
[----:B------:R-:W-:-:S06]  /*0570*/  SEL R4, R5, R4, !P2 ;  /* 0x0000000405047207 */ /* 0x000fcc0005000000 */
[----:B------:R-:W-:Y:S02]  /*0580*/  @P1 IADD3 R8, R8, 0x1, RZ ;  /* 0x0000000108081810 */ /* 0x000fe40007ffe0ff */
[----:B------:R-:W-:Y:S02]  /*0590*/  ISETP.NE.AND P1, PT, R21, RZ, PT ;  /* 0x000000ff1500720c */ /* 0x000fe40003f25270 */
[----:B------:R-:W-:Y:S02]  /*05a0*/  @!P3 IADD3 R8, -R8, RZ, RZ ;  /* 0x000000ff0808b210 */ /* 0x000fe40007ffe1ff */
[----:B------:R-:W-:Y:S02]  /*05b0*/  ISETP.GE.AND P3, PT, R6, RZ, PT ;  /* 0x000000ff0600720c */ /* 0x000fe40003f66270 */
[----:B------:R-:W-:-:S04]  /*05c0*/  SEL R8, R7, R8, !P1 ;  /* 0x0000000807087207 */ /* 0x000fc80004800000 */
[----:B------:R-:W-:-:S04]  /*05d0*/  IADD3 R19, R19, R8, RZ ;  /* 0x0000000813137210 */ /* 0x000fc80007ffe0ff */
[----:B------:R-:W-:Y:S02]  /*05e0*/  ISETP.GE.AND P4, PT, R19, R14, PT ;  /* 0x0000000e1300720c */ /* 0x000fe40003f86270 */
[----:B------:R-:W-:-:S04]  /*05f0*/  @!P3 IADD3 R4, -R4, RZ, RZ ;  /* 0x000000ff0404b210 */ /* 0x000fc80007ffe1ff */
[----:B------:R-:W-:-:S04]  /*0600*/  SEL R4, R7, R4, !P1 ;  /* 0x0000000407047207 */ /* 0x000fc80004800000 */
[----:B------:R-:W-:Y:S02]  /*0610*/  IADD3 R6, R17, R4, RZ ;  /* 0x0000000411067210 */ /* 0x000fe40007ffe0ff */
[----:B------:R-:W-:Y:S01]  /*0620*/  @!P4 IMAD R0, R0, R15, R13 ;  /* 0x0000000f0000c224 */ /* 0x000fe200078e020d */
[----:B------:R-:W-:-:S03]  /*0630*/  @!P4 PLOP3.LUT P0, PT, PT, PT, PT, 0x8, 0x0 ;  /* 0x000000000000c81c */ /* 0x000fc60003f0e170 */
[----:B------:R-:W-:-:S05]  /*0640*/  @!P4 IMAD R5, R0, c[0x0][0x18c], RZ ;  /* 0x000063000005ca24 */ /* 0x000fca00078e02ff */
[----:B------:R-:W-:Y:S02]  /*0650*/  @!P4 SHF.R.S32.HI R3, RZ, 0x1f, R5 ;  /* 0x0000001fff03c819 */ /* 0x000fe40000011405 */
[----:B------:R-:W-:-:S08]  /*0660*/  @!P4 MOV R2, R5 ;  /* 0x000000050002c202 */ /* 0x000fd00000000f00 */
.L_x_276:
[----:B------:R-:W-:Y:S05]  /*0670*/  BSYNC B0 ;  /* 0x0000000000007941 */ /* 0x000fea0003800000 */
.L_x_275:
[----:B------:R-:W-:Y:S05]  /*0680*/  @P0 EXIT ;  /* 0x000000000000094d */ /* 0x000fea0003800000 */
[----:B------:R-:W-:Y:S01]  /*0690*/  ISETP.NE.U32.AND P0, PT, RZ, c[0x0][0x170], PT ;  /* 0x00005c00ff007a0c */ /* 0x000fe20003f05070 */
[----:B------:R-:W-:Y:S01]  /*06a0*/  IMAD.MOV.U32 R0, RZ, RZ, 0x4 ;  /* 0x00000004ff007424 */ /* 0x000fe200078e00ff */
[----:B------:R-:W-:Y:S02]  /*06b0*/  IADD3 R7, R6, c[0x0][0x198], RZ ;  /* 0x0000660006077a10 */ /* 0x000fe40007ffe0ff */
[----:B------:R-:W-:Y:S02]  /*06c0*/  ISETP.NE.AND.EX P0, PT, RZ, c[0x0][0x174], PT, P0 ;  /* 0x00005d00ff007a0c */ /* 0x000fe40003f05300 */
[----:B------:R-:W-:Y:S02]  /*06d0*/  IADD3 R5, R12, R19, RZ ;  /* 0x000000130c057210 */ /* 0x000fe40007ffe0ff */
[----:B------:R-:W-:-:S05]  /*06e0*/  IADD3 R4, R10, R7, RZ ;  /* 0x000000070a047210 */ /* 0x000fca0007ffe0ff */
[----:B------:R-:W-:-:S04]  /*06f0*/  IMAD R17, R5, c[0x0][0x188], R4 ;  /* 0x0000620005117a24 */ /* 0x000fc800078e0204 */
[----:B------:R-:W-:-:S04]  /*0700*/  @P0 IMAD.WIDE R10, R17, R0, c[0x0][0x170] ;  /* 0x00005c00110a0625 */ /* 0x000fc800078e0200 */
[----:B------:R-:W-:-:S04]  /*0710*/  IMAD R5, R19, c[0x0][0x188], R6 ;  /* 0x0000620013057a24 */ /* 0x000fc800078e0206 */
[----:B------:R-:W2:Y:S01]  /*0720*/  @P0 LDG.E.CONSTANT.SYS R10, [R10] ;  /* 0x000000000a0a0381 */ /* 0x000ea200001e6900 */
[----:B------:R-:W-:-:S08]  /*0730*/  @P0 IMAD.WIDE R8, R5, R0, c[0x0][0x170] ;  /* 0x00005c0005080625 */ /* 0x000fd000078e0200 */
[----:B------:R-:W3:Y:S01]  /*0740*/  @P0 LDG.E.CONSTANT.SYS R8, [R8] ;  /* 0x0000000008080381 */ /* 0x000ee200001e6900 */
[----:B------:R-:W-:Y:S01]  /*0750*/  ISETP.NE.AND P1, PT, RZ, c[0x0][0x194], PT ;  /* 0x00006500ff007a0c */ /* 0x000fe20003f25270 */
[----:B------:R-:W-:Y:S01]  /*0760*/  UMOV UR4, URZ ;  /* 0x0000003f00047c82 */ /* 0x000fe20008000000 */
[----:B------:R-:W-:Y:S01]  /*0770*/  MOV R12, 0x1 ;  /* 0x00000001000c7802 */ /* 0x000fe20000000f00 */
[----:B------:R-:W-:Y:S01]  /*0780*/  IMAD.WIDE R22, R17, R0, c[0x0][0x168] ;  /* 0x00005a0011167625 */ /* 0x000fe200078e0200 */
[----:B------:R-:W-:-:S03]  /*0790*/  MOV R6, 0x3f800000 ;  /* 0x3f80000000067802 */ /* 0x000fc60000000f00 */
[----:B------:R-:W-:-:S04]  /*07a0*/  IMAD.WIDE R24, R5, R0, c[0x0][0x168] ;  /* 0x00005a0005187625 */ /* 0x000fc800078e0200 */
[----:B------:R-:W-:-:S04]  /*07b0*/  IMAD.WIDE R14, R5, R0, c[0x0][0x160] ;  /* 0x00005800050e7625 */ /* 0x000fc800078e0200 */
[----:B------:R-:W-:Y:S01]  /*07c0*/  IMAD.WIDE R16, R17, R0, c[0x0][0x160] ;  /* 0x0000580011107625 */ /* 0x000fe200078e0200 */
[----:B--2---:R-:W3:Y:S03]  /*07d0*/  @P0 MUFU.RCP R7, R10 ;  /* 0x0000000a00070308 */ /* 0x004ee60000001000 */
[----:B---3--:R-:W-:Y:S01]  /*07e0*/  @P0 FMUL.FTZ R4, R8, R7 ;  /* 0x0000000708040220 */ /* 0x008fe20000410000 */
[----:B------:R-:W-:-:S04]  /*07f0*/  SEL R7, R12, 0x3, !P1 ;  /* 0x000000030c077807 */ /* 0x000fc80004800000 */
[----:B------:R-:W-:Y:S02]  /*0800*/  ISETP.GT.AND P2, PT, R7, 0x3, PT ;  /* 0x000000030700780c */ /* 0x000fe40003f44270 */
[----:B------:R-:W-:-:S04]  /*0810*/  @P0 FMNMX.FTZ R4, R4, 0.25, !PT ;  /* 0x3e80000004040809 */ /* 0x000fc80007810000 */
[----:B------:R-:W-:Y:S02]  /*0820*/  @P0 FMNMX.FTZ R6, R4, 4, PT ;  /* 0x4080000004060809 */ /* 0x000fe40003810000 */
[----:B------:R-:W-:Y:S02]  /*0830*/  PLOP3.LUT P0, PT, PT, PT, PT, 0x80, 0x0 ;  /* 0x000000000000781c */ /* 0x000fe40003f0f070 */
[----:B------:R-:W-:Y:S01]  /*0840*/  MOV R4, RZ ;  /* 0x000000ff00047202 */ /* 0x000fe20000000f00 */
[----:B------:R-:W-:Y:S01]  /*0850*/  FMUL.FTZ R8, R6, R6 ;  /* 0x0000000606087220 */ /* 0x000fe20000410000 */
[----:B------:R-:W-:Y:S08]  /*0860*/  @!P2 BRA `(.L_x_277) ;  /* 0x000004e00000a947 */ /* 0x000ff00003800000 */
[----:B------:R-:W-:Y:S02]  /*0870*/  PLOP3.LUT P0, PT, PT, PT, PT, 0x8, 0x0 ;  /* 0x000000000000781c */ /* 0x000fe40003f0e170 */
[----:B------:R-:W-:-:S10]  /*0880*/  IADD3 R40, R7, -0x3, RZ ;  /* 0xfffffffd07287810 */ /* 0x000fd40007ffe0ff */
.L_x_278:
[C---:B------:R-:W-:Y:S01]  /*0890*/  IMAD.WIDE R18, R0.reuse, c[0x0][0x194], R22 ;  /* 0x0000650000127a25 */ /* 0x040fe200078e0216 */
[----:B------:R0:W2:Y:S03]  /*08a0*/  LDG.E.CONSTANT.SYS R39, [R22] ;  /* 0x0000000016277381 */ /* 0x0000a600001e6900 */
[C---:B------:R-:W-:Y:S01]  /*08b0*/  IMAD.WIDE R20, R0.reuse, c[0x0][0x194], R24 ;  /* 0x0000650000147a25 */ /* 0x040fe200078e0218 */
[----:B------:R1:W3:Y:S03]  /*08c0*/  LDG.E.CONSTANT.SYS R38, [R24] ;  /* 0x0000000018267381 */ /* 0x0002e600001e6900 */
[C---:B------:R-:W-:Y:S01]  /*08d0*/  IMAD.WIDE R30, R0.reuse, c[0x0][0x194], R18 ;  /* 0x00006500001e7a25 */ /* 0x040fe200078e0212 */
[----:B------:R4:W5:Y:S03]  /*08e0*/  LDG.E.CONSTANT.SYS R43, [R18] ;  /* 0x00000000122b7381 */ /* 0x00096600001e6900 */
[C---:B------:R-:W-:Y:S01]  /*08f0*/  IMAD.WIDE R32, R0.reuse, c[0x0][0x194], R20 ;  /* 0x0000650000207a25 */ /* 0x040fe200078e0214 */
[----:B------:R0:W5:Y:S03]  /*0900*/  LDG.E.CONSTANT.SYS R9, [R20] ;  /* 0x0000000014097381 */ /* 0x00016600001e6900 */
[C---:B------:R-:W-:Y:S01]  /*0910*/  IMAD.WIDE R10, R0.reuse, c[0x0][0x194], R30 ;  /* 0x00006500000a7a25 */ /* 0x040fe200078e021e */
[----:B------:R0:W5:Y:S03]  /*0920*/  LDG.E.CONSTANT.SYS R37, [R16] ;  /* 0x0000000010257381 */ /* 0x00016600001e6900 */
[C---:B------:R-:W-:Y:S01]  /*0930*/  IMAD.WIDE R12, R0.reuse, c[0x0][0x194], R32 ;  /* 0x00006500000c7a25 */ /* 0x040fe200078e0220 */
[----:B------:R0:W5:Y:S03]  /*0940*/  LDG.E.CONSTANT.SYS R31, [R30] ;  /* 0x000000001e1f7381 */ /* 0x00016600001e6900 */
[C---:B------:R-:W-:Y:S01]  /*0950*/  IMAD.WIDE R26, R0.reuse, c[0x0][0x194], R16 ;  /* 0x00006500001a7a25 */ /* 0x040fe200078e0210 */
[----:B----4-:R-:W4:Y:S03]  /*0960*/  LDG.E.CONSTANT.SYS R19, [R32] ;  /* 0x0000000020137381 */ /* 0x010f2600001e6900 */
[C---:B------:R-:W-:Y:S01]  /*0970*/  IMAD.WIDE R28, R0.reuse, c[0x0][0x194], R14 ;  /* 0x00006500001c7a25 */ /* 0x040fe200078e020e */
[----:B------:R-:W4:Y:S04]  /*0980*/  LDG.E.CONSTANT.SYS R45, [R10] ;  /* 0x000000000a2d7381 */ /* 0x000f2800001e6900 */
[----:B------:R-:W4:Y:S01]  /*0990*/  LDG.E.CONSTANT.SYS R18, [R12] ;  /* 0x000000000c127381 */ /* 0x000f2200001e6900 */
[----:B-1----:R-:W-:-:S03]  /*09a0*/  IMAD.WIDE R24, R0, c[0x0][0x194], R26 ;  /* 0x0000650000187a25 */ /* 0x002fc600078e021a */
[----:B------:R1:W4:Y:S01]  /*09b0*/  LDG.E.CONSTANT.SYS R36, [R14] ;  /* 0x000000000e247381 */ /* 0x00032200001e6900 */
[----:B------:R-:W-:-:S03]  /*09c0*/  IMAD.WIDE R34, R0, c[0x0][0x194], R28 ;  /* 0x0000650000227a25 */ /* 0x000fc600078e021c */
[----:B------:R3:W4:Y:S01]  /*09d0*/  LDG.E.CONSTANT.SYS R41, [R26] ;  /* 0x000000001a297381 */ /* 0x00072200001e6900 */
[----:B0-----:R-:W-:-:S03]  /*09e0*/  IMAD.WIDE R16, R0, c[0x0][0x194], R24 ;  /* 0x0000650000107a25 */ /* 0x001fc600078e0218 */
[----:B------:R0:W4:Y:S01]  /*09f0*/  LDG.E.CONSTANT.SYS R42, [R28] ;  /* 0x000000001c2a7381 */ /* 0x00012200001e6900 */
[----:B-1----:R-:W-:-:S03]  /*0a00*/  IMAD.WIDE R14, R0, c[0x0][0x194], R34 ;  /* 0x00006500000e7a25 */ /* 0x002fc600078e0222 */
[----:B------:R5:W4:Y:S04]  /*0a10*/  LDG.E.CONSTANT.SYS R21, [R24] ;  /* 0x0000000018157381 */ /* 0x000b2800001e6900 */
[----:B------:R-:W4:Y:S04]  /*0a20*/  LDG.E.CONSTANT.SYS R22, [R34] ;  /* 0x0000000022167381 */ /* 0x000f2800001e6900 */
[----:B------:R1:W4:Y:S04]  /*0a30*/  LDG.E.CONSTANT.SYS R23, [R16] ;  /* 0x0000000010177381 */ /* 0x00032800001e6900 */
[----:B------:R0:W4:Y:S01]  /*0a40*/  LDG.E.CONSTANT.SYS R20, [R14] ;  /* 0x000000000e147381 */ /* 0x00012200001e6900 */
[----:B------:R-:W-:Y:S01]  /*0a50*/  MOV R30, c[0x0][0x1a0] ;  /* 0x00006800001e7a02 */ /* 0x000fe20000000f00 */
[----:B------:R-:W-:-:S06]  /*0a60*/  UIADD3 UR4, UR4, 0x4, URZ ;  /* 0x0000000404047890 */ /* 0x000fcc000fffe03f */
[----:B------:R-:W-:Y:S01]  /*0a70*/  ISETP.LE.AND P2, PT, R40, UR4, PT ;  /* 0x0000000428007c0c */ /* 0x000fe2000bf43270 */
[----:B-1----:R-:W-:-:S04]  /*0a80*/  IMAD.WIDE R16, R0, c[0x0][0x194], R16 ;  /* 0x0000650000107a25 */ /* 0x002fc800078e0210 */
[----:B0-----:R-:W-:-:S04]  /*0a90*/  IMAD.WIDE R14, R0, c[0x0][0x194], R14 ;  /* 0x00006500000e7a25 */ /* 0x001fc800078e020e */
[----:B--2---:R-:W-:-:S04]  /*0aa0*/  FMUL.FTZ R39, R8, R39 ;  /* 0x0000002708277220 */ /* 0x004fc80000410000 */
[C---:B---3--:R-:W-:Y:S02]  /*0ab0*/  FADD.FTZ R26, R39.reuse, R38 ;  /* 0x00000026271a7221 */ /* 0x048fe40000010000 */
[----:B-----5:R-:W-:Y:S02]  /*0ac0*/  FMUL.FTZ R24, R8, R43 ;  /* 0x0000002b08187220 */ /* 0x020fe40000410000 */
[----:B------:R-:W-:Y:S02]  /*0ad0*/  FFMA.FTZ R26, R26, R30, 9.9999999392252902908e-09 ;  /* 0x322bcc771a1a7423 */ /* 0x000fe4000001001e */
[C---:B------:R-:W-:Y:S01]  /*0ae0*/  FADD.FTZ R25, R24.reuse, R9 ;  /* 0x0000000918197221 */ /* 0x040fe20000010000 */
[----:B------:R-:W-:Y:S02]  /*0af0*/  FMNMX.FTZ R24, R24, R9, PT ;  /* 0x0000000918187209 */ /* 0x000fe40003810000 */
[----:B------:R-:W-:Y:S01]  /*0b00*/  FMNMX.FTZ R39, R39, R38, PT ;  /* 0x0000002627277209 */ /* 0x000fe20003810000 */
[----:B------:R-:W-:-:S02]  /*0b10*/  FFMA.FTZ R25, R25, R30, 9.9999999392252902908e-09 ;  /* 0x322bcc7719197423 */ /* 0x000fc4000001001e */
[----:B------:R-:W-:Y:S01]  /*0b20*/  FMUL.FTZ R28, R8, R31 ;  /* 0x0000001f081c7220 */ /* 0x000fe20000410000 */
[----:B------:R-:W0:Y:S03]  /*0b30*/  MUFU.RCP R26, R26 ;  /* 0x0000001a001a7308 */ /* 0x000e260000001000 */
[----:B----4-:R-:W-:Y:S02]  /*0b40*/  FADD.FTZ R27, R28, R19 ;  /* 0x000000131c1b7221 */ /* 0x010fe40000010000 */
[----:B------:R-:W-:Y:S02]  /*0b50*/  FMUL.FTZ R45, R8, R45 ;  /* 0x0000002d082d7220 */ /* 0x000fe40000410000 */
[----:B------:R-:W-:Y:S02]  /*0b60*/  FADD.FTZ R24, R9, R24 ;  /* 0x0000001809187221 */ /* 0x000fe40000010000 */
[----:B------:R-:W-:-:S02]  /*0b70*/  FFMA.FTZ R27, R27, R30, 9.9999999392252902908e-09 ;  /* 0x322bcc771b1b7423 */ /* 0x000fc4000001001e */
[----:B------:R-:W-:Y:S01]  /*0b80*/  FADD.FTZ R9, R45, R18 ;  /* 0x000000122d097221 */ /* 0x000fe20000010000 */
[----:B------:R-:W1:Y:S01]  /*0b90*/  MUFU.RCP R25, R25 ;  /* 0x0000001900197308 */ /* 0x000e620000001000 */
[----:B------:R-:W-:Y:S01]  /*0ba0*/  FADD.FTZ R39, R38, R39 ;  /* 0x0000002726277221 */ /* 0x000fe20000010000 */
[----:B------:R-:W-:Y:S01]  /*0bb0*/  FMNMX.FTZ R28, R28, R19, PT ;  /* 0x000000131c1c7209 */ /* 0x000fe20003810000 */
[----:B------:R-:W-:Y:S01]  /*0bc0*/  FFMA.FTZ R9, R9, R30, 9.9999999392252902908e-09 ;  /* 0x322bcc7709097423 */ /* 0x000fe2000001001e */
[----:B------:R-:W2:Y:S01]  /*0bd0*/  MUFU.RCP R27, R27 ;  /* 0x0000001b001b7308 */ /* 0x000ea20000001000 */
[----:B------:R-:W-:Y:S02]  /*0be0*/  FFMA.FTZ R36, R37, -R6, R36 ;  /* 0x8000000625247223 */ /* 0x000fe40000010024 */
[----:B------:R-:W-:Y:S01]  /*0bf0*/  FMUL.FTZ R39, R39, c[0x0][0x19c] ;  /* 0x0000670027277a20 */ /* 0x000fe20000410000 */
[----:B------:R-:W-:Y:S01]  /*0c00*/  FMNMX.FTZ R45, R45, R18, PT ;  /* 0x000000122d2d7209 */ /* 0x000fe20003810000 */
[----:B------:R-:W-:Y:S01]  /*0c10*/  FFMA.FTZ R41, R41, -R6, R42 ;  /* 0x8000000629297223 */ /* 0x000fe2000001002a */
[----:B------:R-:W3:Y:S01]  /*0c20*/  MUFU.RCP R9, R9 ;  /* 0x0000000900097308 */ /* 0x000ee20000001000 */
[----:B------:R-:W-:-:S02]  /*0c30*/  FFMA.FTZ R39, R36, R36, -R39 ;  /* 0x0000002424277223 */ /* 0x000fc40000010827 */
[----:B------:R-:W-:Y:S02]  /*0c40*/  FMUL.FTZ R24, R24, c[0x0][0x19c] ;  /* 0x0000670018187a20 */ /* 0x000fe40000410000 */
[----:B------:R-:W-:Y:S02]  /*0c50*/  FADD.FTZ R28, R19, R28 ;  /* 0x0000001c131c7221 */ /* 0x000fe40000010000 */
[----:B0-----:R-:W-:Y:S02]  /*0c60*/  FFMA.FTZ R26, R39, R26, R4 ;  /* 0x0000001a271a7223 */ /* 0x001fe40000010004 */
[----:B------:R-:W-:Y:S02]  /*0c70*/  FFMA.FTZ R41, R41, R41, -R24 ;  /* 0x0000002929297223 */ /* 0x000fe40000010818 */
[----:B------:R-:W-:Y:S02]  /*0c80*/  FFMA.FTZ R21, R21, -R6, R22 ;  /* 0x8000000615157223 */ /* 0x000fe40000010016 */
[----:B------:R-:W-:-:S02]  /*0c90*/  FMUL.FTZ R28, R28, c[0x0][0x19c] ;  /* 0x000067001c1c7a20 */ /* 0x000fc40000410000 */
[----:B------:R-:W-:Y:S02]  /*0ca0*/  FADD.FTZ R45, R18, R45 ;  /* 0x0000002d122d7221 */ /* 0x000fe40000010000 */
[----:B-1----:R-:W-:Y:S02]  /*0cb0*/  FFMA.FTZ R25, R41, R25, R26 ;  /* 0x0000001929197223 */ /* 0x002fe4000001001a */
[----:B------:R-:W-:Y:S02]  /*0cc0*/  FFMA.FTZ R28, R21, R21, -R28 ;  /* 0x00000015151c7223 */ /* 0x000fe4000001081c */
[----:B------:R-:W-:Y:S02]  /*0cd0*/  FFMA.FTZ R20, R23, -R6, R20 ;  /* 0x8000000617147223 */ /* 0x000fe40000010014 */
[----:B------:R-:W-:Y:S02]  /*0ce0*/  FMUL.FTZ R45, R45, c[0x0][0x19c] ;  /* 0x000067002d2d7a20 */ /* 0x000fe40000410000 */
[----:B--2---:R-:W-:-:S02]  /*0cf0*/  FFMA.FTZ R25, R28, R27, R25 ;  /* 0x0000001b1c197223 */ /* 0x004fc40000010019 */
[----:B------:R-:W-:Y:S02]  /*0d00*/  FFMA.FTZ R4, R20, R20, -R45 ;  /* 0x0000001414047223 */ /* 0x000fe4000001082d */
[----:B------:R-:W-:-:S04]  /*0d10*/  IMAD.WIDE R22, R0, c[0x0][0x194], R10 ;  /* 0x0000650000167a25 */ /* 0x000fc800078e020a */
[----:B---3--:R-:W-:Y:S02]  /*0d20*/  FFMA.FTZ R4, R4, R9, R25 ;  /* 0x0000000904047223 */ /* 0x008fe40000010019 */
[----:B------:R-:W-:Y:S01]  /*0d30*/  IMAD.WIDE R24, R0, c[0x0][0x194], R12 ;  /* 0x0000650000187a25 */ /* 0x000fe200078e020c */
[----:B------:R-:W-:Y:S07]  /*0d40*/  @!P2 BRA `(.L_x_278) ;  /* 0xfffffb400000a947 */ /* 0x000fee000383ffff */
.L_x_277:
[----:B------:R-:W-:-:S04]  /*0d50*/  IADD3 R9, R7, -UR4, RZ ;  /* 0x8000000407097c10 */ /* 0x000fc8000fffe0ff */
[----:B------:R-:W-:-:S12]  /*0d60*/  ISETP.GT.AND P2, PT, R9, 0x1, PT ;  /* 0x000000010900780c */ /* 0x000fd80003f44270 */
[----:B------:R-:W-:Y:S05]  /*0d70*/  @!P2 BRA `(.L_x_279) ;  /* 0x000002700000a947 */ /* 0x000fea0003800000 */
[C---:B------:R-:W-:Y:S01]  /*0d80*/  IMAD.WIDE R10, R0.reuse, c[0x0][0x194], R22 ;  /* 0x00006500000a7a25 */ /* 0x040fe200078e0216 */
[----:B------:R0:W2:Y:S03]  /*0d90*/  LDG.E.CONSTANT.SYS R26, [R24] ;  /* 0x00000000181a7381 */ /* 0x0000a600001e6900 */
[C---:B------:R-:W-:Y:S01]  /*0da0*/  IMAD.WIDE R12, R0.reuse, c[0x0][0x194], R24 ;  /* 0x00006500000c7a25 */ /* 0x040fe200078e0218 */
[----:B------:R-:W3:Y:S04]  /*0db0*/  LDG.E.CONSTANT.SYS R23, [R22] ;  /* 0x0000000016177381 */ /* 0x000ee800001e6900 */
[----:B------:R-:W4:Y:S04]  /*0dc0*/  LDG.E.CONSTANT.SYS R29, [R10] ;  /* 0x000000000a1d7381 */ /* 0x000f2800001e6900 */
[----:B------:R-:W5:Y:S01]  /*0dd0*/  LDG.E.CONSTANT.SYS R30, [R12] ;  /* 0x000000000c1e7381 */ /* 0x000f6200001e6900 */
[----:B------:R-:W-:-:S03]  /*0de0*/  IMAD.WIDE R18, R0, c[0x0][0x194], R16 ;  /* 0x0000650000127a25 */ /* 0x000fc600078e0210 */
[----:B------:R-:W5:Y:S01]  /*0df0*/  LDG.E.CONSTANT.SYS R17, [R16] ;  /* 0x0000000010117381 */ /* 0x000f6200001e6900 */
[----:B------:R-:W-:-:S03]  /*0e00*/  IMAD.WIDE R20, R0, c[0x0][0x194], R14 ;  /* 0x0000650000147a25 */ /* 0x000fc600078e020e */
[----:B------:R-:W5:Y:S04]  /*0e10*/  LDG.E.CONSTANT.SYS R14, [R14] ;  /* 0x000000000e0e7381 */ /* 0x000f6800001e6900 */
[----:B------:R-:W5:Y:S04]  /*0e20*/  LDG.E.CONSTANT.SYS R27, [R18] ;  /* 0x00000000121b7381 */ /* 0x000f6800001e6900 */
[----:B------:R-:W5:Y:S01]  /*0e30*/  LDG.E.CONSTANT.SYS R28, [R20] ;  /* 0x00000000141c7381 */ /* 0x000f6200001e6900 */
[----:B0-----:R-:W-:Y:S02]  /*0e40*/  MOV R24, c[0x0][0x1a0] ;  /* 0x0000680000187a02 */ /* 0x001fe40000000f00 */
[----:B------:R-:W-:Y:S01]  /*0e50*/  PLOP3.LUT P0, PT, PT, PT, PT, 0x8, 0x0 ;  /* 0x000000000000781c */ /* 0x000fe20003f0e170 */
[----:B------:R-:W-:Y:S01]  /*0e60*/  UIADD3 UR4, UR4, 0x2, URZ ;  /* 0x0000000204047890 */ /* 0x000fe2000fffe03f */
[----:B---3--:R-:W-:-:S04]  /*0e70*/  FMUL.FTZ R23, R8, R23 ;  /* 0x0000001708177220 */ /* 0x008fc80000410000 */
[----:B--2---:R-:W-:Y:S02]  /*0e80*/  FADD.FTZ R9, R23, R26 ;  /* 0x0000001a17097221 */ /* 0x004fe40000010000 */
[----:B----4-:R-:W-:Y:S02]  /*0e90*/  FMUL.FTZ R29, R8, R29 ;  /* 0x0000001d081d7220 */ /* 0x010fe40000410000 */
[----:B------:R-:W-:Y:S02]  /*0ea0*/  FFMA.FTZ R9, R9, R24, 9.9999999392252902908e-09 ;  /* 0x322bcc7709097423 */ /* 0x000fe40000010018 */
[----:B-----5:R-:W-:Y:S01]  /*0eb0*/  FADD.FTZ R22, R29, R30 ;  /* 0x0000001e1d167221 */ /* 0x020fe20000010000 */
[----:B------:R-:W-:-:S03]  /*0ec0*/  FMNMX.FTZ R23, R23, R26, PT ;  /* 0x0000001a17177209 */ /* 0x000fc60003810000 */
[----:B------:R-:W-:Y:S01]  /*0ed0*/  FFMA.FTZ R22, R22, R24, 9.9999999392252902908e-09 ;  /* 0x322bcc7716167423 */ /* 0x000fe20000010018 */
[----:B------:R-:W0:Y:S01]  /*0ee0*/  MUFU.RCP R9, R9 ;  /* 0x0000000900097308 */ /* 0x000e220000001000 */
[----:B------:R-:W-:Y:S01]  /*0ef0*/  FADD.FTZ R23, R26, R23 ;  /* 0x000000171a177221 */ /* 0x000fe20000010000 */
[----:B------:R-:W-:-:S03]  /*0f00*/  FMNMX.FTZ R29, R29, R30, PT ;  /* 0x0000001e1d1d7209 */ /* 0x000fc60003810000 */
[----:B------:R1:W2:Y:S01]  /*0f10*/  MUFU.RCP R26, R22 ;  /* 0x00000016001a7308 */ /* 0x0002a20000001000 */
[----:B------:R-:W-:Y:S02]  /*0f20*/  FFMA.FTZ R14, R17, -R6, R14 ;  /* 0x80000006110e7223 */ /* 0x000fe4000001000e */
[----:B------:R-:W-:Y:S02]  /*0f30*/  FMUL.FTZ R23, R23, c[0x0][0x19c] ;  /* 0x0000670017177a20 */ /* 0x000fe40000410000 */
[----:B------:R-:W-:Y:S02]  /*0f40*/  FADD.FTZ R29, R30, R29 ;  /* 0x0000001d1e1d7221 */ /* 0x000fe40000010000 */
[----:B------:R-:W-:Y:S02]  /*0f50*/  FFMA.FTZ R23, R14, R14, -R23 ;  /* 0x0000000e0e177223 */ /* 0x000fe40000010817 */
[----:B------:R-:W-:Y:S02]  /*0f60*/  FFMA.FTZ R27, R27, -R6, R28 ;  /* 0x800000061b1b7223 */ /* 0x000fe4000001001c */
[----:B------:R-:W-:-:S02]  /*0f70*/  FMUL.FTZ R14, R29, c[0x0][0x19c] ;  /* 0x000067001d0e7a20 */ /* 0x000fc40000410000 */
[----:B0-----:R-:W-:Y:S02]  /*0f80*/  FFMA.FTZ R4, R23, R9, R4 ;  /* 0x0000000917047223 */ /* 0x001fe40000010004 */
[----:B------:R-:W-:Y:S02]  /*0f90*/  FFMA.FTZ R27, R27, R27, -R14 ;  /* 0x0000001b1b1b7223 */ /* 0x000fe4000001080e */
[----:B------:R-:W-:-:S04]  /*0fa0*/  IMAD.WIDE R16, R0, c[0x0][0x194], R18 ;  /* 0x0000650000107a25 */ /* 0x000fc800078e0212 */
[----:B------:R-:W-:-:S04]  /*0fb0*/  IMAD.WIDE R14, R0, c[0x0][0x194], R20 ;  /* 0x00006500000e7a25 */ /* 0x000fc800078e0214 */
[----:B-1----:R-:W-:-:S04]  /*0fc0*/  IMAD.WIDE R22, R0, c[0x0][0x194], R10 ;  /* 0x0000650000167a25 */ /* 0x002fc800078e020a */
[----:B------:R-:W-:-:S04]  /*0fd0*/  IMAD.WIDE R24, R0, c[0x0][0x194], R12 ;  /* 0x0000650000187a25 */ /* 0x000fc800078e020c */
[----:B--2---:R-:W-:-:S08]  /*0fe0*/  FFMA.FTZ R4, R27, R26, R4 ;  /* 0x0000001a1b047223 */ /* 0x004fd00000010004 */
.L_x_279:
[----:B------:R-:W-:-:S12]  /*0ff0*/  ISETP.GT.OR P0, PT, R7, UR4, P0 ;  /* 0x0000000407007c0c */ /* 0x000fd80008704670 */
[----:B------:R-:W2:Y:S04]  /*1000*/  @P0 LDG.E.CONSTANT.SYS R23, [R22] ;  /* 0x0000000016170381 */ /* 0x000ea800001e6900 */
[----:B------:R-:W3:Y:S04]  /*1010*/  @P0 LDG.E.CONSTANT.SYS R25, [R24] ;  /* 0x0000000018190381 */ /* 0x000ee800001e6900 */
[----:B------:R-:W4:Y:S04]  /*1020*/  @P0 LDG.E.CONSTANT.SYS R17, [R16] ;  /* 0x0000000010110381 */ /* 0x000f2800001e6900 */
[----:B------:R-:W4:Y:S01]  /*1030*/  @P0 LDG.E.CONSTANT.SYS R14, [R14] ;  /* 0x000000000e0e0381 */ /* 0x000f2200001e6900 */
[----:B------:R-:W0:Y:S01]  /*1040*/  @P1 I2F R7, R7 ;  /* 0x0000000700071306 */ /* 0x000e220000201400 */
[----:B------:R-:W-:Y:S01]  /*1050*/  @P0 MOV R9, c[0x0][0x1a0] ;  /* 0x0000680000090a02 */ /* 0x000fe20000000f00 */
[----:B--2---:R-:W-:-:S04]  /*1060*/  @P0 FMUL.FTZ R8, R8, R23 ;  /* 0x0000001708080220 */ /* 0x004fc80000410000 */
[C---:B---3--:R-:W-:Y:S01]  /*1070*/  @P0 FADD.FTZ R0, R8.reuse, R25 ;  /* 0x0000001908000221 */ /* 0x048fe20000010000 */
[----:B------:R-:W-:-:S03]  /*1080*/  @P0 FMNMX.FTZ R8, R8, R25, PT ;  /* 0x0000001908080209 */ /* 0x000fc60003810000 */
[----:B------:R-:W-:Y:S02]  /*1090*/  @P0 FFMA.FTZ R0, R0, R9, 9.9999999392252902908e-09 ;  /* 0x322bcc7700000423 */ /* 0x000fe40000010009 */
[----:B------:R-:W-:Y:S01]  /*10a0*/  @P0 FADD.FTZ R8, R25, R8 ;  /* 0x0000000819080221 */ /* 0x000fe20000010000 */
[----:B0-----:R-:W-:Y:S01]  /*10b0*/  @P1 MUFU.RCP R9, R7 ;  /* 0x0000000700091308 */ /* 0x001fe20000001000 */
[----:B----4-:R-:W-:Y:S01]  /*10c0*/  @P0 FFMA.FTZ R17, R17, -R6, R14 ;  /* 0x8000000611110223 */ /* 0x010fe2000001000e */
[C---:B------:R-:W-:Y:S01]  /*10d0*/  IADD3 R6, P2, R5.reuse, R2, RZ ;  /* 0x0000000205067210 */ /* 0x040fe20007f5e0ff */
[----:B------:R-:W0:Y:S01]  /*10e0*/  @P0 MUFU.RCP R0, R0 ;  /* 0x0000000000000308 */ /* 0x000e220000001000 */
[----:B------:R-:W-:Y:S02]  /*10f0*/  @P0 FMUL.FTZ R8, R8, c[0x0][0x19c] ;  /* 0x0000670008080a20 */ /* 0x000fe40000410000 */
[----:B------:R-:W-:Y:S02]  /*1100*/  LEA.HI.X.SX32 R3, R5, R3, 0x1, P2 ;  /* 0x0000000305037211 */ /* 0x000fe400010f0eff */
[----:B------:R-:W-:-:S04]  /*1110*/  @P0 FFMA.FTZ R17, R17, R17, -R8 ;  /* 0x0000001111110223 */ /* 0x000fc80000010808 */
[----:B0-----:R-:W-:Y:S01]  /*1120*/  @P0 FFMA.FTZ R4, R17, R0, R4 ;  /* 0x0000000011040223 */ /* 0x001fe20000010004 */
[----:B------:R-:W-:-:S03]  /*1130*/  LEA R2, P0, R6, c[0x0][0x178], 0x2 ;  /* 0x00005e0006027a11 */ /* 0x000fc600078010ff */
[----:B------:R-:W-:Y:S01]  /*1140*/  @P1 FMUL.FTZ R4, R4, R9 ;  /* 0x0000000904041220 */ /* 0x000fe20000410000 */
[----:B------:R-:W-:-:S08]  /*1150*/  LEA.HI.X R3, R6, c[0x0][0x17c], R3, 0x2, P0 ;  /* 0x00005f0006037a11 */ /* 0x000fd000000f1403 */
[----:B------:R-:W-:Y:S01]  /*1160*/  STG.E.SYS [R2], R4 ;  /* 0x0000000402007386 */ /* 0x000fe2000010e900 */
[----:B------:R-:W-:Y:S05]  /*1170*/  EXIT ;  /* 0x000000000000794d */ /* 0x000fea0003800000 */
.L_x_280:
        /* <DEDUP_REMOVED lines=8> */
.L_x_615:


//--------------------- .text.kernel_cuda_filter_construct_transform --------------------------
	.section	.text.kernel_cuda_filter_construct_transform,"ax",@progbits
	.sectioninfo	@"SHI_REGISTERS=50"
	.align	128
        .global         kernel_cuda_filter_construct_transform
        .type           kernel_cuda_filter_construct_transform,@function
        .size           kernel_cuda_filter_construct_transform,(.L_x_616 - kernel_cuda_filter_construct_transform)
        .other          kernel_cuda_filter_construct_transform,@"STO_CUDA_ENTRY STV_DEFAULT"
kernel_cuda_filter_construct_transform:
.text.kernel_cuda_filter_construct_transform:
[----:B------:R-:W-:-:S08]  /*0000*/  MOV R1, c[0x0][0x28] ;  /* 0x00000a0000017a02 */ /* 0x000fd00000000f00 */
[----:B------:R-:W0:Y:S01]  /*0010*/  S2R R3, SR_CTAID.Y ;  /* 0x0000000000037919 */ /* 0x000e220000002600 */
[----:B------:R-:W-:-:S03]  /*0020*/  IADD3 R1, R1, -0x240, RZ ;  /* 0xfffffdc001017810 */ /* 0x000fc60007ffe0ff */
        /* <DEDUP_REMOVED lines=8> */
[----:B------:R-:W-:Y:S02]  /*00b0*/  ULDC.64 UR4, c[0x0][0x168] ;  /* 0x00005a0000047ab9 */ /* 0x000fe40000000a00 */
[----:B------:R-:W-:Y:S02]  /*00c0*/  UIADD3 UR4, UP0, UR4, 0xac, URZ ;  /* 0x000000ac04047890 */ /* 0x000fe4000ff1e03f */
[----:B------:R-:W-:Y:S02]  /*00d0*/  ULDC.64 UR6, c[0x0][0x188] ;  /* 0x0000620000067ab9 */ /* 0x000fe40000000a00 */
[----:B------:R-:W-:-:S09]  /*00e0*/  UIADD3.X UR5, URZ, UR5, URZ, UP0, !UPT ;  /* 0x000000053f057290 */ /* 0x000fd200087fe43f */
[----:B------:R-:W5:Y:S01]  /*00f0*/  LDG.E.SYS R24, [UR4] ;  /* 0x00000004ff187981 */ /* 0x000f62000c1ee900 */
[----:B------:R-:W-:Y:S01]  /*0100*/  ULDC.U8 UR4, c[0x0][0x1b0] ;  /* 0x00006c0000047ab9 */ /* 0x000fe20000000000 */
[----:B------:R-:W-:Y:S01]  /*0110*/  IMAD R23, R2, c[0x0][0x0], R23 ;  /* 0x0000000002177a24 */ /* 0x000fe200078e0217 */
[----:B------:R-:W-:Y:S01]  /*0120*/  UPRMT UR4, UR4, 0x8880, URZ ;  /* 0x0000888004047896 */ /* 0x000fe2000800003f */
[C---:B------:R-:W-:Y:S01]  /*0130*/  IMAD R22, R3.reuse, c[0x0][0x188], R0 ;  /* 0x0000620003167a24 */ /* 0x040fe200078e0200 */
[----:B------:R-:W-:Y:S01]  /*0140*/  UIMAD UR5, UR6, UR7, URZ ;  /* 0x00000007060572a4 */ /* 0x000fe2000f8e023f */
[----:B------:R-:W-:Y:S01]  /*0150*/  IADD3 R2, R0, c[0x0][0x180], RZ ;  /* 0x0000600000027a10 */ /* 0x000fe20007ffe0ff */
[----:B------:R-:W-:Y:S01]  /*0160*/  UPRMT UR4, UR4, 0x7710, URZ ;  /* 0x0000771004047896 */ /* 0x000fe2000800003f */
[----:B------:R-:W-:Y:S01]  /*0170*/  IADD3 R3, R3, c[0x0][0x184], RZ ;  /* 0x0000610003037a10 */ /* 0x000fe20007ffe0ff */
[----:B------:R-:W-:Y:S01]  /*0180*/  ULDC UR7, c[0x0][0x1a0] ;  /* 0x0000680000077ab9 */ /* 0x000fe20000000800 */
[----:B------:R-:W-:Y:S01]  /*0190*/  MOV R28, 0xa ;  /* 0x0000000a001c7802 */ /* 0x000fe20000000f00 */
[----:B------:R-:W-:Y:S01]  /*01a0*/  ULOP3.LUT UR4, UR4, 0xff, URZ, 0xc0, !UPT ;  /* 0x000000ff04047892 */ /* 0x000fe2000f8ec03f */
[C---:B------:R-:W-:Y:S01]  /*01b0*/  IADD3 R26, R2.reuse, -c[0x0][0x1a0], RZ ;  /* 0x80006800021a7a10 */ /* 0x040fe20007ffe0ff */
[----:B------:R-:W-:Y:S01]  /*01c0*/  UIADD3 UR7, UR7, 0x1, URZ ;  /* 0x0000000107077890 */ /* 0x000fe2000fffe03f */
[----:B------:R-:W-:Y:S01]  /*01d0*/  IADD3 R27, R3, -c[0x0][0x1a0], RZ ;  /* 0x80006800031b7a10 */ /* 0x000fe20007ffe0ff */
[----:B------:R-:W-:Y:S01]  /*01e0*/  ULDC UR6, c[0x0][0x190] ;  /* 0x0000640000067ab9 */ /* 0x000fe20000000800 */
[----:B------:R-:W-:Y:S01]  /*01f0*/  IADD3 R21, R1, 0x2c, RZ ;  /* 0x0000002c01157810 */ /* 0x000fe20007ffe0ff */
[----:B------:R-:W-:Y:S01]  /*0200*/  UIADD3 UR6, -UR6, 0x3, URZ ;  /* 0x0000000306067890 */ /* 0x000fe2000fffe13f */
[----:B------:R-:W-:Y:S01]  /*0210*/  ISETP.NE.AND P1, PT, RZ, UR4, PT ;  /* 0x00000004ff007c0c */ /* 0x000fe2000bf25270 */
[----:B------:R-:W-:Y:S01]  /*0220*/  ULDC UR8, c[0x0][0x198] ;  /* 0x0000660000087ab9 */ /* 0x000fe20000000800 */
[----:B------:R-:W-:Y:S01]  /*0230*/  IADD3 R29, R2, UR7, RZ ;  /* 0x00000007021d7c10 */ /* 0x000fe2000fffe0ff */
[----:B------:R-:W-:Y:S01]  /*0240*/  UIADD3 UR6, UR6, UR8, URZ ;  /* 0x0000000806067290 */ /* 0x000fe2000fffe03f */
[----:B------:R-:W-:Y:S01]  /*0250*/  IADD3 R30, R3, UR7, RZ ;  /* 0x00000007031e7c10 */ /* 0x000fe2000fffe0ff */
[----:B------:R-:W-:Y:S01]  /*0260*/  IMAD.MOV.U32 R0, RZ, RZ, R1 ;  /* 0x000000ffff007224 */ /* 0x000fe200078e0001 */
[----:B------:R-:W-:Y:S01]  /*0270*/  SEL R28, R28, 0xb, !P1 ;  /* 0x0000000b1c1c7807 */ /* 0x000fe20004800000 */
[----:B------:R-:W-:Y:S01]  /*0280*/  IMAD R25, R23, 0x2c, RZ ;  /* 0x0000002c17197824 */ /* 0x000fe200078e02ff */
[----:B------:R-:W-:Y:S01]  /*0290*/  IADD3 R20, R1, 0x58, RZ ;  /* 0x0000005801147810 */ /* 0x000fe20007ffe0ff */
[----:B------:R-:W-:Y:S01]  /*02a0*/  ULOP3.LUT UR6, UR6, 0xfffffffc, URZ, 0xc0, !UPT ;  /* 0xfffffffc06067892 */ /* 0x000fe2000f8ec03f */
[----:B------:R-:W-:-:S02]  /*02b0*/  MOV R5, RZ ;  /* 0x000000ff00057202 */ /* 0x000fc40000000f00 */
[----:B------:R-:W-:Y:S02]  /*02c0*/  IMNMX R26, R26, c[0x0][0x190], !PT ;  /* 0x000064001a1a7a17 */ /* 0x000fe40007800200 */
[----:B------:R-:W-:Y:S02]  /*02d0*/  IMNMX R27, R27, c[0x0][0x194], !PT ;  /* 0x000065001b1b7a17 */ /* 0x000fe40007800200 */
[----:B------:R-:W-:Y:S02]  /*02e0*/  IMNMX R29, R29, c[0x0][0x198], PT ;  /* 0x000066001d1d7a17 */ /* 0x000fe40003800200 */
[----:B------:R-:W-:Y:S02]  /*02f0*/  IMNMX R30, R30, c[0x0][0x19c], PT ;  /* 0x000067001e1e7a17 */ /* 0x000fe40003800200 */
[----:B------:R-:W-:-:S08]  /*0300*/  IADD3 R2, R28, -0x3, RZ ;  /* 0xfffffffd1c027810 */ /* 0x000fd00007ffe0ff */
.L_x_281:
[----:B------:R-:W-:Y:S01]  /*0310*/  IADD3 R5, R5, 0x4, RZ ;  /* 0x0000000405057810 */ /* 0x000fe20007ffe0ff */
[----:B------:R-:W-:Y:S03]  /*0320*/  STL.64 [R0], RZ ;  /* 0x000000ff00007387 */ /* 0x000fe60000100a00 */
[----:B------:R-:W-:Y:S01]  /*0330*/  ISETP.GE.AND P0, PT, R5, R2, PT ;  /* 0x000000020500720c */ /* 0x000fe20003f06270 */
[----:B------:R0:W-:Y:S02]  /*0340*/  STL.64 [R0+0x8], RZ ;  /* 0x000008ff00007387 */ /* 0x0001e40000100a00 */
[----:B0-----:R-:W-:-:S09]  /*0350*/  IADD3 R0, R0, 0x10, RZ ;  /* 0x0000001000007810 */ /* 0x001fd20007ffe0ff */
[----:B------:R-:W-:Y:S05]  /*0360*/  @!P0 BRA `(.L_x_281) ;  /* 0xffffffa000008947 */ /* 0x000fea000383ffff */
[----:B------:R-:W-:-:S04]  /*0370*/  IADD3 R2, R28, -R5, RZ ;  /* 0x800000051c027210 */ /* 0x000fc80007ffe0ff */
[----:B------:R-:W-:-:S12]  /*0380*/  ISETP.GT.AND P2, PT, R2, 0x1, PT ;  /* 0x000000010200780c */ /* 0x000fd80003f44270 */
[----:B------:R-:W-:Y:S01]  /*0390*/  @P2 IADD3 R5, R5, 0x2, RZ ;  /* 0x0000000205052810 */ /* 0x000fe20007ffe0ff */
[----:B------:R0:W-:Y:S03]  /*03a0*/  @P2 STL.64 [R0], RZ ;  /* 0x000000ff00002387 */ /* 0x0001e60000100a00 */
[----:B------:R-:W-:Y:S02]  /*03b0*/  ISETP.LT.OR P0, PT, R5, R28, !PT ;  /* 0x0000001c0500720c */ /* 0x000fe40007f01670 */
[----:B0-----:R-:W-:-:S10]  /*03c0*/  @P2 IADD3 R0, R0, 0x8, RZ ;  /* 0x0000000800002810 */ /* 0x001fd40007ffe0ff */
[----:B------:R0:W-:Y:S01]  /*03d0*/  @P0 STL [R0], RZ ;  /* 0x000000ff00000387 */ /* 0x0001e20000100800 */
[----:B-----5:R-:W-:-:S12]  /*03e0*/  ISETP.GE.AND P0, PT, R24, 0x1, PT ;  /* 0x000000011800780c */ /* 0x020fd80003f06270 */
[----:B------:R-:W-:Y:S05]  /*03f0*/  @!P0 BRA `(.L_x_282) ;  /* 0x0000055000008947 */ /* 0x000fea0003800000 */
[----:B0-----:R-:W-:Y:S01]  /*0400*/  IMAD.MOV.U32 R0, RZ, RZ, c[0x0][0x1a8] ;  /* 0x00006a00ff007624 */ /* 0x001fe200078e00ff */
[----:B------:R-:W-:Y:S02]  /*0410*/  IADD3 R10, -R29, UR6, R26 ;  /* 0x000000061d0a7c10 */ /* 0x000fe4000fffe11a */
[----:B------:R-:W-:Y:S02]  /*0420*/  IADD3 R12, R27, -c[0x0][0x194], RZ ;  /* 0x800065001b0c7a10 */ /* 0x000fe40007ffe0ff */
[----:B------:R-:W-:Y:S02]  /*0430*/  IADD3 R3, R26, -c[0x0][0x190], RZ ;  /* 0x800064001a037a10 */ /* 0x000fe40007ffe0ff */
[----:B------:R-:W-:Y:S02]  /*0440*/  SHF.R.S32.HI R13, RZ, 0x1f, R0 ;  /* 0x0000001fff0d7819 */ /* 0x000fe40000011400 */
[----:B------:R-:W-:Y:S01]  /*0450*/  SHF.R.S32.HI R5, RZ, 0x1f, R10 ;  /* 0x0000001fff057819 */ /* 0x000fe2000001140a */
[----:B------:R-:W-:Y:S01]  /*0460*/  IMAD R12, R12, UR6, R3 ;  /* 0x000000060c0c7c24 */ /* 0x000fe2000f8e0203 */
[----:B------:R-:W-:-:S02]  /*0470*/  MOV R11, RZ ;  /* 0x000000ff000b7202 */ /* 0x000fc40000000f00 */
[----:B------:R-:W-:Y:S02]  /*0480*/  SHF.L.U64.HI R13, R0, 0x2, R13 ;  /* 0x00000002000d7819 */ /* 0x000fe4000001020d */
[----:B------:R-:W-:-:S08]  /*0490*/  SHF.L.U64.HI R18, R10, 0x2, R5 ;  /* 0x000000020a127819 */ /* 0x000fd00000010205 */
.L_x_290:
[----:B------:R-:W-:Y:S01]  /*04a0*/  ISETP.GT.AND P0, PT, R30, R27, PT ;  /* 0x0000001b1e00720c */ /* 0x000fe20003f04270 */
[----:B------:R-:W-:Y:S01]  /*04b0*/  BMOV.32.CLEAR RZ, B0 ;  /* 0x0000000000ff7355 */ /* 0x000fe20000100000 */
[----:B------:R-:W-:Y:S10]  /*04c0*/  BSSY B0, `(.L_x_283) ;  /* 0x0000045000007945 */ /* 0x000ff40003800000 */
[----:B01----:R-:W-:Y:S05]  /*04d0*/  @!P0 BRA `(.L_x_284) ;  /* 0x0000043000008947 */ /* 0x003fea0003800000 */
[----:B------:R-:W-:-:S05]  /*04e0*/  MOV R3, 0x4 ;  /* 0x0000000400037802 */ /* 0x000fca0000000f00 */
[----:B------:R-:W-:-:S08]  /*04f0*/  IMAD.WIDE R4, R11, R3, c[0x0][0x168] ;  /* 0x00005a000b047625 */ /* 0x000fd000078e0203 */
[----:B------:R-:W2:Y:S01]  /*0500*/  LDG.E.SYS R4, [R4+0x6c] ;  /* 0x00006c0004047381 */ /* 0x000ea200001ee900 */
[----:B------:R-:W-:Y:S01]  /*0510*/  IMAD R2, R11, c[0x0][0x1ac], R12 ;  /* 0x00006b000b027a24 */ /* 0x000fe200078e020c */
[----:B------:R-:W-:-:S03]  /*0520*/  MOV R19, R27 ;  /* 0x0000001b00137202 */ /* 0x000fc60000000f00 */
[----:B------:R-:W-:-:S06]  /*0530*/  IMAD.WIDE R2, R2, R3, c[0x0][0x160] ;  /* 0x0000580002027625 */ /* 0x000fcc00078e0203 */
[----:B------:R-:W-:Y:S01]  /*0540*/  IMAD.MOV.U32 R37, RZ, RZ, R2 ;  /* 0x000000ffff257224 */ /* 0x000fe200078e0002 */
[----:B------:R-:W-:Y:S01]  /*0550*/  MOV R35, R3 ;  /* 0x0000000300237202 */ /* 0x000fe20000000f00 */
[----:B--2---:R0:W1:Y:S07]  /*0560*/  I2F R44, R4 ;  /* 0x00000004002c7306 */ /* 0x00406e0000201400 */
.L_x_289:
[----:B------:R-:W-:Y:S01]  /*0570*/  ISETP.GT.AND P0, PT, R29, R26, PT ;  /* 0x0000001a1d00720c */ /* 0x000fe20003f04270 */
[----:B------:R-:W-:Y:S01]  /*0580*/  BMOV.32.CLEAR RZ, B1 ;  /* 0x0000000001ff7355 */ /* 0x000fe20000100000 */
[----:B------:R-:W-:Y:S10]  /*0590*/  BSSY B1, `(.L_x_285) ;  /* 0x0000032000017945 */ /* 0x000ff40003800000 */
[----:B01----:R-:W-:Y:S05]  /*05a0*/  @!P0 BRA `(.L_x_286) ;  /* 0x0000030000008947 */ /* 0x003fea0003800000 */
[----:B------:R-:W-:-:S08]  /*05b0*/  IMAD.MOV.U32 R36, RZ, RZ, R26 ;  /* 0x000000ffff247224 */ /* 0x000fd000078e001a */
.L_x_288:
[----:B------:R-:W-:Y:S01]  /*05c0*/  LEA R32, P0, R0, R37, 0x2 ;  /* 0x0000002500207211 */ /* 0x000fe200078010ff */
[----:B------:R-:W-:Y:S01]  /*05d0*/  IMAD.MOV.U32 R34, RZ, RZ, R37 ;  /* 0x000000ffff227224 */ /* 0x000fe200078e0025 */
[----:B0-----:R-:W-:-:S02]  /*05e0*/  MOV R3, c[0x0][0x1a8] ;  /* 0x00006a0000037a02 */ /* 0x001fc40000000f00 */
[----:B------:R-:W-:-:S05]  /*05f0*/  IADD3.X R33, R35, R13, RZ, P0, !PT ;  /* 0x0000000d23217210 */ /* 0x000fca00007fe4ff */
[C---:B------:R-:W-:Y:S01]  /*0600*/  IMAD.WIDE R16, R3.reuse, 0x4, R32 ;  /* 0x0000000403107825 */ /* 0x040fe200078e0220 */
[----:B------:R2:W3:Y:S04]  /*0610*/  LDG.E.CONSTANT.SYS R31, [R34] ;  /* 0x00000000221f7381 */ /* 0x0004e800001e6900 */
[----:B------:R3:W4:Y:S03]  /*0620*/  LDG.E.CONSTANT.SYS R42, [R32] ;  /* 0x00000000202a7381 */ /* 0x00072600001e6900 */
[C---:B------:R-:W-:Y:S02]  /*0630*/  IMAD.WIDE R14, R3.reuse, 0x4, R16 ;  /* 0x00000004030e7825 */ /* 0x040fe400078e0210 */
[----:B------:R-:W5:Y:S06]  /*0640*/  LDG.E.CONSTANT.SYS R16, [R16] ;  /* 0x0000000010107381 */ /* 0x000f6c00001e6900 */
[----:B------:R-:W-:-:S02]  /*0650*/  IMAD.WIDE R8, R3, 0x4, R14 ;  /* 0x0000000403087825 */ /* 0x000fc400078e020e */
[----:B------:R-:W5:Y:S06]  /*0660*/  LDG.E.CONSTANT.SYS R14, [R14] ;  /* 0x000000000e0e7381 */ /* 0x000f6c00001e6900 */
[C---:B------:R-:W-:Y:S02]  /*0670*/  IMAD.WIDE R6, R3.reuse, 0x4, R8 ;  /* 0x0000000403067825 */ /* 0x040fe400078e0208 */
[----:B------:R-:W5:Y:S06]  /*0680*/  LDG.E.CONSTANT.SYS R8, [R8] ;  /* 0x0000000008087381 */ /* 0x000f6c00001e6900 */
[----:B0-----:R-:W-:-:S02]  /*0690*/  IMAD.WIDE R4, R3, 0x4, R6 ;  /* 0x0000000403047825 */ /* 0x001fc400078e0206 */
[----:B------:R-:W5:Y:S06]  /*06a0*/  LDG.E.CONSTANT.SYS R6, [R6] ;  /* 0x0000000006067381 */ /* 0x000f6c00001e6900 */
[----:B------:R-:W-:Y:S02]  /*06b0*/  IMAD.WIDE R2, R3, 0x4, R4 ;  /* 0x0000000403027825 */ /* 0x000fe400078e0204 */
[----:B------:R-:W5:Y:S06]  /*06c0*/  LDG.E.CONSTANT.SYS R4, [R4] ;  /* 0x0000000004047381 */ /* 0x000f6c00001e6900 */
[----:B------:R-:W5:Y:S01]  /*06d0*/  LDG.E.CONSTANT.SYS R2, [R2] ;  /* 0x0000000002027381 */ /* 0x000f6200001e6900 */
[----:B------:R-:W0:Y:S01]  /*06e0*/  I2F R38, R19 ;  /* 0x0000001300267306 */ /* 0x000e220000201400 */
[----:B------:R-:W1:Y:S02]  /*06f0*/  I2F R40, R36 ;  /* 0x0000002400287306 */ /* 0x000e640000201400 */
[----:B-1----:R1:W-:Y:S04]  /*0700*/  @P1 STS [R25+0x28], R44 ;  /* 0x0000282c19001388 */ /* 0x0023e80000000800 */
[----:B0-----:R1:W-:Y:S04]  /*0710*/  STS [R25+0x4], R38 ;  /* 0x0000042619007388 */ /* 0x0013e80000000800 */
[----:B------:R1:W-:Y:S01]  /*0720*/  STS [R25], R40 ;  /* 0x0000002819007388 */ /* 0x0003e20000000800 */
[----:B------:R-:W-:-:S02]  /*0730*/  IADD3 R36, R36, 0x1, RZ ;  /* 0x0000000124247810 */ /* 0x000fc40007ffe0ff */
[----:B--2---:R-:W-:Y:S02]  /*0740*/  MOV R34, RZ ;  /* 0x000000ff00227202 */ /* 0x004fe40000000f00 */
[----:B------:R-:W-:Y:S01]  /*0750*/  ISETP.GE.AND P2, PT, R36, R29, PT ;  /* 0x0000001d2400720c */ /* 0x000fe20003f46270 */
[----:B---3--:R-:W-:Y:S01]  /*0760*/  FADD.FTZ R32, |R31|, -RZ ;  /* 0x800000ff1f207221 */ /* 0x008fe20000010200 */
[----:B----4-:R1:W-:Y:S07]  /*0770*/  STS [R25+0xc], R42 ;  /* 0x00000c2a19007388 */ /* 0x0103ee0000000800 */
[----:B------:R1:W-:Y:S04]  /*0780*/  STS [R25+0x8], R32 ;  /* 0x0000082019007388 */ /* 0x0003e80000000800 */
[----:B-----5:R1:W-:Y:S04]  /*0790*/  STS [R25+0x10], R16 ;  /* 0x0000101019007388 */ /* 0x0203e80000000800 */
[----:B------:R1:W-:Y:S04]  /*07a0*/  STS [R25+0x14], R14 ;  /* 0x0000140e19007388 */ /* 0x0003e80000000800 */
[----:B------:R1:W-:Y:S04]  /*07b0*/  STS [R25+0x18], R8 ;  /* 0x0000180819007388 */ /* 0x0003e80000000800 */
[----:B------:R1:W-:Y:S04]  /*07c0*/  STS [R25+0x1c], R6 ;  /* 0x00001c0619007388 */ /* 0x0003e80000000800 */
[----:B------:R1:W-:Y:S04]  /*07d0*/  STS [R25+0x20], R4 ;  /* 0x0000200419007388 */ /* 0x0003e80000000800 */
[----:B------:R1:W-:Y:S02]  /*07e0*/  STS [R25+0x24], R2 ;  /* 0x0000240219007388 */ /* 0x0003e40000000800 */
.L_x_287:
[----:B0-----:R-:W-:-:S08]  /*07f0*/  LEA R3, R34, R1, 0x2 ;  /* 0x0000000122037211 */ /* 0x001fd000078e10ff */
[----:B-1----:R-:W2:Y:S01]  /*0800*/  LDL R4, [R3] ;  /* 0x0000000003047983 */ /* 0x002ea20000100800 */
[----:B------:R-:W-:Y:S01]  /*0810*/  IMAD R2, R23, 0xb, R34 ;  /* 0x0000000b17027824 */ /* 0x000fe200078e0222 */
[----:B------:R-:W-:-:S04]  /*0820*/  IADD3 R34, R34, 0x1, RZ ;  /* 0x0000000122227810 */ /* 0x000fc80007ffe0ff */
[----:B------:R-:W-:-:S03]  /*0830*/  ISETP.GE.AND P0, PT, R34, R28, PT ;  /* 0x0000001c2200720c */ /* 0x000fc60003f06270 */
[----:B------:R-:W2:Y:S02]  /*0840*/  LDS.U R5, [R2.X4] ;  /* 0x0000000002057984 */ /* 0x000ea40000005800 */
[----:B--2---:R-:W-:-:S08]  /*0850*/  FADD.FTZ R4, R4, R5 ;  /* 0x0000000504047221 */ /* 0x004fd00000010000 */
[----:B------:R0:W-:Y:S01]  /*0860*/  STL [R3], R4 ;  /* 0x0000000403007387 */ /* 0x0001e20000100800 */
[----:B------:R-:W-:Y:S05]  /*0870*/  @!P0 BRA `(.L_x_287) ;  /* 0xffffff7000008947 */ /* 0x000fea000383ffff */
[----:B------:R-:W-:-:S05]  /*0880*/  IADD3 R37, P0, R37, 0x4, RZ ;  /* 0x0000000425257810 */ /* 0x000fca0007f1e0ff */
[----:B------:R-:W-:Y:S01]  /*0890*/  IMAD.X R35, RZ, RZ, R35, P0 ;  /* 0x000000ffff237224 */ /* 0x000fe200000e0623 */
[----:B------:R-:W-:Y:S07]  /*08a0*/  @!P2 BRA `(.L_x_288) ;  /* 0xfffffd100000a947 */ /* 0x000fee000383ffff */
.L_x_286:
[----:B------:R-:W-:Y:S05]  /*08b0*/  BSYNC B1 ;  /* 0x0000000000017941 */ /* 0x000fea0003800000 */
.L_x_285:
[----:B------:R-:W-:Y:S02]  /*08c0*/  IADD3 R19, R19, 0x1, RZ ;  /* 0x0000000113137810 */ /* 0x000fe40007ffe0ff */
[----:B------:R-:W-:Y:S02]  /*08d0*/  LEA R37, P2, R10, R37, 0x2 ;  /* 0x000000250a257211 */ /* 0x000fe400078410ff */
[----:B------:R-:W-:Y:S02]  /*08e0*/  ISETP.GE.AND P0, PT, R19, R30, PT ;  /* 0x0000001e1300720c */ /* 0x000fe40003f06270 */
[----:B------:R-:W-:-:S10]  /*08f0*/  IADD3.X R35, R18, R35, RZ, P2, !PT ;  /* 0x0000002312237210 */ /* 0x000fd400017fe4ff */
[----:B------:R-:W-:Y:S05]  /*0900*/  @!P0 BRA `(.L_x_289) ;  /* 0xfffffc6000008947 */ /* 0x000fea000383ffff */
.L_x_284:
[----:B------:R-:W-:Y:S05]  /*0910*/  BSYNC B0 ;  /* 0x0000000000007941 */ /* 0x000fea0003800000 */
.L_x_283:
[----:B------:R-:W-:-:S04]  /*0920*/  IADD3 R11, R11, 0x1, RZ ;  /* 0x000000010b0b7810 */ /* 0x000fc80007ffe0ff */
[----:B------:R-:W-:-:S12]  /*0930*/  ISETP.GE.AND P0, PT, R11, R24, PT ;  /* 0x000000180b00720c */ /* 0x000fd80003f06270 */
[----:B------:R-:W-:Y:S05]  /*0940*/  @!P0 BRA `(.L_x_290) ;  /* 0xfffffb5000008947 */ /* 0x000fea000383ffff */
.L_x_282:
[----:B0-----:R-:W-:Y:S01]  /*0950*/  IADD3 R0, -R26, R29, RZ ;  /* 0x0000001d1a007210 */ /* 0x001fe20007ffe1ff */
[----:B------:R-:W-:Y:S01]  /*0960*/  IMAD.IADD R3, R30, 0x1, -R27 ;  /* 0x000000011e037824 */ /* 0x000fe200078e0a1b */
[----:B------:R-:W-:Y:S01]  /*0970*/  IADD3 R4, R28, -0x3, RZ ;  /* 0xfffffffd1c047810 */ /* 0x000fe20007ffe0ff */
[----:B------:R-:W-:Y:S02]  /*0980*/  UMOV UR4, URZ ;  /* 0x0000003f00047c82 */ /* 0x000fe40008000000 */
[----:B------:R-:W-:Y:S01]  /*0990*/  IMAD R3, R0, R3, RZ ;  /* 0x0000000300037224 */ /* 0x000fe200078e02ff */
[----:B------:R-:W-:-:S03]  /*09a0*/  MOV R0, R1 ;  /* 0x0000000100007202 */ /* 0x000fc60000000f00 */
[----:B------:R-:W-:-:S06]  /*09b0*/  IMAD R3, R24, R3, RZ ;  /* 0x0000000318037224 */ /* 0x000fcc00078e02ff */
[----:B------:R-:W0:Y:S02]  /*09c0*/  I2F R3, R3 ;  /* 0x0000000300037306 */ /* 0x000e240000201400 */
[----:B0-----:R0:W2:Y:S02]  /*09d0*/  MUFU.RCP R2, R3 ;  /* 0x0000000300027308 */ /* 0x0010a40000001000 */
.L_x_291:
[----:B0-----:R-:W3:Y:S04]  /*09e0*/  LDL R3, [R0] ;  /* 0x0000000000037983 */ /* 0x001ee80000100800 */
[----:B------:R-:W4:Y:S04]  /*09f0*/  LDL R5, [R0+0x4] ;  /* 0x0000040000057983 */ /* 0x000f280000100800 */
[----:B------:R-:W5:Y:S04]  /*0a00*/  LDL R7, [R0+0x8] ;  /* 0x0000080000077983 */ /* 0x000f680000100800 */
[----:B--2---:R-:W2:Y:S01]  /*0a10*/  LDL R9, [R0+0xc] ;  /* 0x00000c0000097983 */ /* 0x004ea20000100800 */
[----:B------:R-:W-:-:S06]  /*0a20*/  UIADD3 UR4, UR4, 0x4, URZ ;  /* 0x0000000404047890 */ /* 0x000fcc000fffe03f */
[----:B------:R-:W-:Y:S01]  /*0a30*/  ISETP.LE.AND P0, PT, R4, UR4, PT ;  /* 0x0000000404007c0c */ /* 0x000fe2000bf03270 */
[C---:B---3--:R-:W-:Y:S02]  /*0a40*/  FMUL.FTZ R3, R2.reuse, R3 ;  /* 0x0000000302037220 */ /* 0x048fe40000410000 */
[C---:B----4-:R-:W-:Y:S02]  /*0a50*/  FMUL.FTZ R5, R2.reuse, R5 ;  /* 0x0000000502057220 */ /* 0x050fe40000410000 */
[----:B-----5:R-:W-:-:S04]  /*0a60*/  FMUL.FTZ R7, R2, R7 ;  /* 0x0000000702077220 */ /* 0x020fc80000410000 */
[----:B------:R-:W-:Y:S01]  /*0a70*/  STL [R0], R3 ;  /* 0x0000000300007387 */ /* 0x000fe20000100800 */
[----:B--2---:R-:W-:-:S03]  /*0a80*/  FMUL.FTZ R9, R2, R9 ;  /* 0x0000000902097220 */ /* 0x004fc60000410000 */
[----:B------:R-:W-:Y:S04]  /*0a90*/  STL [R0+0x4], R5 ;  /* 0x0000040500007387 */ /* 0x000fe80000100800 */
[----:B------:R-:W-:Y:S04]  /*0aa0*/  STL [R0+0x8], R7 ;  /* 0x0000080700007387 */ /* 0x000fe80000100800 */
[----:B------:R0:W-:Y:S02]  /*0ab0*/  STL [R0+0xc], R9 ;  /* 0x00000c0900007387 */ /* 0x0001e40000100800 */
[----:B0-----:R-:W-:Y:S01]  /*0ac0*/  IADD3 R0, R0, 0x10, RZ ;  /* 0x0000001000007810 */ /* 0x001fe20007ffe0ff */
[----:B------:R-:W-:Y:S07]  /*0ad0*/  @!P0 BRA `(.L_x_291) ;  /* 0xffffff0000008947 */ /* 0x000fee000383ffff */
[----:B------:R-:W-:-:S04]  /*0ae0*/  IADD3 R3, R28, -UR4, RZ ;  /* 0x800000041c037c10 */ /* 0x000fc8000fffe0ff */
[----:B------:R-:W-:-:S12]  /*0af0*/  ISETP.GT.AND P0, PT, R3, 0x1, PT ;  /* 0x000000010300780c */ /* 0x000fd80003f04270 */
[----:B------:R-:W-:Y:S05]  /*0b00*/  @!P0 BRA `(.L_x_292) ;  /* 0x0000008000008947 */ /* 0x000fea0003800000 */
[----:B------:R-:W2:Y:S04]  /*0b10*/  LDL R3, [R0] ;  /* 0x0000000000037983 */ /* 0x000ea80000100800 */
[----:B------:R-:W3:Y:S01]  /*0b20*/  LDL R5, [R0+0x4] ;  /* 0x0000040000057983 */ /* 0x000ee20000100800 */
[----:B------:R-:W-:Y:S01]  /*0b30*/  UIADD3 UR4, UR4, 0x2, URZ ;  /* 0x0000000204047890 */ /* 0x000fe2000fffe03f */
[C---:B--2---:R-:W-:Y:S02]  /*0b40*/  FMUL.FTZ R3, R2.reuse, R3 ;  /* 0x0000000302037220 */ /* 0x044fe40000410000 */
[----:B---3--:R-:W-:-:S06]  /*0b50*/  FMUL.FTZ R5, R2, R5 ;  /* 0x0000000502057220 */ /* 0x008fcc0000410000 */
[----:B------:R-:W-:Y:S04]  /*0b60*/  STL [R0], R3 ;  /* 0x0000000300007387 */ /* 0x000fe80000100800 */
[----:B------:R0:W-:Y:S02]  /*0b70*/  STL [R0+0x4], R5 ;  /* 0x0000040500007387 */ /* 0x0001e40000100800 */
[----:B0-----:R-:W-:-:S08]  /*0b80*/  IADD3 R0, R0, 0x8, RZ ;  /* 0x0000000800007810 */ /* 0x001fd00007ffe0ff */
.L_x_292:
[----:B------:R-:W-:-:S12]  /*0b90*/  ISETP.GT.OR P0, PT, R28, UR4, !PT ;  /* 0x000000041c007c0c */ /* 0x000fd8000ff04670 */
[----:B------:R-:W-:Y:S05]  /*0ba0*/  @!P0 BRA `(.L_x_293) ;  /* 0x0000003000008947 */ /* 0x000fea0003800000 */
[----:B------:R-:W2:Y:S02]  /*0bb0*/  LDL R3, [R0] ;  /* 0x0000000000037983 */ /* 0x000ea40000100800 */
[----:B--2---:R-:W-:-:S08]  /*0bc0*/  FMUL.FTZ R3, R2, R3 ;  /* 0x0000000302037220 */ /* 0x004fd00000410000 */
[----:B------:R0:W-:Y:S02]  /*0bd0*/  STL [R0], R3 ;  /* 0x0000000300007387 */ /* 0x0001e40000100800 */
.L_x_293:
[----:B0-----:R-:W-:Y:S01]  /*0be0*/  MOV R0, R21 ;  /* 0x0000001500007202 */ /* 0x001fe20000000f00 */
[----:B------:R-:W-:-:S08]  /*0bf0*/  IMAD.MOV.U32 R3, RZ, RZ, RZ ;  /* 0x000000ffff037224 */ /* 0x000fd000078e00ff */
.L_x_294:
[----:B------:R-:W-:Y:S01]  /*0c00*/  IADD3 R3, R3, 0x4, RZ ;  /* 0x0000000403037810 */ /* 0x000fe20007ffe0ff */
[----:B------:R-:W-:Y:S03]  /*0c10*/  STL [R0], RZ ;  /* 0x000000ff00007387 */ /* 0x000fe60000100800 */
[----:B------:R-:W-:Y:S01]  /*0c20*/  ISETP.GE.AND P0, PT, R3, R4, PT ;  /* 0x000000040300720c */ /* 0x000fe20003f06270 */
[----:B------:R-:W-:Y:S04]  /*0c30*/  STL [R0+0x4], RZ ;  /* 0x000004ff00007387 */ /* 0x000fe80000100800 */
[----:B------:R-:W-:Y:S04]  /*0c40*/  STL [R0+0x8], RZ ;  /* 0x000008ff00007387 */ /* 0x000fe80000100800 */
[----:B------:R0:W-:Y:S02]  /*0c50*/  STL [R0+0xc], RZ ;  /* 0x00000cff00007387 */ /* 0x0001e40000100800 */
[----:B0-----:R-:W-:Y:S01]  /*0c60*/  IADD3 R0, R0, 0x10, RZ ;  /* 0x0000001000007810 */ /* 0x001fe20007ffe0ff */
[----:B------:R-:W-:Y:S07]  /*0c70*/  @!P0 BRA `(.L_x_294) ;  /* 0xffffff8000008947 */ /* 0x000fee000383ffff */
[----:B------:R-:W-:-:S04]  /*0c80*/  IADD3 R2, R28, -R3, RZ ;  /* 0x800000031c027210 */ /* 0x000fc80007ffe0ff */
[----:B------:R-:W-:-:S12]  /*0c90*/  ISETP.GT.AND P2, PT, R2, 0x1, PT ;  /* 0x000000010200780c */ /* 0x000fd80003f44270 */
[----:B------:R-:W-:Y:S01]  /*0ca0*/  @P2 IADD3 R3, R3, 0x2, RZ ;  /* 0x0000000203032810 */ /* 0x000fe20007ffe0ff */
[----:B------:R-:W-:Y:S03]  /*0cb0*/  @P2 STL [R0], RZ ;  /* 0x000000ff00002387 */ /* 0x000fe60000100800 */
[----:B------:R-:W-:Y:S01]  /*0cc0*/  ISETP.LT.OR P0, PT, R3, R28, !PT ;  /* 0x0000001c0300720c */ /* 0x000fe20007f01670 */
[----:B------:R0:W-:Y:S02]  /*0cd0*/  @P2 STL [R0+0x4], RZ ;  /* 0x000004ff00002387 */ /* 0x0001e40000100800 */
[----:B0-----:R-:W-:-:S09]  /*0ce0*/  @P2 IADD3 R0, R0, 0x8, RZ ;  /* 0x0000000800002810 */ /* 0x001fd20007ffe0ff */
[----:B------:R0:W-:Y:S01]  /*0cf0*/  @P0 STL [R0], RZ ;  /* 0x000000ff00000387 */ /* 0x0001e20000100800 */
[----:B------:R-:W-:-:S12]  /*0d00*/  ISETP.GE.AND P0, PT, R24, 0x1, PT ;  /* 0x000000011800780c */ /* 0x000fd80003f06270 */
[----:B------:R-:W-:Y:S05]  /*0d10*/  @!P0 BRA `(.L_x_295) ;  /* 0x0000062000008947 */ /* 0x000fea0003800000 */
[----:B0-----:R-:W-:-:S08]  /*0d20*/  MOV R31, RZ ;  /* 0x000000ff001f7202 */ /* 0x001fd00000000f00 */
.L_x_303:
[----:B------:R-:W-:Y:S01]  /*0d30*/  ISETP.GT.AND P0, PT, R30, R27, PT ;  /* 0x0000001b1e00720c */ /* 0x000fe20003f04270 */
[----:B------:R-:W-:Y:S01]  /*0d40*/  BMOV.32.CLEAR RZ, B0 ;  /* 0x0000000000ff7355 */ /* 0x000fe20000100000 */
[----:B------:R-:W-:Y:S01]  /*0d50*/  IADD3 R0, R27, -c[0x0][0x194], RZ ;  /* 0x800065001b007a10 */ /* 0x000fe20007ffe0ff */
[----:B------:R-:W-:Y:S01]  /*0d60*/  BSSY B0, `(.L_x_296) ;  /* 0x000005a000007945 */ /* 0x000fe20003800000 */
[----:B------:R-:W-:-:S05]  /*0d70*/  IADD3 R3, R26, -c[0x0][0x190], RZ ;  /* 0x800064001a037a10 */ /* 0x000fca0007ffe0ff */
[----:B------:R-:W-:-:S03]  /*0d80*/  IMAD R0, R0, UR6, R3 ;  /* 0x0000000600007c24 */ /* 0x000fc6000f8e0203 */
[----:B012---:R-:W-:Y:S05]  /*0d90*/  @!P0 BRA `(.L_x_297) ;  /* 0x0000056000008947 */ /* 0x007fea0003800000 */
[----:B------:R-:W-:-:S04]  /*0da0*/  IMAD.MOV.U32 R17, RZ, RZ, 0x4 ;  /* 0x00000004ff117424 */ /* 0x000fc800078e00ff */
[----:B------:R-:W-:-:S08]  /*0db0*/  IMAD.WIDE R2, R31, R17, c[0x0][0x168] ;  /* 0x00005a001f027625 */ /* 0x000fd000078e0211 */
[----:B------:R-:W2:Y:S01]  /*0dc0*/  LDG.E.SYS R2, [R2+0x6c] ;  /* 0x00006c0002027381 */ /* 0x000ea200001ee900 */
[----:B------:R-:W-:Y:S01]  /*0dd0*/  IMAD R16, R31, c[0x0][0x1ac], R0 ;  /* 0x00006b001f107a24 */ /* 0x000fe200078e0200 */
[----:B------:R-:W-:-:S03]  /*0de0*/  MOV R35, R27 ;  /* 0x0000001b00237202 */ /* 0x000fc60000000f00 */
[----:B------:R-:W-:Y:S01]  /*0df0*/  IMAD.WIDE R16, R16, R17, c[0x0][0x160] ;  /* 0x0000580010107625 */ /* 0x000fe200078e0211 */
[----:B--2---:R0:W2:Y:S07]  /*0e00*/  I2F R34, R2 ;  /* 0x0000000200227306 */ /* 0x0040ae0000201400 */
.L_x_302:
[----:B------:R-:W-:Y:S01]  /*0e10*/  ISETP.GT.AND P0, PT, R29, R26, PT ;  /* 0x0000001a1d00720c */ /* 0x000fe20003f04270 */
[----:B------:R-:W-:Y:S01]  /*0e20*/  BMOV.32.CLEAR RZ, B1 ;  /* 0x0000000001ff7355 */ /* 0x000fe20000100000 */
[----:B------:R-:W-:Y:S10]  /*0e30*/  BSSY B1, `(.L_x_298) ;  /* 0x0000047000017945 */ /* 0x000ff40003800000 */
[----:B012---:R-:W-:Y:S05]  /*0e40*/  @!P0 BRA `(.L_x_299) ;  /* 0x0000045000008947 */ /* 0x007fea0003800000 */
[----:B------:R-:W3:Y:S04]  /*0e50*/  LDL.64 R18, [R1] ;  /* 0x0000000001127983 */ /* 0x000ee80000100a00 */
[----:B0-----:R0:W5:Y:S04]  /*0e60*/  LDL.64 R2, [R1+0x8] ;  /* 0x0000080001027983 */ /* 0x0011680000100a00 */
[----:B------:R0:W5:Y:S04]  /*0e70*/  LDL.64 R4, [R1+0x10] ;  /* 0x0000100001047983 */ /* 0x0001680000100a00 */
[----:B------:R0:W5:Y:S04]  /*0e80*/  LDL.64 R6, [R1+0x18] ;  /* 0x0000180001067983 */ /* 0x0001680000100a00 */
[----:B------:R0:W5:Y:S01]  /*0e90*/  LDL.64 R8, [R1+0x20] ;  /* 0x0000200001087983 */ /* 0x0001620000100a00 */
[----:B------:R-:W3:Y:S02]  /*0ea0*/  I2F R0, R35 ;  /* 0x0000002300007306 */ /* 0x000ee40000201400 */
[----:B---3--:R-:W-:Y:S01]  /*0eb0*/  FADD.FTZ R10, R0, -R19 ;  /* 0x80000013000a7221 */ /* 0x008fe20000010000 */
[----:B------:R-:W-:-:S03]  /*0ec0*/  MOV R0, R26 ;  /* 0x0000001a00007202 */ /* 0x000fc60000000f00 */
[----:B0-----:R-:W-:-:S08]  /*0ed0*/  FADD.FTZ R10, |R10|, -RZ ;  /* 0x800000ff0a0a7221 */ /* 0x001fd00000010200 */
.L_x_301:
[----:B------:R-:W-:Y:S01]  /*0ee0*/  IMAD.MOV.U32 R41, RZ, RZ, c[0x0][0x1a8] ;  /* 0x00006a00ff297624 */ /* 0x000fe200078e00ff */
[----:B------:R-:W3:Y:S03]  /*0ef0*/  LDG.E.CONSTANT.SYS R19, [R16] ;  /* 0x0000000010137381 */ /* 0x000ee600001e6900 */
[C---:B------:R-:W-:Y:S01]  /*0f00*/  IMAD.WIDE R42, R41.reuse, 0x4, R16 ;  /* 0x00000004292a7825 */ /* 0x040fe200078e0210 */
[----:B------:R-:W4:Y:S07]  /*0f10*/  @P1 LDL R47, [R1+0x28] ;  /* 0x00002800012f1983 */ /* 0x000f2e0000100800 */
[----:B------:R-:W-:-:S02]  /*0f20*/  IMAD.WIDE R12, R41, 0x4, R42 ;  /* 0x00000004290c7825 */ /* 0x000fc400078e022a */
[----:B--2---:R-:W2:Y:S06]  /*0f30*/  LDG.E.CONSTANT.SYS R42, [R42] ;  /* 0x000000002a2a7381 */ /* 0x004eac00001e6900 */
[C---:B------:R-:W-:Y:S02]  /*0f40*/  IMAD.WIDE R38, R41.reuse, 0x4, R12 ;  /* 0x0000000429267825 */ /* 0x040fe400078e020c */
[----:B------:R2:W2:Y:S06]  /*0f50*/  LDG.E.CONSTANT.SYS R13, [R12] ;  /* 0x000000000c0d7381 */ /* 0x0004ac00001e6900 */
[----:B------:R-:W-:-:S02]  /*0f60*/  IMAD.WIDE R32, R41, 0x4, R38 ;  /* 0x0000000429207825 */ /* 0x000fc400078e0226 */
[----:B------:R-:W2:Y:S06]  /*0f70*/  LDG.E.CONSTANT.SYS R38, [R38] ;  /* 0x0000000026267381 */ /* 0x000eac00001e6900 */
[C---:B------:R-:W-:Y:S02]  /*0f80*/  IMAD.WIDE R36, R41.reuse, 0x4, R32 ;  /* 0x0000000429247825 */ /* 0x040fe400078e0220 */
[----:B------:R-:W2:Y:S06]  /*0f90*/  LDG.E.CONSTANT.SYS R33, [R32] ;  /* 0x0000000020217381 */ /* 0x000eac00001e6900 */
[----:B0-----:R-:W-:-:S02]  /*0fa0*/  IMAD.WIDE R14, R41, 0x4, R36 ;  /* 0x00000004290e7825 */ /* 0x001fc400078e0224 */
[----:B------:R-:W2:Y:S06]  /*0fb0*/  LDG.E.CONSTANT.SYS R36, [R36] ;  /* 0x0000000024247381 */ /* 0x000eac00001e6900 */
[----:B------:R0:W2:Y:S01]  /*0fc0*/  LDG.E.CONSTANT.SYS R45, [R14] ;  /* 0x000000000e2d7381 */ /* 0x0000a200001e6900 */
[----:B------:R-:W-:-:S08]  /*0fd0*/  IMAD.WIDE R40, R41, 0x4, R14 ;  /* 0x0000000429287825 */ /* 0x000fd000078e020e */
[----:B------:R-:W2:Y:S01]  /*0fe0*/  LDG.E.CONSTANT.SYS R40, [R40] ;  /* 0x0000000028287381 */ /* 0x000ea200001e6900 */
[----:B------:R-:W1:Y:S03]  /*0ff0*/  I2F R11, R0 ;  /* 0x00000000000b7306 */ /* 0x000e660000201400 */
[----:B------:R0:W-:Y:S01]  /*1000*/  STS [R25+0x4], R10 ;  /* 0x0000040a19007388 */ /* 0x0001e20000000800 */
[----:B-1----:R-:W-:Y:S01]  /*1010*/  FADD.FTZ R11, -R18, R11 ;  /* 0x0000000b120b7221 */ /* 0x002fe20000010100 */
[----:B------:R-:W-:-:S04]  /*1020*/  IADD3 R0, R0, 0x1, RZ ;  /* 0x0000000100007810 */ /* 0x000fc80007ffe0ff */
[----:B------:R-:W-:Y:S01]  /*1030*/  ISETP.GE.AND P2, PT, R0, R29, PT ;  /* 0x0000001d0000720c */ /* 0x000fe20003f46270 */
[----:B---3-5:R-:W-:Y:S02]  /*1040*/  FADD.FTZ R19, -R2, |R19| ;  /* 0x4000001302137221 */ /* 0x028fe40000010100 */
[----:B----4-:R-:W-:Y:S02]  /*1050*/  @P1 FADD.FTZ R47, R34, -R47 ;  /* 0x8000002f222f1221 */ /* 0x010fe40000010000 */
[----:B--2---:R-:W-:Y:S02]  /*1060*/  FADD.FTZ R12, R42, -R3 ;  /* 0x800000032a0c7221 */ /* 0x004fe40000010000 */
[----:B------:R-:W-:-:S04]  /*1070*/  FADD.FTZ R13, -R4, R13 ;  /* 0x0000000d040d7221 */ /* 0x000fc80000010100 */
[----:B------:R-:W-:-:S04]  /*1080*/  FMUL.FTZ R13, R13, R13 ;  /* 0x0000000d0d0d7220 */ /* 0x000fc80000410000 */
[----:B------:R-:W-:Y:S02]  /*1090*/  FFMA.FTZ R13, R12, R12, R13 ;  /* 0x0000000c0c0d7223 */ /* 0x000fe4000001000d */
[----:B------:R-:W-:Y:S02]  /*10a0*/  FADD.FTZ R12, R38, -R5 ;  /* 0x80000005260c7221 */ /* 0x000fe40000010000 */
[----:B------:R-:W-:Y:S02]  /*10b0*/  @P1 FADD.FTZ R38, |R47|, -RZ ;  /* 0x800000ff2f261221 */ /* 0x000fe40000010200 */
[----:B------:R-:W-:Y:S02]  /*10c0*/  FADD.FTZ R33, -R6, R33 ;  /* 0x0000002106217221 */ /* 0x000fe40000010100 */
[----:B0-----:R-:W-:Y:S02]  /*10d0*/  FADD.FTZ R14, R36, -R7 ;  /* 0x80000007240e7221 */ /* 0x001fe40000010000 */
[----:B------:R-:W-:-:S04]  /*10e0*/  FADD.FTZ R15, -R8, R45 ;  /* 0x0000002d080f7221 */ /* 0x000fc80000010100 */
[----:B------:R-:W-:-:S04]  /*10f0*/  FMUL.FTZ R15, R15, R15 ;  /* 0x0000000f0f0f7220 */ /* 0x000fc80000410000 */
[----:B------:R-:W-:Y:S02]  /*1100*/  FFMA.FTZ R15, R14, R14, R15 ;  /* 0x0000000e0e0f7223 */ /* 0x000fe4000001000f */
[----:B------:R-:W-:Y:S02]  /*1110*/  FADD.FTZ R40, R40, -R9 ;  /* 0x8000000928287221 */ /* 0x000fe40000010000 */
[----:B------:R-:W-:Y:S02]  /*1120*/  FFMA.FTZ R13, R12, R12, R13 ;  /* 0x0000000c0c0d7223 */ /* 0x000fe4000001000d */
[----:B------:R-:W-:Y:S02]  /*1130*/  FADD.FTZ R12, |R11|, -RZ ;  /* 0x800000ff0b0c7221 */ /* 0x000fe40000010200 */
[----:B------:R-:W-:Y:S02]  /*1140*/  FADD.FTZ R32, |R33|, -RZ ;  /* 0x800000ff21207221 */ /* 0x000fe40000010200 */
[----:B------:R-:W-:-:S02]  /*1150*/  FFMA.FTZ R40, R40, R40, R15 ;  /* 0x0000002828287223 */ /* 0x000fc4000001000f */
[----:B------:R-:W-:Y:S01]  /*1160*/  FADD.FTZ R14, |R19|, -RZ ;  /* 0x800000ff130e7221 */ /* 0x000fe20000010200 */
[----:B------:R0:W-:Y:S04]  /*1170*/  STS [R25+0xc], R13 ;  /* 0x00000c0d19007388 */ /* 0x0001e80000000800 */
[----:B------:R0:W-:Y:S04]  /*1180*/  STS [R25], R12 ;  /* 0x0000000c19007388 */ /* 0x0001e80000000800 */
[----:B------:R0:W-:Y:S04]  /*1190*/  STS [R25+0x10], R32 ;  /* 0x0000102019007388 */ /* 0x0001e80000000800 */
[----:B------:R0:W-:Y:S04]  /*11a0*/  STS [R25+0x14], R40 ;  /* 0x0000142819007388 */ /* 0x0001e80000000800 */
[----:B------:R0:W-:Y:S04]  /*11b0*/  STS [R25+0x8], R14 ;  /* 0x0000080e19007388 */ /* 0x0001e80000000800 */
[----:B------:R0:W-:Y:S01]  /*11c0*/  @P1 STS [R25+0x18], R38 ;  /* 0x0000182619001388 */ /* 0x0001e20000000800 */
[----:B------:R-:W-:-:S08]  /*11d0*/  MOV R36, RZ ;  /* 0x000000ff00247202 */ /* 0x000fd00000000f00 */
.L_x_300:
[----:B0-----:R-:W-:-:S08]  /*11e0*/  LEA R11, R36, R21, 0x2 ;  /* 0x00000015240b7211 */ /* 0x001fd000078e10ff */
[----:B0-----:R-:W2:Y:S01]  /*11f0*/  LDL R13, [R11] ;  /* 0x000000000b0d7983 */ /* 0x001ea20000100800 */
[----:B------:R-:W-:Y:S01]  /*1200*/  IMAD R12, R23, 0xb, R36 ;  /* 0x0000000b170c7824 */ /* 0x000fe200078e0224 */
[----:B------:R-:W-:-:S04]  /*1210*/  IADD3 R36, R36, 0x1, RZ ;  /* 0x0000000124247810 */ /* 0x000fc80007ffe0ff */
[----:B------:R-:W-:-:S03]  /*1220*/  ISETP.GE.AND P0, PT, R36, R28, PT ;  /* 0x0000001c2400720c */ /* 0x000fc60003f06270 */
[----:B------:R-:W2:Y:S02]  /*1230*/  LDS.U R12, [R12.X4] ;  /* 0x000000000c0c7984 */ /* 0x000ea40000005800 */
[----:B--2---:R-:W-:-:S08]  /*1240*/  FMNMX.FTZ R14, R12, R13, !PT ;  /* 0x0000000d0c0e7209 */ /* 0x004fd00007810000 */
[----:B------:R0:W-:Y:S01]  /*1250*/  STL [R11], R14 ;  /* 0x0000000e0b007387 */ /* 0x0001e20000100800 */
[----:B------:R-:W-:Y:S05]  /*1260*/  @!P0 BRA `(.L_x_300) ;  /* 0xffffff7000008947 */ /* 0x000fea000383ffff */
[----:B------:R-:W-:-:S05]  /*1270*/  IADD3 R16, P0, R16, 0x4, RZ ;  /* 0x0000000410107810 */ /* 0x000fca0007f1e0ff */
[----:B------:R-:W-:Y:S01]  /*1280*/  IMAD.X R17, RZ, RZ, R17, P0 ;  /* 0x000000ffff117224 */ /* 0x000fe200000e0611 */
[----:B------:R-:W-:Y:S07]  /*1290*/  @!P2 BRA `(.L_x_301) ;  /* 0xfffffc400000a947 */ /* 0x000fee000383ffff */
.L_x_299:
[----:B------:R-:W-:Y:S05]  /*12a0*/  BSYNC B1 ;  /* 0x0000000000017941 */ /* 0x000fea0003800000 */
.L_x_298:
[----:B------:R-:W-:Y:S02]  /*12b0*/  IADD3 R35, R35, 0x1, RZ ;  /* 0x0000000123237810 */ /* 0x000fe40007ffe0ff */
[----:B------:R-:W-:Y:S02]  /*12c0*/  IADD3 R3, -R29, UR6, R26 ;  /* 0x000000061d037c10 */ /* 0x000fe4000fffe11a */
[----:B------:R-:W-:-:S03]  /*12d0*/  ISETP.GE.AND P0, PT, R35, R30, PT ;  /* 0x0000001e2300720c */ /* 0x000fc60003f06270 */
[----:B------:R-:W-:-:S09]  /*12e0*/  IMAD.WIDE R16, R3, 0x4, R16 ;  /* 0x0000000403107825 */ /* 0x000fd200078e0210 */
[----:B------:R-:W-:Y:S05]  /*12f0*/  @!P0 BRA `(.L_x_302) ;  /* 0xfffffb1000008947 */ /* 0x000fea000383ffff */
.L_x_297:
[----:B------:R-:W-:Y:S05]  /*1300*/  BSYNC B0 ;  /* 0x0000000000007941 */ /* 0x000fea0003800000 */
.L_x_296:
[----:B------:R-:W-:-:S04]  /*1310*/  IADD3 R31, R31, 0x1, RZ ;  /* 0x000000011f1f7810 */ /* 0x000fc80007ffe0ff */
[----:B------:R-:W-:-:S12]  /*1320*/  ISETP.GE.AND P0, PT, R31, R24, PT ;  /* 0x000000181f00720c */ /* 0x000fd80003f06270 */
[----:B------:R-:W-:Y:S05]  /*1330*/  @!P0 BRA `(.L_x_303) ;  /* 0xfffff9f000008947 */ /* 0x000fea000383ffff */
.L_x_295:
[----:B0-----:R-:W3:Y:S04]  /*1340*/  LDL R11, [R1+0x40] ;  /* 0x00004000010b7983 */ /* 0x001ee80000100800 */
[----:B------:R-:W4:Y:S04]  /*1350*/  LDL R8, [R1+0x38] ;  /* 0x0000380001087983 */ /* 0x000f280000100800 */
[----:B------:R-:W5:Y:S04]  /*1360*/  LDL R4, [R1+0x3c] ;  /* 0x00003c0001047983 */ /* 0x000f680000100800 */
[----:B--2---:R-:W2:Y:S04]  /*1370*/  @P1 LDL R3, [R1+0x44] ;  /* 0x0000440001031983 */ /* 0x004ea80000100800 */
[----:B------:R-:W2:Y:S04]  /*1380*/  LDL R0, [R1+0x2c] ;  /* 0x00002c0001007983 */ /* 0x000ea80000100800 */
[----:B------:R-:W2:Y:S04]  /*1390*/  LDL R2, [R1+0x30] ;  /* 0x0000300001027983 */ /* 0x000ea80000100800 */
[----:B------:R-:W2:Y:S01]  /*13a0*/  LDL R6, [R1+0x34] ;  /* 0x0000340001067983 */ /* 0x000ea20000100800 */
[----:B---3--:R-:W0:Y:S01]  /*13b0*/  MUFU.SQRT R5, R11 ;  /* 0x0000000b00057308 */ /* 0x008e220000002000 */
[----:B----4-:R-:W3:Y:S01]  /*13c0*/  MUFU.SQRT R8, R8 ;  /* 0x0000000800087308 */ /* 0x010ee20000002000 */
[----:B0-----:R-:W-:-:S02]  /*13d0*/  FMNMX.FTZ R7, R5, 0.0099999997764825820923, !PT ;  /* 0x3c23d70a05077809 */ /* 0x001fc40007810000 */
[----:B---3--:R-:W-:-:S04]  /*13e0*/  FMNMX.FTZ R9, R8, 0.0099999997764825820923, !PT ;  /* 0x3c23d70a08097809 */ /* 0x008fc80007810000 */
[----:B------:R-:W0:Y:S01]  /*13f0*/  MUFU.RCP R10, R7 ;  /* 0x00000007000a7308 */ /* 0x000e220000001000 */
[----:B-----5:R-:W-:Y:S01]  /*1400*/  FMNMX.FTZ R5, R4, 0.0099999997764825820923, !PT ;  /* 0x3c23d70a04057809 */ /* 0x020fe20007810000 */
[----:B------:R-:W3:Y:S01]  /*1410*/  MUFU.RCP R12, R9 ;  /* 0x00000009000c7308 */ /* 0x000ee20000001000 */
[----:B--2---:R-:W-:Y:S02]  /*1420*/  @P1 FMNMX.FTZ R3, R3, 0.0099999997764825820923, !PT ;  /* 0x3c23d70a03031809 */ /* 0x004fe40007810000 */
[----:B------:R-:W-:Y:S02]  /*1430*/  FMNMX.FTZ R0, R0, 0.0099999997764825820923, !PT ;  /* 0x3c23d70a00007809 */ /* 0x000fe40007810000 */
[----:B------:R-:W-:Y:S02]  /*1440*/  FMNMX.FTZ R2, R2, 0.0099999997764825820923, !PT ;  /* 0x3c23d70a02027809 */ /* 0x000fe40007810000 */
[----:B------:R-:W-:Y:S01]  /*1450*/  FMNMX.FTZ R4, R6, 0.0099999997764825820923, !PT ;  /* 0x3c23d70a06047809 */ /* 0x000fe20007810000 */
[----:B------:R-:W-:Y:S01]  /*1460*/  MUFU.RCP R8, R5 ;  /* 0x0000000500087308 */ /* 0x000fe20000001000 */
[----:B------:R-:W2:Y:S01]  /*1470*/  @P1 MUFU.RCP R6, R3 ;  /* 0x0000000300061308 */ /* 0x000ea20000001000 */
[----:B------:R-:W4:Y:S01]  /*1480*/  MUFU.RCP R0, R0 ;  /* 0x0000000000007308 */ /* 0x000f220000001000 */
[----:B------:R-:W5:Y:S02]  /*1490*/  MUFU.RCP R2, R2 ;  /* 0x0000000200027308 */ /* 0x000f640000001000 */
[----:B------:R-:W1:Y:S01]  /*14a0*/  MUFU.RCP R4, R4 ;  /* 0x0000000400047308 */ /* 0x000e620000001000 */
[----:B0-----:R-:W-:-:S02]  /*14b0*/  MOV R11, R10 ;  /* 0x0000000a000b7202 */ /* 0x001fc40000000f00 */
[----:B---3--:R-:W-:Y:S01]  /*14c0*/  MOV R13, R12 ;  /* 0x0000000c000d7202 */ /* 0x008fe20000000f00 */
[----:B------:R0:W-:Y:S04]  /*14d0*/  STL [R1+0x50], R10 ;  /* 0x0000500a01007387 */ /* 0x0001e80000100800 */
[----:B------:R0:W-:Y:S04]  /*14e0*/  STL [R1+0x40], R12 ;  /* 0x0000400c01007387 */ /* 0x0001e80000100800 */
[----:B------:R0:W-:Y:S04]  /*14f0*/  STL.64 [R1+0x48], R10 ;  /* 0x0000480a01007387 */ /* 0x0001e80000100a00 */
[----:B--2---:R0:W-:Y:S04]  /*1500*/  @P1 STL [R1+0x54], R6 ;  /* 0x0000540601001387 */ /* 0x0041e80000100800 */
[----:B------:R0:W-:Y:S04]  /*1510*/  STL [R1+0x44], R8 ;  /* 0x0000440801007387 */ /* 0x0001e80000100800 */
[----:B------:R0:W-:Y:S04]  /*1520*/  STL.64 [R1+0x38], R12 ;  /* 0x0000380c01007387 */ /* 0x0001e80000100a00 */
[----:B----4-:R0:W-:Y:S04]  /*1530*/  STL [R1+0x2c], R0 ;  /* 0x00002c0001007387 */ /* 0x0101e80000100800 */
[----:B-----5:R0:W-:Y:S04]  /*1540*/  STL [R1+0x30], R2 ;  /* 0x0000300201007387 */ /* 0x0201e80000100800 */
[----:B-1----:R0:W-:Y:S01]  /*1550*/  STL [R1+0x34], R4 ;  /* 0x0000340401007387 */ /* 0x0021e20000100800 */
[----:B------:R-:W-:-:S08]  /*1560*/  IMAD.MOV.U32 R3, RZ, RZ, RZ ;  /* 0x000000ffff037224 */ /* 0x000fd000078e00ff */
.L_x_307:
[----:B------:R-:W-:-:S12]  /*1570*/  ISETP.GE.AND P0, PT, R3, RZ, PT ;  /* 0x000000ff0300720c */ /* 0x000fd80003f06270 */
[----:B0-----:R-:W-:Y:S05]  /*1580*/  @!P0 BRA `(.L_x_304) ;  /* 0x000001a000008947 */ /* 0x001fea0003800000 */
[----:B0-----:R-:W-:Y:S01]  /*1590*/  IADD3 R0, R3, 0x1, RZ ;  /* 0x0000000103007810 */ /* 0x001fe20007ffe0ff */
[----:B------:R-:W-:Y:S01]  /*15a0*/  IMAD R5, R28, R3, RZ ;  /* 0x000000031c057224 */ /* 0x000fe200078e02ff */
[----:B------:R-:W-:Y:S02]  /*15b0*/  PLOP3.LUT P0, PT, PT, PT, PT, 0x80, 0x0 ;  /* 0x000000000000781c */ /* 0x000fe40003f0f070 */
[----:B------:R-:W-:Y:S01]  /*15c0*/  ISETP.GT.AND P2, PT, R0, 0x3, PT ;  /* 0x000000030000780c */ /* 0x000fe20003f44270 */
[----:B------:R-:W-:Y:S01]  /*15d0*/  IMAD R5, R5, 0x4, R20 ;  /* 0x0000000405057824 */ /* 0x000fe200078e0214 */
[----:B------:R-:W-:-:S10]  /*15e0*/  MOV R0, 0xffffffff ;  /* 0xffffffff00007802 */ /* 0x000fd40000000f00 */
[----:B------:R-:W-:Y:S05]  /*15f0*/  @!P2 BRA `(.L_x_305) ;  /* 0x000000a00000a947 */ /* 0x000fea0003800000 */
[----:B------:R-:W-:Y:S02]  /*1600*/  PLOP3.LUT P0, PT, PT, PT, PT, 0x8, 0x0 ;  /* 0x000000000000781c */ /* 0x000fe40003f0e170 */
[----:B------:R-:W-:-:S10]  /*1610*/  IADD3 R7, R3, -0x3, RZ ;  /* 0xfffffffd03077810 */ /* 0x000fd40007ffe0ff */
.L_x_306:
        /* <DEDUP_REMOVED lines=8> */
.L_x_305:
[----:B------:R-:W-:-:S04]  /*16a0*/  IADD3 R2, -R0, R3, RZ ;  /* 0x0000000300027210 */ /* 0x000fc80007ffe1ff */
[----:B------:R-:W-:-:S12]  /*16b0*/  ISETP.GT.AND P2, PT, R2, 0x1, PT ;  /* 0x000000010200780c */ /* 0x000fd80003f44270 */
[----:B------:R-:W-:Y:S01]  /*16c0*/  @P2 PLOP3.LUT P0, PT, PT, PT, PT, 0x8, 0x0 ;  /* 0x000000000000281c */ /* 0x000fe20003f0e170 */
[----:B------:R-:W-:Y:S01]  /*16d0*/  @P2 STL [R5], RZ ;  /* 0x000000ff05002387 */ /* 0x000fe20000100800 */
[----:B------:R-:W-:-:S03]  /*16e0*/  @P2 IADD3 R0, R0, 0x2, RZ ;  /* 0x0000000200002810 */ /* 0x000fc60007ffe0ff */
[----:B------:R0:W-:Y:S07]  /*16f0*/  @P2 STL [R5+0x4], RZ ;  /* 0x000004ff05002387 */ /* 0x0001ee0000100800 */
[----:B------:R-:W-:Y:S02]  /*1700*/  ISETP.LT.OR P0, PT, R0, R3, P0 ;  /* 0x000000030000720c */ /* 0x000fe40000701670 */
[----:B0-----:R-:W-:-:S10]  /*1710*/  @P2 IADD3 R5, R5, 0x8, RZ ;  /* 0x0000000805052810 */ /* 0x001fd40007ffe0ff */
[----:B------:R0:W-:Y:S02]  /*1720*/  @P0 STL [R5], RZ ;  /* 0x000000ff05000387 */ /* 0x0001e40000100800 */
.L_x_304:
[----:B------:R-:W-:-:S04]  /*1730*/  IADD3 R3, R3, 0x1, RZ ;  /* 0x0000000103037810 */ /* 0x000fc80007ffe0ff */
[----:B------:R-:W-:-:S12]  /*1740*/  ISETP.GE.AND P0, PT, R3, R28, PT ;  /* 0x0000001c0300720c */ /* 0x000fd80003f06270 */
[----:B------:R-:W-:Y:S05]  /*1750*/  @!P0 BRA `(.L_x_307) ;  /* 0xfffffe1000008947 */ /* 0x000fea000383ffff */
[----:B------:R-:W-:-:S12]  /*1760*/  ISETP.GE.AND P0, PT, R24, 0x1, PT ;  /* 0x000000011800780c */ /* 0x000fd80003f06270 */
        /* <DEDUP_REMOVED lines=11> */
.L_x_322:
[----:B------:R-:W-:Y:S01]  /*1820*/  ISETP.GT.AND P0, PT, R30, R27, PT ;  /* 0x0000001b1e00720c */ /* 0x000fe20003f04270 */
[----:B------:R-:W-:Y:S01]  /*1830*/  BMOV.32.CLEAR RZ, B0 ;  /* 0x0000000000ff7355 */ /* 0x000fe20000100000 */
[----:B------:R-:W-:Y:S10]  /*1840*/  BSSY B0, `(.L_x_309) ;  /* 0x0000093000007945 */ /* 0x000ff40003800000 */
[----:B01----:R-:W-:Y:S05]  /*1850*/  @!P0 BRA `(.L_x_310) ;  /* 0x0000091000008947 */ /* 0x003fea0003800000 */
[----:B------:R-:W-:-:S05]  /*1860*/  MOV R15, 0x4 ;  /* 0x00000004000f7802 */ /* 0x000fca0000000f00 */
[----:B------:R-:W-:-:S08]  /*1870*/  IMAD.WIDE R2, R31, R15, c[0x0][0x168] ;  /* 0x00005a001f027625 */ /* 0x000fd000078e020f */
[----:B------:R-:W2:Y:S01]  /*1880*/  LDG.E.SYS R2, [R2+0x6c] ;  /* 0x00006c0002027381 */ /* 0x000ea200001ee900 */
[----:B------:R-:W-:Y:S02]  /*1890*/  IMAD R14, R31, c[0x0][0x1ac], R19 ;  /* 0x00006b001f0e7a24 */ /* 0x000fe400078e0213 */
[----:B------:R-:W-:Y:S02]  /*18a0*/  IMAD.MOV.U32 R37, RZ, RZ, R27 ;  /* 0x000000ffff257224 */ /* 0x000fe400078e001b */
[----:B------:R-:W-:Y:S01]  /*18b0*/  IMAD.WIDE R14, R14, R15, c[0x0][0x160] ;  /* 0x000058000e0e7625 */ /* 0x000fe200078e020f */
[----:B--2---:R0:W1:Y:S07]  /*18c0*/  I2F R34, R2 ;  /* 0x0000000200227306 */ /* 0x00406e0000201400 */
.L_x_321:
[----:B------:R-:W-:Y:S01]  /*18d0*/  ISETP.GT.AND P0, PT, R29, R26, PT ;  /* 0x0000001a1d00720c */ /* 0x000fe20003f04270 */
[----:B------:R-:W-:Y:S01]  /*18e0*/  BMOV.32.CLEAR RZ, B1 ;  /* 0x0000000001ff7355 */ /* 0x000fe20000100000 */
[----:B------:R-:W-:Y:S10]  /*18f0*/  BSSY B1, `(.L_x_311) ;  /* 0x0000082000017945 */ /* 0x000ff40003800000 */
[----:B01----:R-:W-:Y:S05]  /*1900*/  @!P0 BRA `(.L_x_312) ;  /* 0x0000080000008947 */ /* 0x003fea0003800000 */
[----:B------:R-:W-:-:S08]  /*1910*/  MOV R36, R26 ;  /* 0x0000001a00247202 */ /* 0x000fd00000000f00 */
.L_x_320:
[----:B0-----:R-:W-:Y:S01]  /*1920*/  LEA R2, P0, R0, R14, 0x2 ;  /* 0x0000000e00027211 */ /* 0x001fe200078010ff */
[----:B------:R-:W-:Y:S01]  /*1930*/  IMAD.MOV.U32 R17, RZ, RZ, c[0x0][0x1a8] ;  /* 0x00006a00ff117624 */ /* 0x000fe200078e00ff */
[----:B------:R-:W2:Y:S02]  /*1940*/  LDG.E.CONSTANT.SYS R39, [R14] ;  /* 0x000000000e277381 */ /* 0x000ea400001e6900 */
[----:B------:R-:W-:-:S05]  /*1950*/  IADD3.X R3, R15, R32, RZ, P0, !PT ;  /* 0x000000200f037210 */ /* 0x000fca00007fe4ff */
[----:B------:R-:W-:-:S03]  /*1960*/  IMAD.WIDE R4, R17, 0x4, R2 ;  /* 0x0000000411047825 */ /* 0x000fc600078e0202 */
[----:B------:R2:W3:Y:S05]  /*1970*/  LDG.E.CONSTANT.SYS R42, [R2] ;  /* 0x00000000022a7381 */ /* 0x0004ea00001e6900 */
[C---:B------:R-:W-:Y:S02]  /*1980*/  IMAD.WIDE R6, R17.reuse, 0x4, R4 ;  /* 0x0000000411067825 */ /* 0x040fe400078e0204 */
[----:B------:R-:W4:Y:S06]  /*1990*/  LDG.E.CONSTANT.SYS R4, [R4] ;  /* 0x0000000004047381 */ /* 0x000f2c00001e6900 */
[----:B------:R-:W-:-:S02]  /*19a0*/  IMAD.WIDE R8, R17, 0x4, R6 ;  /* 0x0000000411087825 */ /* 0x000fc400078e0206 */
[----:B------:R-:W5:Y:S06]  /*19b0*/  LDG.E.CONSTANT.SYS R6, [R6] ;  /* 0x0000000006067381 */ /* 0x000f6c00001e6900 */
[C---:B------:R-:W-:Y:S02]  /*19c0*/  IMAD.WIDE R10, R17.reuse, 0x4, R8 ;  /* 0x00000004110a7825 */ /* 0x040fe400078e0208 */
[----:B------:R-:W5:Y:S06]  /*19d0*/  LDG.E.CONSTANT.SYS R8, [R8] ;  /* 0x0000000008087381 */ /* 0x000f6c00001e6900 */
[----:B------:R-:W-:-:S02]  /*19e0*/  IMAD.WIDE R12, R17, 0x4, R10 ;  /* 0x00000004110c7825 */ /* 0x000fc400078e020a */
[----:B------:R-:W5:Y:S06]  /*19f0*/  LDG.E.CONSTANT.SYS R10, [R10] ;  /* 0x000000000a0a7381 */ /* 0x000f6c00001e6900 */
[----:B------:R-:W-:Y:S02]  /*1a00*/  IMAD.WIDE R16, R17, 0x4, R12 ;  /* 0x0000000411107825 */ /* 0x000fe400078e020c */
[----:B------:R-:W5:Y:S06]  /*1a10*/  LDG.E.CONSTANT.SYS R12, [R12] ;  /* 0x000000000c0c7381 */ /* 0x000f6c00001e6900 */
[----:B------:R-:W5:Y:S01]  /*1a20*/  LDG.E.CONSTANT.SYS R16, [R16] ;  /* 0x0000000010107381 */ /* 0x000f6200001e6900 */
[----:B------:R-:W0:Y:S03]  /*1a30*/  I2F R40, R36 ;  /* 0x0000002400287306 */ /* 0x000e260000201400 */
[----:B-1----:R-:W-:Y:S01]  /*1a40*/  @P1 STS [R25+0x28], R34 ;  /* 0x0000282219001388 */ /* 0x002fe20000000800 */
[----:B------:R-:W1:Y:S03]  /*1a50*/  I2F R38, R37 ;  /* 0x0000002500267306 */ /* 0x000e660000201400 */
[----:B0-----:R-:W-:Y:S01]  /*1a60*/  STS [R25], R40 ;  /* 0x0000002819007388 */ /* 0x001fe20000000800 */
[----:B------:R-:W-:-:S03]  /*1a70*/  IADD3 R36, R36, 0x1, RZ ;  /* 0x0000000124247810 */ /* 0x000fc60007ffe0ff */
[----:B-1----:R0:W-:Y:S01]  /*1a80*/  STS [R25+0x4], R38 ;  /* 0x0000042619007388 */ /* 0x0021e20000000800 */
[----:B------:R-:W-:Y:S02]  /*1a90*/  ISETP.GE.AND P2, PT, R36, R29, PT ;  /* 0x0000001d2400720c */ /* 0x000fe40003f46270 */
[----:B0-----:R-:W-:Y:S01]  /*1aa0*/  MOV R38, RZ ;  /* 0x000000ff00267202 */ /* 0x001fe20000000f00 */
[----:B--2---:R-:W-:-:S08]  /*1ab0*/  FADD.FTZ R2, |R39|, -RZ ;  /* 0x800000ff27027221 */ /* 0x004fd00000010200 */
[----:B------:R0:W-:Y:S04]  /*1ac0*/  STS [R25+0x8], R2 ;  /* 0x0000080219007388 */ /* 0x0001e80000000800 */
[----:B---3--:R0:W-:Y:S04]  /*1ad0*/  STS [R25+0xc], R42 ;  /* 0x00000c2a19007388 */ /* 0x0081e80000000800 */
[----:B----4-:R0:W-:Y:S04]  /*1ae0*/  STS [R25+0x10], R4 ;  /* 0x0000100419007388 */ /* 0x0101e80000000800 */
[----:B-----5:R0:W-:Y:S04]  /*1af0*/  STS [R25+0x14], R6 ;  /* 0x0000140619007388 */ /* 0x0201e80000000800 */
[----:B------:R0:W-:Y:S04]  /*1b00*/  STS [R25+0x18], R8 ;  /* 0x0000180819007388 */ /* 0x0001e80000000800 */
[----:B------:R0:W-:Y:S04]  /*1b10*/  STS [R25+0x1c], R10 ;  /* 0x00001c0a19007388 */ /* 0x0001e80000000800 */
[----:B------:R0:W-:Y:S04]  /*1b20*/  STS [R25+0x20], R12 ;  /* 0x0000200c19007388 */ /* 0x0001e80000000800 */
[----:B------:R0:W-:Y:S02]  /*1b30*/  STS [R25+0x24], R16 ;  /* 0x0000241019007388 */ /* 0x0001e40000000800 */
.L_x_313:
[----:B0-----:R-:W-:-:S08]  /*1b40*/  LEA R2, R38, R1, 0x2 ;  /* 0x0000000126027211 */ /* 0x001fd000078e10ff */
[----:B------:R-:W2:Y:S01]  /*1b50*/  LDL R5, [R2] ;  /* 0x0000000002057983 */ /* 0x000ea20000100800 */
[----:B------:R-:W-:Y:S01]  /*1b60*/  IMAD R3, R23, 0xb, R38 ;  /* 0x0000000b17037824 */ /* 0x000fe200078e0226 */
[----:B------:R-:W-:-:S04]  /*1b70*/  IADD3 R38, R38, 0x1, RZ ;  /* 0x0000000126267810 */ /* 0x000fc80007ffe0ff */
[----:B------:R-:W-:-:S03]  /*1b80*/  ISETP.GE.AND P0, PT, R38, R28, PT ;  /* 0x0000001c2600720c */ /* 0x000fc60003f06270 */
[----:B------:R-:W2:Y:S02]  /*1b90*/  LDS.U R4, [R3.X4] ;  /* 0x0000000003047984 */ /* 0x000ea40000005800 */
[----:B--2---:R-:W-:-:S08]  /*1ba0*/  FADD.FTZ R4, R4, -R5 ;  /* 0x8000000504047221 */ /* 0x004fd00000010000 */
[----:B------:R0:W-:Y:S01]  /*1bb0*/  STS [R3.X4], R4 ;  /* 0x0000000403007388 */ /* 0x0001e20000004800 */
[----:B------:R-:W-:Y:S05]  /*1bc0*/  @!P0 BRA `(.L_x_313) ;  /* 0xffffff7000008947 */ /* 0x000fea000383ffff */
[----:B------:R-:W-:Y:S01]  /*1bd0*/  IMAD.MOV.U32 R2, RZ, RZ, RZ ;  /* 0x000000ffff027224 */ /* 0x000fe200078e00ff */
[----:B------:R-:W-:-:S04]  /*1be0*/  PLOP3.LUT P0, PT, PT, PT, PT, 0x80, 0x0 ;  /* 0x000000000000781c */ /* 0x000fc80003f0f070 */
[----:B0-----:R-:W-:-:S04]  /*1bf0*/  IADD3 R3, R28, -R2, RZ ;  /* 0x800000021c037210 */ /* 0x001fc80007ffe0ff */
[----:B------:R-:W-:-:S12]  /*1c00*/  ISETP.GT.AND P3, PT, R3, 0x3, PT ;  /* 0x000000030300780c */ /* 0x000fd80003f64270 */
[----:B------:R-:W-:Y:S05]  /*1c10*/  @!P3 BRA `(.L_x_314) ;  /* 0x000001e00000b947 */ /* 0x000fea0003800000 */
[----:B------:R-:W-:Y:S02]  /*1c20*/  PLOP3.LUT P0, PT, PT, PT, PT, 0x8, 0x0 ;  /* 0x000000000000781c */ /* 0x000fe40003f0e170 */
[----:B------:R-:W-:-:S10]  /*1c30*/  IADD3 R17, R28, -0x3, RZ ;  /* 0xfffffffd1c117810 */ /* 0x000fd40007ffe0ff */
.L_x_315:
[C---:B0-----:R-:W-:Y:S02]  /*1c40*/  IADD3 R4, R2.reuse, 0x1, RZ ;  /* 0x0000000102047810 */ /* 0x041fe40007ffe0ff */
[C---:B------:R-:W-:Y:S02]  /*1c50*/  IADD3 R6, R2.reuse, 0x2, RZ ;  /* 0x0000000202067810 */ /* 0x040fe40007ffe0ff */
[----:B------:R-:W-:Y:S01]  /*1c60*/  IADD3 R8, R2, 0x3, RZ ;  /* 0x0000000302087810 */ /* 0x000fe20007ffe0ff */
[----:B------:R-:W-:Y:S01]  /*1c70*/  IMAD R7, R4, 0x4, R21 ;  /* 0x0000000404077824 */ /* 0x000fe200078e0215 */
[-C--:B------:R-:W-:Y:S02]  /*1c80*/  LEA R3, R2, R21.reuse, 0x2 ;  /* 0x0000001502037211 */ /* 0x080fe400078e10ff */
[----:B------:R-:W-:-:S02]  /*1c90*/  LEA R10, R6, R21, 0x2 ;  /* 0x00000015060a7211 */ /* 0x000fc400078e10ff */
[----:B------:R-:W-:-:S03]  /*1ca0*/  LEA R12, R8, R21, 0x2 ;  /* 0x00000015080c7211 */ /* 0x000fc600078e10ff */
[----:B------:R-:W2:Y:S04]  /*1cb0*/  LDL R7, [R7] ;  /* 0x0000000007077983 */ /* 0x000ea80000100800 */
[----:B------:R-:W3:Y:S04]  /*1cc0*/  LDL R6, [R3] ;  /* 0x0000000003067983 */ /* 0x000ee80000100800 */
[----:B------:R-:W4:Y:S04]  /*1cd0*/  LDL R10, [R10] ;  /* 0x000000000a0a7983 */ /* 0x000f280000100800 */
[----:B------:R-:W5:Y:S01]  /*1ce0*/  LDL R12, [R12] ;  /* 0x000000000c0c7983 */ /* 0x000f620000100800 */
[----:B------:R-:W-:-:S08]  /*1cf0*/  IMAD R4, R23, 0xb, R2 ;  /* 0x0000000b17047824 */ /* 0x000fd000078e0202 */
[----:B------:R-:W-:Y:S04]  /*1d00*/  LDS.U R5, [R4.X4] ;  /* 0x0000000004057984 */ /* 0x000fe80000005800 */
[----:B------:R-:W2:Y:S04]  /*1d10*/  LDS.U R8, [R4.X4+0x4] ;  /* 0x0000040004087984 */ /* 0x000ea80000005800 */
[----:B------:R-:W4:Y:S04]  /*1d20*/  LDS.U R11, [R4.X4+0x8] ;  /* 0x00000800040b7984 */ /* 0x000f280000005800 */
[----:B------:R-:W5:Y:S01]  /*1d30*/  LDS.U R13, [R4.X4+0xc] ;  /* 0x00000c00040d7984 */ /* 0x000f620000005800 */
[----:B------:R-:W-:-:S04]  /*1d40*/  IADD3 R2, R2, 0x4, RZ ;  /* 0x0000000402027810 */ /* 0x000fc80007ffe0ff */
[----:B------:R-:W-:Y:S01]  /*1d50*/  ISETP.GE.AND P3, PT, R2, R17, PT ;  /* 0x000000110200720c */ /* 0x000fe20003f66270 */
[----:B--2---:R-:W-:Y:S02]  /*1d60*/  FMUL.FTZ R9, R8, R7 ;  /* 0x0000000708097220 */ /* 0x004fe40000410000 */
[----:B---3--:R-:W-:Y:S02]  /*1d70*/  FMUL.FTZ R5, R5, R6 ;  /* 0x0000000605057220 */ /* 0x008fe40000410000 */
[----:B----4-:R-:W-:Y:S02]  /*1d80*/  FMUL.FTZ R11, R11, R10 ;  /* 0x0000000a0b0b7220 */ /* 0x010fe40000410000 */
[----:B-----5:R-:W-:-:S04]  /*1d90*/  FMUL.FTZ R13, R13, R12 ;  /* 0x0000000c0d0d7220 */ /* 0x020fc80000410000 */
[----:B------:R0:W-:Y:S04]  /*1da0*/  STS [R4.X4], R5 ;  /* 0x0000000504007388 */ /* 0x0001e80000004800 */
[----:B------:R0:W-:Y:S04]  /*1db0*/  STS [R4.X4+0x4], R9 ;  /* 0x0000040904007388 */ /* 0x0001e80000004800 */
[----:B------:R0:W-:Y:S04]  /*1dc0*/  STS [R4.X4+0x8], R11 ;  /* 0x0000080b04007388 */ /* 0x0001e80000004800 */
[----:B------:R0:W-:Y:S01]  /*1dd0*/  STS [R4.X4+0xc], R13 ;  /* 0x00000c0d04007388 */ /* 0x0001e20000004800 */
[----:B------:R-:W-:Y:S05]  /*1de0*/  @!P3 BRA `(.L_x_315) ;  /* 0xfffffe500000b947 */ /* 0x000fea000383ffff */
[----:B------:R-:W-:-:S08]  /*1df0*/  IMAD.MOV.U32 R35, RZ, RZ, RZ ;  /* 0x000000ffff237224 */ /* 0x000fd000078e00ff */
.L_x_314:
[----:B------:R-:W-:-:S04]  /*1e00*/  IADD3 R3, R28, -R2, RZ ;  /* 0x800000021c037210 */ /* 0x000fc80007ffe0ff */
[----:B------:R-:W-:-:S12]  /*1e10*/  ISETP.GT.AND P3, PT, R3, 0x1, PT ;  /* 0x000000010300780c */ /* 0x000fd80003f64270 */
[----:B------:R-:W-:Y:S05]  /*1e20*/  @!P3 BRA `(.L_x_316) ;  /* 0x000000f00000b947 */ /* 0x000fea0003800000 */
[C---:B0-----:R-:W-:Y:S02]  /*1e30*/  IADD3 R4, R2.reuse, 0x1, RZ ;  /* 0x0000000102047810 */ /* 0x041fe40007ffe0ff */
[----:B------:R-:W-:-:S03]  /*1e40*/  LEA R3, R2, R21, 0x2 ;  /* 0x0000001502037211 */ /* 0x000fc600078e10ff */
[----:B------:R-:W-:-:S05]  /*1e50*/  IMAD R7, R4, 0x4, R21 ;  /* 0x0000000404077824 */ /* 0x000fca00078e0215 */
[----:B------:R-:W2:Y:S04]  /*1e60*/  LDL R6, [R3] ;  /* 0x0000000003067983 */ /* 0x000ea80000100800 */
[----:B------:R-:W3:Y:S01]  /*1e70*/  LDL R7, [R7] ;  /* 0x0000000007077983 */ /* 0x000ee20000100800 */
[----:B------:R-:W-:Y:S01]  /*1e80*/  IMAD R4, R23, 0xb, R2 ;  /* 0x0000000b17047824 */ /* 0x000fe200078e0202 */
[----:B------:R-:W-:Y:S02]  /*1e90*/  PLOP3.LUT P0, PT, PT, PT, PT, 0x8, 0x0 ;  /* 0x000000000000781c */ /* 0x000fe40003f0e170 */
[----:B------:R-:W-:Y:S02]  /*1ea0*/  MOV R35, RZ ;  /* 0x000000ff00237202 */ /* 0x000fe40000000f00 */
[----:B------:R-:W-:-:S03]  /*1eb0*/  IADD3 R2, R2, 0x2, RZ ;  /* 0x0000000202027810 */ /* 0x000fc60007ffe0ff */
[----:B------:R-:W2:Y:S04]  /*1ec0*/  LDS.U R5, [R4.X4] ;  /* 0x0000000004057984 */ /* 0x000ea80000005800 */
[----:B------:R-:W3:Y:S01]  /*1ed0*/  LDS.U R8, [R4.X4+0x4] ;  /* 0x0000040004087984 */ /* 0x000ee20000005800 */
[----:B--2---:R-:W-:Y:S02]  /*1ee0*/  FMUL.FTZ R5, R5, R6 ;  /* 0x0000000605057220 */ /* 0x004fe40000410000 */
[----:B---3--:R-:W-:-:S06]  /*1ef0*/  FMUL.FTZ R9, R8, R7 ;  /* 0x0000000708097220 */ /* 0x008fcc0000410000 */
[----:B------:R0:W-:Y:S04]  /*1f00*/  STS [R4.X4], R5 ;  /* 0x0000000504007388 */ /* 0x0001e80000004800 */
[----:B------:R0:W-:Y:S02]  /*1f10*/  STS [R4.X4+0x4], R9 ;  /* 0x0000040904007388 */ /* 0x0001e40000004800 */
.L_x_316:
[----:B------:R-:W-:-:S12]  /*1f20*/  ISETP.LT.OR P0, PT, R2, R28, P0 ;  /* 0x0000001c0200720c */ /* 0x000fd80000701670 */
[----:B------:R-:W-:Y:S05]  /*1f30*/  @!P0 BRA `(.L_x_317) ;  /* 0x0000007000008947 */ /* 0x000fea0003800000 */
[----:B------:R-:W-:-:S08]  /*1f40*/  LEA R3, R2, R21, 0x2 ;  /* 0x0000001502037211 */ /* 0x000fd000078e10ff */
[----:B------:R-:W2:Y:S01]  /*1f50*/  LDL R3, [R3] ;  /* 0x0000000003037983 */ /* 0x000ea20000100800 */
[----:B------:R-:W-:Y:S02]  /*1f60*/  IMAD R2, R23, 0xb, R2 ;  /* 0x0000000b17027824 */ /* 0x000fe400078e0202 */
[----:B------:R-:W-:-:S06]  /*1f70*/  IMAD.MOV.U32 R35, RZ, RZ, RZ ;  /* 0x000000ffff237224 */ /* 0x000fcc00078e00ff */
[----:B0-----:R-:W2:Y:S02]  /*1f80*/  LDS.U R4, [R2.X4] ;  /* 0x0000000002047984 */ /* 0x001ea40000005800 */
[----:B--2---:R-:W-:-:S08]  /*1f90*/  FMUL.FTZ R5, R4, R3 ;  /* 0x0000000304057220 */ /* 0x004fd00000410000 */
[----:B------:R0:W-:Y:S02]  /*1fa0*/  STS [R2.X4], R5 ;  /* 0x0000000502007388 */ /* 0x0001e40000004800 */
.L_x_317:
[----:B------:R-:W-:-:S12]  /*1fb0*/  ISETP.GE.AND P0, PT, R35, RZ, PT ;  /* 0x000000ff2300720c */ /* 0x000fd80003f06270 */
[----:B------:R-:W-:Y:S05]  /*1fc0*/  @!P0 BRA `(.L_x_318) ;  /* 0x000000e000008947 */ /* 0x000fea0003800000 */
[----:B0-----:R-:W-:Y:S01]  /*1fd0*/  IMAD R2, R23, 0xb, R35 ;  /* 0x0000000b17027824 */ /* 0x001fe200078e0223 */
[----:B------:R-:W-:Y:S01]  /*1fe0*/  MOV R4, RZ ;  /* 0x000000ff00047202 */ /* 0x000fe20000000f00 */
[----:B------:R-:W-:-:S06]  /*1ff0*/  IMAD R9, R28, R35, RZ ;  /* 0x000000231c097224 */ /* 0x000fcc00078e02ff */
[----:B------:R0:W1:Y:S02]  /*2000*/  LDS.U R7, [R2.X4] ;  /* 0x0000000002077984 */ /* 0x0000640000005800 */
.L_x_319:
[----:B0-----:R-:W-:-:S05]  /*2010*/  IADD3 R3, R9, R4, RZ ;  /* 0x0000000409037210 */ /* 0x001fca0007ffe0ff */
[----:B------:R-:W-:-:S08]  /*2020*/  IMAD R3, R3, 0x4, R20 ;  /* 0x0000000403037824 */ /* 0x000fd000078e0214 */
[----:B------:R-:W2:Y:S01]  /*2030*/  LDL R5, [R3] ;  /* 0x0000000003057983 */ /* 0x000ea20000100800 */
[----:B0-----:R-:W-:Y:S01]  /*2040*/  IMAD R2, R23, 0xb, R4 ;  /* 0x0000000b17027824 */ /* 0x001fe200078e0204 */
[C---:B------:R-:W-:Y:S02]  /*2050*/  ISETP.GE.AND P0, PT, R4.reuse, R35, PT ;  /* 0x000000230400720c */ /* 0x040fe40003f06270 */
[----:B------:R-:W-:-:S05]  /*2060*/  IADD3 R4, R4, 0x1, RZ ;  /* 0x0000000104047810 */ /* 0x000fca0007ffe0ff */
[----:B------:R-:W2:Y:S02]  /*2070*/  LDS.U R2, [R2.X4] ;  /* 0x0000000002027984 */ /* 0x000ea40000005800 */
[----:B-12---:R-:W-:-:S08]  /*2080*/  FFMA.FTZ R6, R7, R2, R5 ;  /* 0x0000000207067223 */ /* 0x006fd00000010005 */
[----:B------:R0:W-:Y:S01]  /*2090*/  STL [R3], R6 ;  /* 0x0000000603007387 */ /* 0x0001e20000100800 */
[----:B------:R-:W-:Y:S05]  /*20a0*/  @!P0 BRA `(.L_x_319) ;  /* 0xffffff6000008947 */ /* 0x000fea000383ffff */
.L_x_318:
[----:B------:R-:W-:-:S04]  /*20b0*/  IADD3 R35, R35, 0x1, RZ ;  /* 0x0000000123237810 */ /* 0x000fc80007ffe0ff */
[----:B------:R-:W-:-:S12]  /*20c0*/  ISETP.GE.AND P0, PT, R35, R28, PT ;  /* 0x0000001c2300720c */ /* 0x000fd80003f06270 */
[----:B0-----:R-:W-:Y:S05]  /*20d0*/  @!P0 BRA `(.L_x_317) ;  /* 0xfffffed000008947 */ /* 0x001fea000383ffff */
[----:B------:R-:W-:-:S04]  /*20e0*/  IADD3 R14, P0, R14, 0x4, RZ ;  /* 0x000000040e0e7810 */ /* 0x000fc80007f1e0ff */
[----:B------:R-:W-:Y:S01]  /*20f0*/  IADD3.X R15, RZ, R15, RZ, P0, !PT ;  /* 0x0000000fff0f7210 */ /* 0x000fe200007fe4ff */
[----:B------:R-:W-:Y:S07]  /*2100*/  @!P2 BRA `(.L_x_320) ;  /* 0xfffff8100000a947 */ /* 0x000fee000383ffff */
.L_x_312:
[----:B------:R-:W-:Y:S05]  /*2110*/  BSYNC B1 ;  /* 0x0000000000017941 */ /* 0x000fea0003800000 */
.L_x_311:
[----:B------:R-:W-:Y:S02]  /*2120*/  IADD3 R37, R37, 0x1, RZ ;  /* 0x0000000125257810 */ /* 0x000fe40007ffe0ff */
[----:B------:R-:W-:Y:S02]  /*2130*/  LEA R14, P2, R18, R14, 0x2 ;  /* 0x0000000e120e7211 */ /* 0x000fe400078410ff */
[----:B------:R-:W-:Y:S02]  /*2140*/  ISETP.GE.AND P0, PT, R37, R30, PT ;  /* 0x0000001e2500720c */ /* 0x000fe40003f06270 */
[----:B------:R-:W-:-:S10]  /*2150*/  IADD3.X R15, R33, R15, RZ, P2, !PT ;  /* 0x0000000f210f7210 */ /* 0x000fd400017fe4ff */
[----:B------:R-:W-:Y:S05]  /*2160*/  @!P0 BRA `(.L_x_321) ;  /* 0xfffff76000008947 */ /* 0x000fea000383ffff */
.L_x_310:
[----:B------:R-:W-:Y:S05]  /*2170*/  BSYNC B0 ;  /* 0x0000000000007941 */ /* 0x000fea0003800000 */
.L_x_309:
[----:B------:R-:W-:-:S04]  /*2180*/  IADD3 R31, R31, 0x1, RZ ;  /* 0x000000011f1f7810 */ /* 0x000fc80007ffe0ff */
[----:B------:R-:W-:-:S12]  /*2190*/  ISETP.GE.AND P0, PT, R31, R24, PT ;  /* 0x000000181f00720c */ /* 0x000fd80003f06270 */
[----:B------:R-:W-:Y:S05]  /*21a0*/  @!P0 BRA `(.L_x_322) ;  /* 0xfffff67000008947 */ /* 0x000fea000383ffff */
.L_x_308:
[----:B0-----:R-:W-:Y:S01]  /*21b0*/  IMAD R2, R28, UR5, RZ ;  /* 0x000000051c027c24 */ /* 0x001fe2000f8e02ff */
[----:B------:R-:W-:-:S12]  /*21c0*/  UMOV UR4, URZ ;  /* 0x0000003f00047c82 */ /* 0x000fd80008000000 */
.L_x_325:
[----:B------:R-:W-:Y:S01]  /*21d0*/  UIADD3 UR6, -UR4, URZ, URZ ;  /* 0x0000003f04067290 */ /* 0x000fe2000fffe13f */
[----:B0-----:R-:W-:Y:S01]  /*21e0*/  IMAD R3, R2, UR4, RZ ;  /* 0x0000000402037c24 */ /* 0x001fe2000f8e02ff */
[----:B------:R-:W-:Y:S01]  /*21f0*/  UIADD3 UR4, UR4, 0x1, URZ ;  /* 0x0000000104047890 */ /* 0x000fe2000fffe03f */
[----:B------:R-:W-:Y:S01]  /*2200*/  IADD3 R0, R28, -0x3, RZ ;  /* 0xfffffffd1c007810 */ /* 0x000fe20007ffe0ff */
[----:B------:R-:W-:-:S04]  /*2210*/  UMOV UR7, URZ ;  /* 0x0000003f00077c82 */ /* 0x000fc80008000000 */
[----:B------:R-:W-:-:S12]  /*2220*/  ISETP.LE.AND P0, PT, R28, UR4, PT ;  /* 0x000000041c007c0c */ /* 0x000fd8000bf03270 */
.L_x_323:
[C---:B0-----:R-:W-:Y:S01]  /*2230*/  IMAD.IADD R4, R22.reuse, 0x1, R3 ;  /* 0x0000000116047824 */ /* 0x041fe200078e0203 */
[----:B------:R-:W-:Y:S01]  /*2240*/  IADD3 R3, R3, UR5, RZ ;  /* 0x0000000503037c10 */ /* 0x000fe2000fffe0ff */
[----:B------:R-:W-:Y:S01]  /*2250*/  UIADD3 UR8, UR6, 0x1, URZ ;  /* 0x0000000106087890 */ /* 0x000fe2000fffe03f */
[----:B------:R-:W-:Y:S01]  /*2260*/  MOV R25, 0x4 ;  /* 0x0000000400197802 */ /* 0x000fe20000000f00 */
[----:B------:R-:W-:Y:S01]  /*2270*/  UIADD3 UR9, UR6, 0x2, URZ ;  /* 0x0000000206097890 */ /* 0x000fe2000fffe03f */
[----:B------:R-:W-:Y:S01]  /*2280*/  IADD3 R6, R22, R3, RZ ;  /* 0x0000000316067210 */ /* 0x000fe20007ffe0ff */
[----:B------:R-:W-:Y:S01]  /*2290*/  UIADD3 UR10, UR6, 0x3, URZ ;  /* 0x00000003060a7890 */ /* 0x000fe2000fffe03f */
[----:B------:R-:W-:Y:S01]  /*22a0*/  IADD3 R3, R3, UR5, RZ ;  /* 0x0000000503037c10 */ /* 0x000fe2000fffe0ff */
[-C--:B------:R-:W-:Y:S01]  /*22b0*/  IMAD.WIDE R4, R4, R25.reuse, c[0x0][0x170] ;  /* 0x00005c0004047625 */ /* 0x080fe200078e0219 */
[----:B------:R-:W-:Y:S01]  /*22c0*/  ISETP.EQ.AND P1, PT, RZ, UR6, PT ;  /* 0x00000006ff007c0c */ /* 0x000fe2000bf22270 */
[----:B------:R-:W-:Y:S01]  /*22d0*/  UIADD3 UR7, UR7, 0x4, URZ ;  /* 0x0000000407077890 */ /* 0x000fe2000fffe03f */
[----:B------:R-:W-:Y:S01]  /*22e0*/  IADD3 R19, R3, UR5, RZ ;  /* 0x0000000503137c10 */ /* 0x000fe2000fffe0ff */
[----:B------:R-:W-:Y:S01]  /*22f0*/  IMAD.IADD R8, R22, 0x1, R3 ;  /* 0x0000000116087824 */ /* 0x000fe200078e0203 */
[----:B------:R-:W-:Y:S01]  /*2300*/  ISETP.EQ.AND P2, PT, RZ, UR8, PT ;  /* 0x00000008ff007c0c */ /* 0x000fe2000bf42270 */
[----:B------:R-:W-:Y:S01]  /*2310*/  IMAD.WIDE R6, R6, R25, c[0x0][0x170] ;  /* 0x00005c0006067625 */ /* 0x000fe200078e0219 */
[----:B------:R-:W-:Y:S01]  /*2320*/  ISETP.EQ.AND P3, PT, RZ, UR9, PT ;  /* 0x00000009ff007c0c */ /* 0x000fe2000bf62270 */
[----:B------:R-:W-:Y:S01]  /*2330*/  UIADD3 UR6, UR6, 0x4, URZ ;  /* 0x0000000406067890 */ /* 0x000fe2000fffe03f */
[----:B------:R-:W-:Y:S01]  /*2340*/  IADD3 R10, R22, R19, RZ ;  /* 0x00000013160a7210 */ /* 0x000fe20007ffe0ff */
[----:B------:R-:W-:Y:S01]  /*2350*/  IMAD.WIDE R8, R8, R25, c[0x0][0x170] ;  /* 0x00005c0008087625 */ /* 0x000fe200078e0219 */
[----:B------:R-:W-:-:S02]  /*2360*/  ISETP.EQ.AND P4, PT, RZ, UR10, PT ;  /* 0x0000000aff007c0c */ /* 0x000fc4000bf82270 */
[----:B------:R-:W-:Y:S01]  /*2370*/  SEL R13, RZ, 0x3f800000, !P1 ;  /* 0x3f800000ff0d7807 */ /* 0x000fe20004800000 */
[----:B------:R-:W-:Y:S01]  /*2380*/  IMAD.WIDE R10, R10, R25, c[0x0][0x170] ;  /* 0x00005c000a0a7625 */ /* 0x000fe200078e0219 */
[----:B------:R-:W-:Y:S02]  /*2390*/  SEL R15, RZ, 0x3f800000, !P2 ;  /* 0x3f800000ff0f7807 */ /* 0x000fe40005000000 */
[----:B------:R-:W-:Y:S02]  /*23a0*/  SEL R17, RZ, 0x3f800000, !P3 ;  /* 0x3f800000ff117807 */ /* 0x000fe40005800000 */
[----:B------:R-:W-:Y:S02]  /*23b0*/  SEL R23, RZ, 0x3f800000, !P4 ;  /* 0x3f800000ff177807 */ /* 0x000fe40006000000 */
[----:B------:R0:W-:Y:S01]  /*23c0*/  STG.E.SYS [R4], R13 ;  /* 0x0000000d04007386 */ /* 0x0001e2000010e900 */
[----:B------:R-:W-:Y:S02]  /*23d0*/  ISETP.LE.AND P1, PT, R0, UR7, PT ;  /* 0x0000000700007c0c */ /* 0x000fe4000bf23270 */
[----:B------:R-:W-:Y:S01]  /*23e0*/  IADD3 R3, R19, UR5, RZ ;  /* 0x0000000513037c10 */ /* 0x000fe2000fffe0ff */
[----:B------:R0:W-:Y:S04]  /*23f0*/  STG.E.SYS [R6], R15 ;  /* 0x0000000f06007386 */ /* 0x0001e8000010e900 */
[----:B------:R0:W-:Y:S04]  /*2400*/  STG.E.SYS [R8], R17 ;  /* 0x0000001108007386 */ /* 0x0001e8000010e900 */
[----:B------:R0:W-:Y:S01]  /*2410*/  STG.E.SYS [R10], R23 ;  /* 0x000000170a007386 */ /* 0x0001e2000010e900 */
[----:B------:R-:W-:Y:S05]  /*2420*/  @!P1 BRA `(.L_x_323) ;  /* 0xfffffe0000009947 */ /* 0x000fea000383ffff */
[----:B------:R-:W-:-:S04]  /*2430*/  IADD3 R0, R28, -UR7, RZ ;  /* 0x800000071c007c10 */ /* 0x000fc8000fffe0ff */
[----:B------:R-:W-:-:S12]  /*2440*/  ISETP.GT.AND P1, PT, R0, 0x1, PT ;  /* 0x000000010000780c */ /* 0x000fd80003f24270 */
[----:B------:R-:W-:Y:S05]  /*2450*/  @!P1 BRA `(.L_x_324) ;  /* 0x000000f000009947 */ /* 0x000fea0003800000 */
[----:B------:R-:W-:Y:S01]  /*2460*/  UIADD3 UR8, UR6, 0x1, URZ ;  /* 0x0000000106087890 */ /* 0x000fe2000fffe03f */
[----:B0-----:R-:W-:Y:S01]  /*2470*/  IADD3 R11, R3, UR5, RZ ;  /* 0x00000005030b7c10 */ /* 0x001fe2000fffe0ff */
[----:B------:R-:W-:Y:S01]  /*2480*/  UIADD3 UR7, UR7, 0x2, URZ ;  /* 0x0000000207077890 */ /* 0x000fe2000fffe03f */
[C---:B------:R-:W-:Y:S02]  /*2490*/  IADD3 R4, R22.reuse, R3, RZ ;  /* 0x0000000316047210 */ /* 0x040fe40007ffe0ff */
[----:B------:R-:W-:Y:S01]  /*24a0*/  ISETP.EQ.AND P1, PT, RZ, UR6, PT ;  /* 0x00000006ff007c0c */ /* 0x000fe2000bf22270 */
[----:B------:R-:W-:Y:S01]  /*24b0*/  IMAD.IADD R6, R22, 0x1, R11 ;  /* 0x0000000116067824 */ /* 0x000fe200078e020b */
[----:B------:R-:W-:Y:S01]  /*24c0*/  ISETP.EQ.AND P2, PT, RZ, UR8, PT ;  /* 0x00000008ff007c0c */ /* 0x000fe2000bf42270 */
[-C--:B------:R-:W-:Y:S01]  /*24d0*/  IMAD.WIDE R4, R4, R25.reuse, c[0x0][0x170] ;  /* 0x00005c0004047625 */ /* 0x080fe200078e0219 */
[----:B------:R-:W-:Y:S01]  /*24e0*/  SEL R9, RZ, 0x3f800000, !P1 ;  /* 0x3f800000ff097807 */ /* 0x000fe20004800000 */
[----:B------:R-:W-:Y:S01]  /*24f0*/  UIADD3 UR6, UR6, 0x2, URZ ;  /* 0x0000000206067890 */ /* 0x000fe2000fffe03f */
[----:B------:R-:W-:Y:S01]  /*2500*/  SEL R13, RZ, 0x3f800000, !P2 ;  /* 0x3f800000ff0d7807 */ /* 0x000fe20005000000 */
[----:B------:R-:W-:Y:S01]  /*2510*/  IMAD.WIDE R6, R6, R25, c[0x0][0x170] ;  /* 0x00005c0006067625 */ /* 0x000fe200078e0219 */
[----:B------:R-:W-:-:S04]  /*2520*/  IADD3 R3, R11, UR5, RZ ;  /* 0x000000050b037c10 */ /* 0x000fc8000fffe0ff */
[----:B------:R0:W-:Y:S04]  /*2530*/  STG.E.SYS [R4], R9 ;  /* 0x0000000904007386 */ /* 0x0001e8000010e900 */
[----:B------:R0:W-:Y:S02]  /*2540*/  STG.E.SYS [R6], R13 ;  /* 0x0000000d06007386 */ /* 0x0001e4000010e900 */
.L_x_324:
[----:B------:R-:W-:-:S12]  /*2550*/  ISETP.GT.OR P1, PT, R28, UR7, !PT ;  /* 0x000000071c007c0c */ /* 0x000fd8000ff24670 */
[----:B0-----:R-:W-:Y:S02]  /*2560*/  @P1 IADD3 R4, R22, R3, RZ ;  /* 0x0000000316041210 */ /* 0x001fe40007ffe0ff */
[----:B------:R-:W-:-:S03]  /*2570*/  @P1 ISETP.EQ.AND P2, PT, RZ, UR6, PT ;  /* 0x00000006ff001c0c */ /* 0x000fc6000bf42270 */
[----:B------:R-:W-:Y:S01]  /*2580*/  @P1 IMAD.WIDE R4, R4, R25, c[0x0][0x170] ;  /* 0x00005c0004041625 */ /* 0x000fe200078e0219 */
[----:B------:R-:W-:-:S08]  /*2590*/  @P1 SEL R3, RZ, 0x3f800000, !P2 ;  /* 0x3f800000ff031807 */ /* 0x000fd00005000000 */
[----:B------:R0:W-:Y:S01]  /*25a0*/  @P1 STG.E.SYS [R4], R3 ;  /* 0x0000000304001386 */ /* 0x0001e2000010e900 */
[----:B------:R-:W-:Y:S05]  /*25b0*/  @!P0 BRA `(.L_x_325) ;  /* 0xfffffc1000008947 */ /* 0x000fea000383ffff */
[----:B0-----:R-:W-:Y:S01]  /*25c0*/  IMAD R3, R28, R28, RZ ;  /* 0x0000001c1c037224 */ /* 0x001fe200078e02ff */
[----:B------:R-:W-:Y:S01]  /*25d0*/  MOV R5, 0x1 ;  /* 0x0000000100057802 */ /* 0x000fe20000000f00 */
[----:B------:R-:W-:-:S04]  /*25e0*/  IMAD.MOV.U32 R0, RZ, RZ, RZ ;  /* 0x000000ffff007224 */ /* 0x000fc800078e00ff */
[----:B------:R-:W0:Y:S04]  /*25f0*/  I2F R3, R3 ;  /* 0x0000000300037306 */ /* 0x000e280000201400 */
.L_x_330:
[----:B------:R-:W-:-:S12]  /*2600*/  ISETP.GE.AND P0, PT, R5, 0x1, PT ;  /* 0x000000010500780c */ /* 0x000fd80003f06270 */
[----:B------:R-:W-:Y:S05]  /*2610*/  @!P0 BRA `(.L_x_326) ;  /* 0x0000022000008947 */ /* 0x000fea0003800000 */
[----:B------:R-:W-:Y:S01]  /*2620*/  ISETP.GT.AND P1, PT, R5, 0x3, PT ;  /* 0x000000030500780c */ /* 0x000fe20003f24270 */
[----:B------:R-:W-:Y:S01]  /*2630*/  IMAD R7, R28, R5, RZ ;  /* 0x000000051c077224 */ /* 0x000fe200078e02ff */
[----:B------:R-:W-:Y:S01]  /*2640*/  UMOV UR4, URZ ;  /* 0x0000003f00047c82 */ /* 0x000fe20008000000 */
[----:B------:R-:W-:Y:S02]  /*2650*/  PLOP3.LUT P0, PT, PT, PT, PT, 0x80, 0x0 ;  /* 0x000000000000781c */ /* 0x000fe40003f0f070 */
[----:B------:R-:W-:-:S07]  /*2660*/  IMAD R6, R7, 0x4, R20 ;  /* 0x0000000407067824 */ /* 0x000fce00078e0214 */
[----:B------:R-:W-:Y:S05]  /*2670*/  @!P1 BRA `(.L_x_327) ;  /* 0x000000e000009947 */ /* 0x000fea0003800000 */
[----:B------:R-:W-:Y:S02]  /*2680*/  PLOP3.LUT P0, PT, PT, PT, PT, 0x8, 0x0 ;  /* 0x000000000000781c */ /* 0x000fe40003f0e170 */
[----:B------:R-:W-:-:S10]  /*2690*/  IADD3 R8, R5, -0x3, RZ ;  /* 0xfffffffd05087810 */ /* 0x000fd40007ffe0ff */
.L_x_328:
[----:B------:R2:W3:Y:S04]  /*26a0*/  LDL R7, [R6] ;  /* 0x0000000006077983 */ /* 0x0004e80000100800 */
[----:B------:R2:W4:Y:S04]  /*26b0*/  LDL R4, [R6+0x4] ;  /* 0x0000040006047983 */ /* 0x0005280000100800 */
[----:B------:R2:W5:Y:S04]  /*26c0*/  LDL R9, [R6+0x8] ;  /* 0x0000080006097983 */ /* 0x0005680000100800 */
[----:B------:R2:W5:Y:S01]  /*26d0*/  LDL R11, [R6+0xc] ;  /* 0x00000c00060b7983 */ /* 0x0005620000100800 */
[----:B------:R-:W-:-:S06]  /*26e0*/  UIADD3 UR4, UR4, 0x4, URZ ;  /* 0x0000000404047890 */ /* 0x000fcc000fffe03f */
[----:B------:R-:W-:Y:S02]  /*26f0*/  ISETP.LE.AND P1, PT, R8, UR4, PT ;  /* 0x0000000408007c0c */ /* 0x000fe4000bf23270 */
[----:B--2---:R-:W-:Y:S01]  /*2700*/  IADD3 R6, R6, 0x10, RZ ;  /* 0x0000001006067810 */ /* 0x004fe20007ffe0ff */
[----:B---3--:R-:W-:-:S04]  /*2710*/  FADD.FTZ R7, |R7|, R0 ;  /* 0x0000000007077221 */ /* 0x008fc80000010200 */
[----:B----4-:R-:W-:-:S04]  /*2720*/  FADD.FTZ R4, R7, |R4| ;  /* 0x4000000407047221 */ /* 0x010fc80000010000 */
[----:B-----5:R-:W-:-:S04]  /*2730*/  FADD.FTZ R4, R4, |R9| ;  /* 0x4000000904047221 */ /* 0x020fc80000010000 */
[----:B------:R-:W-:Y:S01]  /*2740*/  FADD.FTZ R0, R4, |R11| ;  /* 0x4000000b04007221 */ /* 0x000fe20000010000 */
[----:B------:R-:W-:Y:S07]  /*2750*/  @!P1 BRA `(.L_x_328) ;  /* 0xffffff4000009947 */ /* 0x000fee000383ffff */
.L_x_327:
[----:B------:R-:W-:-:S04]  /*2760*/  IADD3 R4, R5, -UR4, RZ ;  /* 0x8000000405047c10 */ /* 0x000fc8000fffe0ff */
[----:B------:R-:W-:-:S12]  /*2770*/  ISETP.GT.AND P1, PT, R4, 0x1, PT ;  /* 0x000000010400780c */ /* 0x000fd80003f24270 */
[----:B------:R-:W-:Y:S05]  /*2780*/  @!P1 BRA `(.L_x_329) ;  /* 0x0000007000009947 */ /* 0x000fea0003800000 */
[----:B------:R2:W3:Y:S04]  /*2790*/  LDL R7, [R6] ;  /* 0x0000000006077983 */ /* 0x0004e80000100800 */
[----:B------:R2:W4:Y:S01]  /*27a0*/  LDL R9, [R6+0x4] ;  /* 0x0000040006097983 */ /* 0x0005220000100800 */
[----:B------:R-:W-:Y:S01]  /*27b0*/  PLOP3.LUT P0, PT, PT, PT, PT, 0x8, 0x0 ;  /* 0x000000000000781c */ /* 0x000fe20003f0e170 */
[----:B------:R-:W-:Y:S01]  /*27c0*/  UIADD3 UR4, UR4, 0x2, URZ ;  /* 0x0000000204047890 */ /* 0x000fe2000fffe03f */
[----:B--2---:R-:W-:Y:S01]  /*27d0*/  IADD3 R6, R6, 0x8, RZ ;  /* 0x0000000806067810 */ /* 0x004fe20007ffe0ff */
[----:B---3--:R-:W-:-:S04]  /*27e0*/  FADD.FTZ R0, R0, |R7| ;  /* 0x4000000700007221 */ /* 0x008fc80000010000 */
[----:B----4-:R-:W-:-:S08]  /*27f0*/  FADD.FTZ R0, R0, |R9| ;  /* 0x4000000900007221 */ /* 0x010fd00000010000 */
.L_x_329:
[----:B------:R-:W-:-:S12]  /*2800*/  ISETP.GT.OR P0, PT, R5, UR4, P0 ;  /* 0x0000000405007c0c */ /* 0x000fd80008704670 */
[----:B------:R-:W-:Y:S05]  /*2810*/  @!P0 BRA `(.L_x_326) ;  /* 0x0000002000008947 */ /* 0x000fea0003800000 */
[----:B------:R-:W2:Y:S02]  /*2820*/  LDL R7, [R6] ;  /* 0x0000000006077983 */ /* 0x000ea40000100800 */
[----:B--2---:R-:W-:-:S08]  /*2830*/  FADD.FTZ R0, R0, |R7| ;  /* 0x4000000700007221 */ /* 0x004fd00000010000 */
.L_x_326:
[----:B------:R-:W-:-:S04]  /*2840*/  IADD3 R5, R5, 0x1, RZ ;  /* 0x0000000105057810 */ /* 0x000fc80007ffe0ff */
[----:B------:R-:W-:-:S12]  /*2850*/  ISETP.GE.AND P0, PT, R5, R28, PT ;  /* 0x0000001c0500720c */ /* 0x000fd80003f06270 */
[----:B------:R-:W-:Y:S05]  /*2860*/  @!P0 BRA `(.L_x_330) ;  /* 0xfffffd9000008947 */ /* 0x000fea000383ffff */
[----:B------:R-:W-:Y:S01]  /*2870*/  FSETP.GEU.FTZ.AND P0, PT, R0, 1.0000000116860974231e-07, PT ;  /* 0x33d6bf950000780b */ /* 0x000fe20003f1e000 */
[----:B------:R-:W-:Y:S01]  /*2880*/  BMOV.32.CLEAR RZ, B0 ;  /* 0x0000000000ff7355 */ /* 0x000fe20000100000 */
[----:B------:R-:W-:Y:S10]  /*2890*/  BSSY B0, `(.L_x_331) ;  /* 0x0000c73000007945 */ /* 0x000ff40003800000 */
[----:B------:R-:W-:Y:S05]  /*28a0*/  @!P0 BRA `(.L_x_332) ;  /* 0x0000c71000008947 */ /* 0x000fea0003800000 */
[----:B0-----:R-:W0:Y:S01]  /*28b0*/  MUFU.RCP R5, R3 ;  /* 0x0000000300057308 */ /* 0x001e220000001000 */
[----:B------:R-:W-:Y:S01]  /*28c0*/  FMUL.FTZ R18, R0, 0.20000000298023223877 ;  /* 0x3e4ccccd00127820 */ /* 0x000fe20000410000 */
[----:B------:R-:W-:-:S02]  /*28d0*/  IADD3 R0, R1, 0x5c, RZ ;  /* 0x0000005c01007810 */ /* 0x000fc40007ffe0ff */
[----:B------:R-:W-:Y:S01]  /*28e0*/  MOV R19, 0x1 ;  /* 0x0000000100137802 */ /* 0x000fe20000000f00 */
[----:B0-----:R-:W-:-:S08]  /*28f0*/  FMUL.FTZ R18, R18, R5 ;  /* 0x0000000512127220 */ /* 0x001fd00000410000 */
.L_x_352:
[----:B------:R-:W-:-:S12]  /*2900*/  ISETP.GE.AND P0, PT, R19, 0x1, PT ;  /* 0x000000011300780c */ /* 0x000fd80003f06270 */
[----:B01----:R-:W-:Y:S05]  /*2910*/  @!P0 BRA `(.L_x_333) ;  /* 0x00001dc000008947 */ /* 0x003fea0003800000 */
[----:B------:R-:W-:Y:S01]  /*2920*/  IADD3 R17, R19, 0x1, RZ ;  /* 0x0000000113117810 */ /* 0x000fe20007ffe0ff */
[C---:B------:R-:W-:Y:S02]  /*2930*/  IMAD R16, R28.reuse, R19, RZ ;  /* 0x000000131c107224 */ /* 0x040fe400078e02ff */
[----:B------:R-:W-:Y:S02]  /*2940*/  IMAD.MOV.U32 R15, RZ, RZ, RZ ;  /* 0x000000ffff0f7224 */ /* 0x000fe400078e00ff */
[----:B------:R-:W-:Y:S01]  /*2950*/  IMAD R14, R28, R17, RZ ;  /* 0x000000111c0e7224 */ /* 0x000fe200078e02ff */
[C---:B------:R-:W-:Y:S01]  /*2960*/  IADD3 R11, R16.reuse, R19, RZ ;  /* 0x00000013100b7210 */ /* 0x040fe20007ffe0ff */
[C---:B------:R-:W-:Y:S02]  /*2970*/  IMAD R13, R16.reuse, 0x4, R20 ;  /* 0x00000004100d7824 */ /* 0x040fe400078e0214 */
[----:B------:R-:W-:Y:S01]  /*2980*/  IMAD R12, R16, UR5, RZ ;  /* 0x00000005100c7c24 */ /* 0x000fe2000f8e02ff */
[----:B------:R-:W-:-:S02]  /*2990*/  LEA R11, R11, R20, 0x2 ;  /* 0x000000140b0b7211 */ /* 0x000fc400078e10ff */
[----:B------:R-:W-:-:S08]  /*29a0*/  IADD3 R10, R14, R19, RZ ;  /* 0x000000130e0a7210 */ /* 0x000fd00007ffe0ff */
.L_x_351:
[----:B01----:R-:W-:-:S05]  /*29b0*/  IMAD.IADD R5, R16, 0x1, R15 ;  /* 0x0000000110057824 */ /* 0x003fca00078e020f */
[----:B------:R-:W-:-:S08]  /*29c0*/  LEA R5, R5, R20, 0x2 ;  /* 0x0000001405057211 */ /* 0x000fd000078e10ff */
[----:B------:R-:W2:Y:S01]  /*29d0*/  LDL R31, [R5] ;  /* 0x00000000051f7983 */ /* 0x000ea20000100800 */
[----:B------:R-:W-:Y:S01]  /*29e0*/  BMOV.32.CLEAR RZ, B1 ;  /* 0x0000000001ff7355 */ /* 0x000fe20000100000 */
[----:B------:R-:W-:Y:S01]  /*29f0*/  BSSY B1, `(.L_x_334) ;  /* 0x00001cb000017945 */ /* 0x000fe20003800000 */
[C---:B--2---:R-:W-:Y:S02]  /*2a00*/  FSETP.NEU.FTZ.AND P0, PT, R31.reuse, RZ, PT ;  /* 0x000000ff1f00720b */ /* 0x044fe40003f1d000 */
[----:B------:R-:W-:-:S04]  /*2a10*/  FSETP.GEU.FTZ.AND P1, PT, |R31|, R18, PT ;  /* 0x000000121f00720b */ /* 0x000fc80003f3e200 */
[----:B------:R-:W-:-:S12]  /*2a20*/  PLOP3.LUT P0, PT, P0, P1, PT, 0x2a, 0x0 ;  /* 0x000000000000781c */ /* 0x000fd80000702572 */
[----:B------:R-:W-:Y:S05]  /*2a30*/  @P0 BRA `(.L_x_335) ;  /* 0x00001c6000000947 */ /* 0x000fea0003800000 */
[-C--:B------:R-:W-:Y:S01]  /*2a40*/  IMAD R4, R28, R15.reuse, RZ ;  /* 0x0000000f1c047224 */ /* 0x080fe200078e02ff */
[----:B------:R-:W2:Y:S04]  /*2a50*/  LDL R33, [R11] ;  /* 0x000000000b217983 */ /* 0x000ea80000100800 */
[----:B------:R-:W-:-:S05]  /*2a60*/  IADD3 R7, R4, R15, RZ ;  /* 0x0000000f04077210 */ /* 0x000fca0007ffe0ff */
[----:B------:R-:W-:-:S08]  /*2a70*/  IMAD R7, R7, 0x4, R20 ;  /* 0x0000000407077824 */ /* 0x000fd000078e0214 */
[----:B------:R-:W2:Y:S02]  /*2a80*/  LDL R6, [R7] ;  /* 0x0000000007067983 */ /* 0x000ea40000100800 */
[----:B-12---:R-:W-:-:S04]  /*2a90*/  FADD.FTZ R34, R33, -R6 ;  /* 0x8000000621227221 */ /* 0x006fc80000010000 */
[----:B------:R-:W-:-:S05]  /*2aa0*/  FMUL.FTZ R6, |R34|, 9.9999997171806853657e-10 ;  /* 0x3089705f22067820 */ /* 0x000fca0000410200 */
[----:B------:R-:W-:-:S12]  /*2ab0*/  FSETP.GT.FTZ.AND P0, PT, |R31|, R6, PT ;  /* 0x000000061f00720b */ /* 0x000fd80003f14200 */
[----:B------:R-:W0:Y:S01]  /*2ac0*/  @P0 MUFU.RCP R9, R31 ;  /* 0x0000001f00090308 */ /* 0x000e220000001000 */
[----:B------:R-:W-:-:S04]  /*2ad0*/  @P0 FMUL.FTZ R6, R34, 0.5 ;  /* 0x3f00000022060820 */ /* 0x000fc80000410000 */
[----:B0-----:R-:W-:-:S04]  /*2ae0*/  @P0 FMUL.FTZ R6, R6, R9 ;  /* 0x0000000906060220 */ /* 0x001fc80000410000 */
[----:B------:R-:W-:-:S06]  /*2af0*/  @P0 FFMA.FTZ R8, R6, R6, 1 ;  /* 0x3f80000006080423 */ /* 0x000fcc0000010006 */
[----:B------:R-:W0:Y:S01]  /*2b00*/  @P0 MUFU.SQRT R9, R8 ;  /* 0x0000000800090308 */ /* 0x000e220000002000 */
[C---:B------:R-:W-:Y:S01]  /*2b10*/  FSETP.GEU.OR P1, PT, R6.reuse, RZ, !P0 ;  /* 0x000000ff0600720b */ /* 0x040fe2000472e400 */
[----:B------:R-:W1:Y:S01]  /*2b20*/  @!P0 MUFU.RCP R25, R34 ;  /* 0x0000002200198308 */ /* 0x000e620000001000 */
[----:B0-----:R-:W-:-:S06]  /*2b30*/  @P0 FADD.FTZ R9, |R6|, R9 ;  /* 0x0000000906090221 */ /* 0x001fcc0000010200 */
[----:B------:R-:W0:Y:S01]  /*2b40*/  @P0 MUFU.RCP R23, R9 ;  /* 0x0000000900170308 */ /* 0x000e220000001000 */
[----:B-1----:R-:W-:-:S03]  /*2b50*/  @!P0 FMUL.FTZ R6, R31, R25 ;  /* 0x000000191f068220 */ /* 0x002fc60000410000 */
[----:B0-----:R-:W-:-:S05]  /*2b60*/  @!P1 FADD.FTZ R23, -R23, -RZ ;  /* 0x800000ff17179221 */ /* 0x001fca0000010100 */
[----:B------:R-:W-:-:S05]  /*2b70*/  @P0 MOV R6, R23 ;  /* 0x0000001700060202 */ /* 0x000fca0000000f00 */
[----:B------:R-:W-:-:S08]  /*2b80*/  FFMA.FTZ R32, R31, R6, R33 ;  /* 0x000000061f207223 */ /* 0x000fd00000010021 */
[----:B------:R0:W-:Y:S04]  /*2b90*/  STL [R11], R32 ;  /* 0x000000200b007387 */ /* 0x0001e80000100800 */
[----:B------:R-:W2:Y:S01]  /*2ba0*/  LDL R23, [R7] ;  /* 0x0000000007177983 */ /* 0x000ea20000100800 */
[----:B------:R-:W-:-:S06]  /*2bb0*/  FFMA.FTZ R25, R6, R6, 1 ;  /* 0x3f80000006197423 */ /* 0x000fcc0000010006 */
[----:B------:R-:W1:Y:S01]  /*2bc0*/  MUFU.RSQ R25, R25 ;  /* 0x0000001900197308 */ /* 0x000e620000001400 */
[----:B------:R-:W-:Y:S01]  /*2bd0*/  ISETP.GE.AND P0, PT, R15, 0x1, PT ;  /* 0x000000010f00780c */ /* 0x000fe20003f06270 */
[-C--:B-1----:R-:W-:Y:S02]  /*2be0*/  FMUL.FTZ R9, R25, R6.reuse ;  /* 0x0000000619097220 */ /* 0x082fe40000410000 */
[----:B--2---:R-:W-:Y:S02]  /*2bf0*/  FFMA.FTZ R34, -R31, R6, R23 ;  /* 0x000000061f227223 */ /* 0x004fe40000010117 */
[----:B------:R-:W-:-:S06]  /*2c00*/  FADD.FTZ R31, R25, 1 ;  /* 0x3f800000191f7421 */ /* 0x000fcc0000010000 */
[----:B------:R0:W-:Y:S04]  /*2c10*/  STL [R7], R34 ;  /* 0x0000002207007387 */ /* 0x0001e80000100800 */
[----:B------:R0:W-:Y:S01]  /*2c20*/  STL [R5], RZ ;  /* 0x000000ff05007387 */ /* 0x0001e20000100800 */
[----:B------:R-:W1:Y:S01]  /*2c30*/  MUFU.RCP R8, R31 ;  /* 0x0000001f00087308 */ /* 0x000e620000001000 */
[----:B------:R-:W-:Y:S01]  /*2c40*/  MOV R23, RZ ;  /* 0x000000ff00177202 */ /* 0x000fe20000000f00 */
[----:B-1----:R-:W-:Y:S01]  /*2c50*/  FMUL.FTZ R8, R9, R8 ;  /* 0x0000000809087220 */ /* 0x002fe20000410000 */
[----:B------:R-:W-:Y:S07]  /*2c60*/  @!P0 BRA `(.L_x_336) ;  /* 0x0000055000008947 */ /* 0x000fee0003800000 */
[----:B0-----:R-:W-:Y:S01]  /*2c70*/  ISETP.GT.AND P1, PT, R15, 0x3, PT ;  /* 0x000000030f00780c */ /* 0x001fe20003f24270 */
[----:B------:R-:W-:Y:S01]  /*2c80*/  IMAD R6, R4, 0x4, R20 ;  /* 0x0000000404067824 */ /* 0x000fe200078e0214 */
[----:B------:R-:W-:Y:S01]  /*2c90*/  PLOP3.LUT P0, PT, PT, PT, PT, 0x80, 0x0 ;  /* 0x000000000000781c */ /* 0x000fe20003f0f070 */
[----:B------:R-:W-:Y:S01]  /*2ca0*/  IMAD.MOV.U32 R32, RZ, RZ, RZ ;  /* 0x000000ffff207224 */ /* 0x000fe200078e00ff */
[----:B------:R-:W-:-:S08]  /*2cb0*/  MOV R5, R13 ;  /* 0x0000000d00057202 */ /* 0x000fd00000000f00 */
[----:B------:R-:W-:Y:S05]  /*2cc0*/  @!P1 BRA `(.L_x_337) ;  /* 0x000002b000009947 */ /* 0x000fea0003800000 */
[----:B------:R-:W-:Y:S02]  /*2cd0*/  PLOP3.LUT P0, PT, PT, PT, PT, 0x8, 0x0 ;  /* 0x000000000000781c */ /* 0x000fe40003f0e170 */
[----:B------:R-:W-:-:S10]  /*2ce0*/  IADD3 R37, R15, -0x3, RZ ;  /* 0xfffffffd0f257810 */ /* 0x000fd40007ffe0ff */
.L_x_338:
[----:B------:R-:W2:Y:S04]  /*2cf0*/  LDL R7, [R6] ;  /* 0x0000000006077983 */ /* 0x000ea80000100800 */
[----:B------:R-:W2:Y:S02]  /*2d00*/  LDL R25, [R5] ;  /* 0x0000000005197983 */ /* 0x000ea40000100800 */
[----:B--2---:R-:W-:-:S04]  /*2d10*/  FFMA.FTZ R34, R8, R7, R25 ;  /* 0x0000000708227223 */ /* 0x004fc80000010019 */
[----:B------:R-:W-:-:S08]  /*2d20*/  FFMA.FTZ R31, -R9, R34, R7 ;  /* 0x00000022091f7223 */ /* 0x000fd00000010107 */
[----:B------:R-:W-:Y:S04]  /*2d30*/  STL [R6], R31 ;  /* 0x0000001f06007387 */ /* 0x000fe80000100800 */
[----:B------:R-:W2:Y:S01]  /*2d40*/  LDL R33, [R5] ;  /* 0x0000000005217983 */ /* 0x000ea20000100800 */
[----:B------:R-:W-:-:S03]  /*2d50*/  FFMA.FTZ R34, -R8, R25, R7 ;  /* 0x0000001908227223 */ /* 0x000fc60000010107 */
[----:B------:R-:W3:Y:S01]  /*2d60*/  LDL R25, [R5+0x4] ;  /* 0x0000040005197983 */ /* 0x000ee20000100800 */
[----:B--2---:R-:W-:-:S08]  /*2d70*/  FFMA.FTZ R34, R9, R34, R33 ;  /* 0x0000002209227223 */ /* 0x004fd00000010021 */
[----:B------:R0:W-:Y:S04]  /*2d80*/  STL [R5], R34 ;  /* 0x0000002205007387 */ /* 0x0001e80000100800 */
[----:B------:R-:W3:Y:S02]  /*2d90*/  LDL R7, [R6+0x4] ;  /* 0x0000040006077983 */ /* 0x000ee40000100800 */
[----:B---3--:R-:W-:-:S04]  /*2da0*/  FFMA.FTZ R36, R8, R7, R25 ;  /* 0x0000000708247223 */ /* 0x008fc80000010019 */
[----:B------:R-:W-:-:S08]  /*2db0*/  FFMA.FTZ R33, -R9, R36, R7 ;  /* 0x0000002409217223 */ /* 0x000fd00000010107 */
[----:B------:R-:W-:Y:S04]  /*2dc0*/  STL [R6+0x4], R33 ;  /* 0x0000042106007387 */ /* 0x000fe80000100800 */
[----:B------:R-:W2:Y:S01]  /*2dd0*/  LDL R35, [R5+0x4] ;  /* 0x0000040005237983 */ /* 0x000ea20000100800 */
[----:B------:R-:W-:-:S03]  /*2de0*/  FFMA.FTZ R36, -R8, R25, R7 ;  /* 0x0000001908247223 */ /* 0x000fc60000010107 */
[----:B------:R-:W0:Y:S01]  /*2df0*/  LDL R25, [R5+0x8] ;  /* 0x0000080005197983 */ /* 0x000e220000100800 */
[----:B--2---:R-:W-:-:S08]  /*2e00*/  FFMA.FTZ R36, R9, R36, R35 ;  /* 0x0000002409247223 */ /* 0x004fd00000010023 */
[----:B------:R1:W-:Y:S04]  /*2e10*/  STL [R5+0x4], R36 ;  /* 0x0000042405007387 */ /* 0x0003e80000100800 */
[----:B------:R-:W0:Y:S02]  /*2e20*/  LDL R7, [R6+0x8] ;  /* 0x0000080006077983 */ /* 0x000e240000100800 */
[----:B0-----:R-:W-:-:S04]  /*2e30*/  FFMA.FTZ R34, R8, R7, R25 ;  /* 0x0000000708227223 */ /* 0x001fc80000010019 */
[----:B------:R-:W-:-:S08]  /*2e40*/  FFMA.FTZ R31, -R9, R34, R7 ;  /* 0x00000022091f7223 */ /* 0x000fd00000010107 */
[----:B------:R-:W-:Y:S04]  /*2e50*/  STL [R6+0x8], R31 ;  /* 0x0000081f06007387 */ /* 0x000fe80000100800 */
[----:B------:R-:W2:Y:S01]  /*2e60*/  LDL R35, [R5+0x8] ;  /* 0x0000080005237983 */ /* 0x000ea20000100800 */
[----:B------:R-:W-:-:S03]  /*2e70*/  FFMA.FTZ R34, -R8, R25, R7 ;  /* 0x0000001908227223 */ /* 0x000fc60000010107 */
[----:B------:R-:W1:Y:S01]  /*2e80*/  LDL R25, [R5+0xc] ;  /* 0x00000c0005197983 */ /* 0x000e620000100800 */
[----:B--2---:R-:W-:-:S08]  /*2e90*/  FFMA.FTZ R34, R9, R34, R35 ;  /* 0x0000002209227223 */ /* 0x004fd00000010023 */
[----:B------:R-:W-:Y:S04]  /*2ea0*/  STL [R5+0x8], R34 ;  /* 0x0000082205007387 */ /* 0x000fe80000100800 */
[----:B------:R-:W1:Y:S02]  /*2eb0*/  LDL R7, [R6+0xc] ;  /* 0x00000c0006077983 */ /* 0x000e640000100800 */
[----:B-1----:R-:W-:-:S04]  /*2ec0*/  FFMA.FTZ R36, R8, R7, R25 ;  /* 0x0000000708247223 */ /* 0x002fc80000010019 */
[----:B------:R-:W-:-:S08]  /*2ed0*/  FFMA.FTZ R33, -R9, R36, R7 ;  /* 0x0000002409217223 */ /* 0x000fd00000010107 */
[----:B------:R0:W-:Y:S04]  /*2ee0*/  STL [R6+0xc], R33 ;  /* 0x00000c2106007387 */ /* 0x0001e80000100800 */
[----:B------:R-:W2:Y:S01]  /*2ef0*/  LDL R35, [R5+0xc] ;  /* 0x00000c0005237983 */ /* 0x000ea20000100800 */
[----:B------:R-:W-:Y:S01]  /*2f00*/  IADD3 R32, R32, 0x4, RZ ;  /* 0x0000000420207810 */ /* 0x000fe20007ffe0ff */
[----:B------:R-:W-:-:S03]  /*2f10*/  FFMA.FTZ R36, -R8, R25, R7 ;  /* 0x0000001908247223 */ /* 0x000fc60000010107 */
[----:B------:R-:W-:Y:S02]  /*2f20*/  ISETP.GE.AND P1, PT, R32, R37, PT ;  /* 0x000000252000720c */ /* 0x000fe40003f26270 */
[----:B0-----:R-:W-:Y:S01]  /*2f30*/  IADD3 R6, R6, 0x10, RZ ;  /* 0x0000001006067810 */ /* 0x001fe20007ffe0ff */
[----:B--2---:R-:W-:-:S08]  /*2f40*/  FFMA.FTZ R36, R9, R36, R35 ;  /* 0x0000002409247223 */ /* 0x004fd00000010023 */
[----:B------:R0:W-:Y:S02]  /*2f50*/  STL [R5+0xc], R36 ;  /* 0x00000c2405007387 */ /* 0x0001e40000100800 */
[----:B0-----:R-:W-:Y:S01]  /*2f60*/  IADD3 R5, R5, 0x10, RZ ;  /* 0x0000001005057810 */ /* 0x001fe20007ffe0ff */
[----:B------:R-:W-:Y:S07]  /*2f70*/  @!P1 BRA `(.L_x_338) ;  /* 0xfffffd7000009947 */ /* 0x000fee000383ffff */
.L_x_337:
[----:B------:R-:W-:-:S04]  /*2f80*/  IADD3 R7, -R32, R15, RZ ;  /* 0x0000000f20077210 */ /* 0x000fc80007ffe1ff */
[----:B------:R-:W-:-:S12]  /*2f90*/  ISETP.GT.AND P1, PT, R7, 0x1, PT ;  /* 0x000000010700780c */ /* 0x000fd80003f24270 */
[----:B------:R-:W-:Y:S05]  /*2fa0*/  @!P1 BRA `(.L_x_339) ;  /* 0x0000016000009947 */ /* 0x000fea0003800000 */
        /* <DEDUP_REMOVED lines=9> */
[----:B------:R-:W-:Y:S04]  /*3040*/  STL [R5], R34 ;  /* 0x0000002205007387 */ /* 0x000fe80000100800 */
[----:B------:R-:W3:Y:S02]  /*3050*/  LDL R7, [R6+0x4] ;  /* 0x0000040006077983 */ /* 0x000ee40000100800 */
[----:B---3--:R-:W-:-:S04]  /*3060*/  FFMA.FTZ R36, R8, R7, R25 ;  /* 0x0000000708247223 */ /* 0x008fc80000010019 */
[----:B------:R-:W-:-:S08]  /*3070*/  FFMA.FTZ R33, -R9, R36, R7 ;  /* 0x0000002409217223 */ /* 0x000fd00000010107 */
[----:B------:R0:W-:Y:S04]  /*3080*/  STL [R6+0x4], R33 ;  /* 0x0000042106007387 */ /* 0x0001e80000100800 */
[----:B------:R-:W2:Y:S01]  /*3090*/  LDL R35, [R5+0x4] ;  /* 0x0000040005237983 */ /* 0x000ea20000100800 */
[----:B------:R-:W-:Y:S01]  /*30a0*/  FFMA.FTZ R36, -R8, R25, R7 ;  /* 0x0000001908247223 */ /* 0x000fe20000010107 */
[----:B------:R-:W-:Y:S02]  /*30b0*/  PLOP3.LUT P0, PT, PT, PT, PT, 0x8, 0x0 ;  /* 0x000000000000781c */ /* 0x000fe40003f0e170 */
[----:B------:R-:W-:Y:S02]  /*30c0*/  IADD3 R32, R32, 0x2, RZ ;  /* 0x0000000220207810 */ /* 0x000fe40007ffe0ff */
[----:B0-----:R-:W-:Y:S01]  /*30d0*/  IADD3 R6, R6, 0x8, RZ ;  /* 0x0000000806067810 */ /* 0x001fe20007ffe0ff */
[----:B--2---:R-:W-:-:S08]  /*30e0*/  FFMA.FTZ R36, R9, R36, R35 ;  /* 0x0000002409247223 */ /* 0x004fd00000010023 */
[----:B------:R0:W-:Y:S02]  /*30f0*/  STL [R5+0x4], R36 ;  /* 0x0000042405007387 */ /* 0x0001e40000100800 */
[----:B0-----:R-:W-:-:S08]  /*3100*/  IADD3 R5, R5, 0x8, RZ ;  /* 0x0000000805057810 */ /* 0x001fd00007ffe0ff */
.L_x_339:
[----:B------:R-:W-:-:S12]  /*3110*/  ISETP.LT.OR P0, PT, R32, R15, P0 ;  /* 0x0000000f2000720c */ /* 0x000fd80000701670 */
[----:B------:R-:W-:Y:S05]  /*3120*/  @!P0 BRA `(.L_x_336) ;  /* 0x0000009000008947 */ /* 0x000fea0003800000 */
[----:B------:R-:W2:Y:S04]  /*3130*/  LDL R7, [R6] ;  /* 0x0000000006077983 */ /* 0x000ea80000100800 */
[----:B------:R-:W2:Y:S02]  /*3140*/  LDL R25, [R5] ;  /* 0x0000000005197983 */ /* 0x000ea40000100800 */
[----:B--2---:R-:W-:-:S04]  /*3150*/  FFMA.FTZ R32, R8, R7, R25 ;  /* 0x0000000708207223 */ /* 0x004fc80000010019 */
[----:B------:R-:W-:-:S08]  /*3160*/  FFMA.FTZ R31, -R9, R32, R7 ;  /* 0x00000020091f7223 */ /* 0x000fd00000010107 */
[----:B------:R0:W-:Y:S04]  /*3170*/  STL [R6], R31 ;  /* 0x0000001f06007387 */ /* 0x0001e80000100800 */
[----:B------:R-:W2:Y:S01]  /*3180*/  LDL R33, [R5] ;  /* 0x0000000005217983 */ /* 0x000ea20000100800 */
[----:B------:R-:W-:-:S04]  /*3190*/  FFMA.FTZ R32, -R8, R25, R7 ;  /* 0x0000001908207223 */ /* 0x000fc80000010107 */
[----:B--2---:R-:W-:-:S08]  /*31a0*/  FFMA.FTZ R32, R9, R32, R33 ;  /* 0x0000002009207223 */ /* 0x004fd00000010021 */
[----:B------:R0:W-:Y:S02]  /*31b0*/  STL [R5], R32 ;  /* 0x0000002005007387 */ /* 0x0001e40000100800 */
.L_x_336:
[----:B0-----:R-:W-:-:S04]  /*31c0*/  IADD3 R32, R15, 0x1, RZ ;  /* 0x000000010f207810 */ /* 0x001fc80007ffe0ff */
[----:B------:R-:W-:-:S12]  /*31d0*/  ISETP.GE.AND P0, PT, R32, R19, PT ;  /* 0x000000132000720c */ /* 0x000fd80003f06270 */
[----:B------:R-:W-:Y:S05]  /*31e0*/  @P0 BRA `(.L_x_340) ;  /* 0x0000061000000947 */ /* 0x000fea0003800000 */
[----:B------:R-:W-:Y:S01]  /*31f0*/  IMAD.IADD R5, R19, 0x1, -R32 ;  /* 0x0000000113057824 */ /* 0x000fe200078e0a20 */
[----:B------:R-:W-:Y:S01]  /*3200*/  PLOP3.LUT P0, PT, PT, PT, PT, 0x80, 0x0 ;  /* 0x000000000000781c */ /* 0x000fe20003f0f070 */
[----:B------:R-:W-:-:S03]  /*3210*/  IMAD R7, R28, R32, R15 ;  /* 0x000000201c077224 */ /* 0x000fc600078e020f */
[----:B------:R-:W-:Y:S02]  /*3220*/  ISETP.GT.AND P1, PT, R5, 0x3, PT ;  /* 0x000000030500780c */ /* 0x000fe40003f24270 */
[----:B------:R-:W-:-:S05]  /*3230*/  IADD3 R5, R16, R15, RZ ;  /* 0x0000000f10057210 */ /* 0x000fca0007ffe0ff */
[----:B------:R-:W-:-:S05]  /*3240*/  IMAD R5, R5, 0x4, R0 ;  /* 0x0000000405057824 */ /* 0x000fca00078e0200 */
[----:B------:R-:W-:Y:S05]  /*3250*/  @!P1 BRA `(.L_x_341) ;  /* 0x0000032000009947 */ /* 0x000fea0003800000 */
[----:B------:R-:W-:Y:S02]  /*3260*/  PLOP3.LUT P0, PT, PT, PT, PT, 0x8, 0x0 ;  /* 0x000000000000781c */ /* 0x000fe40003f0e170 */
[----:B------:R-:W-:-:S10]  /*3270*/  IADD3 R6, R19, -0x3, RZ ;  /* 0xfffffffd13067810 */ /* 0x000fd40007ffe0ff */
.L_x_342:
[----:B------:R-:W-:Y:S01]  /*3280*/  LEA R25, R7, R20, 0x2 ;  /* 0x0000001407197211 */ /* 0x000fe200078e10ff */
[----:B------:R-:W2:Y:S07]  /*3290*/  LDL R33, [R5] ;  /* 0x0000000005217983 */ /* 0x000eae0000100800 */
[----:B------:R-:W2:Y:S02]  /*32a0*/  LDL R31, [R25] ;  /* 0x00000000191f7983 */ /* 0x000ea40000100800 */
[----:B--2---:R-:W-:-:S04]  /*32b0*/  FFMA.FTZ R34, R8, R31, R33 ;  /* 0x0000001f08227223 */ /* 0x004fc80000010021 */
[----:B------:R-:W-:-:S08]  /*32c0*/  FFMA.FTZ R34, -R9, R34, R31 ;  /* 0x0000002209227223 */ /* 0x000fd0000001011f */
[----:B------:R0:W-:Y:S04]  /*32d0*/  STL [R25], R34 ;  /* 0x0000002219007387 */ /* 0x0001e80000100800 */
[----:B------:R-:W2:Y:S01]  /*32e0*/  LDL R35, [R5] ;  /* 0x0000000005237983 */ /* 0x000ea20000100800 */
[----:B------:R-:W-:Y:S02]  /*32f0*/  FFMA.FTZ R36, -R8, R33, R31 ;  /* 0x0000002108247223 */ /* 0x000fe4000001011f */
[----:B------:R-:W-:-:S05]  /*3300*/  IMAD.IADD R7, R28, 0x1, R7 ;  /* 0x000000011c077824 */ /* 0x000fca00078e0207 */
[----:B------:R-:W-:Y:S01]  /*3310*/  LEA R31, R7, R20, 0x2 ;  /* 0x00000014071f7211 */ /* 0x000fe200078e10ff */
[----:B--2---:R-:W-:Y:S02]  /*3320*/  FFMA.FTZ R36, R9, R36, R35 ;  /* 0x0000002409247223 */ /* 0x004fe40000010023 */
[----:B------:R-:W2:Y:S06]  /*3330*/  LDL R35, [R5+0x4] ;  /* 0x0000040005237983 */ /* 0x000eac0000100800 */
[----:B------:R1:W-:Y:S04]  /*3340*/  STL [R5], R36 ;  /* 0x0000002405007387 */ /* 0x0003e80000100800 */
[----:B------:R-:W2:Y:S02]  /*3350*/  LDL R33, [R31] ;  /* 0x000000001f217983 */ /* 0x000ea40000100800 */
[----:B--2---:R-:W-:-:S04]  /*3360*/  FFMA.FTZ R38, R8, R33, R35 ;  /* 0x0000002108267223 */ /* 0x004fc80000010023 */
[----:B------:R-:W-:-:S08]  /*3370*/  FFMA.FTZ R38, -R9, R38, R33 ;  /* 0x0000002609267223 */ /* 0x000fd00000010121 */
[----:B------:R2:W-:Y:S04]  /*3380*/  STL [R31], R38 ;  /* 0x000000261f007387 */ /* 0x0005e80000100800 */
[----:B0-----:R-:W3:Y:S01]  /*3390*/  LDL R25, [R5+0x4] ;  /* 0x0000040005197983 */ /* 0x001ee20000100800 */
[----:B------:R-:W-:Y:S01]  /*33a0*/  FFMA.FTZ R34, -R8, R35, R33 ;  /* 0x0000002308227223 */ /* 0x000fe20000010121 */
[----:B------:R-:W-:Y:S02]  /*33b0*/  IADD3 R7, R28, R7, RZ ;  /* 0x000000071c077210 */ /* 0x000fe40007ffe0ff */
[----:B------:R-:W1:Y:S01]  /*33c0*/  LDL R35, [R5+0x8] ;  /* 0x0000080005237983 */ /* 0x000e620000100800 */
[----:B---3--:R-:W-:Y:S02]  /*33d0*/  FFMA.FTZ R34, R9, R34, R25 ;  /* 0x0000002209227223 */ /* 0x008fe40000010019 */
[----:B------:R-:W-:-:S06]  /*33e0*/  IMAD R25, R7, 0x4, R20 ;  /* 0x0000000407197824 */ /* 0x000fcc00078e0214 */
[----:B------:R0:W-:Y:S04]  /*33f0*/  STL [R5+0x4], R34 ;  /* 0x0000042205007387 */ /* 0x0001e80000100800 */
[----:B------:R-:W1:Y:S02]  /*3400*/  LDL R33, [R25] ;  /* 0x0000000019217983 */ /* 0x000e640000100800 */
[----:B-1----:R-:W-:-:S04]  /*3410*/  FFMA.FTZ R36, R8, R33, R35 ;  /* 0x0000002108247223 */ /* 0x002fc80000010023 */
[----:B------:R-:W-:-:S08]  /*3420*/  FFMA.FTZ R36, -R9, R36, R33 ;  /* 0x0000002409247223 */ /* 0x000fd00000010121 */
[----:B------:R1:W-:Y:S04]  /*3430*/  STL [R25], R36 ;  /* 0x0000002419007387 */ /* 0x0003e80000100800 */
[----:B--2---:R-:W2:Y:S01]  /*3440*/  LDL R31, [R5+0x8] ;  /* 0x00000800051f7983 */ /* 0x004ea20000100800 */
[----:B------:R-:W-:Y:S01]  /*3450*/  FFMA.FTZ R38, -R8, R35, R33 ;  /* 0x0000002308267223 */ /* 0x000fe20000010121 */
[----:B------:R-:W-:Y:S02]  /*3460*/  IADD3 R7, R28, R7, RZ ;  /* 0x000000071c077210 */ /* 0x000fe40007ffe0ff */
[----:B------:R-:W0:Y:S01]  /*3470*/  LDL R35, [R5+0xc] ;  /* 0x00000c0005237983 */ /* 0x000e220000100800 */
[----:B--2---:R-:W-:Y:S01]  /*3480*/  FFMA.FTZ R38, R9, R38, R31 ;  /* 0x0000002609267223 */ /* 0x004fe2000001001f */
[----:B------:R-:W-:-:S07]  /*3490*/  LEA R31, R7, R20, 0x2 ;  /* 0x00000014071f7211 */ /* 0x000fce00078e10ff */
[----:B------:R-:W-:Y:S04]  /*34a0*/  STL [R5+0x8], R38 ;  /* 0x0000082605007387 */ /* 0x000fe80000100800 */
[----:B------:R-:W0:Y:S02]  /*34b0*/  LDL R33, [R31] ;  /* 0x000000001f217983 */ /* 0x000e240000100800 */
[----:B0-----:R-:W-:-:S04]  /*34c0*/  FFMA.FTZ R34, R8, R33, R35 ;  /* 0x0000002108227223 */ /* 0x001fc80000010023 */
[----:B------:R-:W-:-:S08]  /*34d0*/  FFMA.FTZ R34, -R9, R34, R33 ;  /* 0x0000002209227223 */ /* 0x000fd00000010121 */
[----:B------:R-:W-:Y:S04]  /*34e0*/  STL [R31], R34 ;  /* 0x000000221f007387 */ /* 0x000fe80000100800 */
[----:B-1----:R-:W2:Y:S01]  /*34f0*/  LDL R25, [R5+0xc] ;  /* 0x00000c0005197983 */ /* 0x002ea20000100800 */
[----:B------:R-:W-:Y:S01]  /*3500*/  IADD3 R32, R32, 0x4, RZ ;  /* 0x0000000420207810 */ /* 0x000fe20007ffe0ff */
[----:B------:R-:W-:-:S03]  /*3510*/  FFMA.FTZ R36, -R8, R35, R33 ;  /* 0x0000002308247223 */ /* 0x000fc60000010121 */
[----:B------:R-:W-:Y:S01]  /*3520*/  ISETP.GE.AND P1, PT, R32, R6, PT ;  /* 0x000000062000720c */ /* 0x000fe20003f26270 */
[----:B------:R-:W-:Y:S02]  /*3530*/  IMAD.IADD R7, R28, 0x1, R7 ;  /* 0x000000011c077824 */ /* 0x000fe400078e0207 */
[----:B--2---:R-:W-:-:S08]  /*3540*/  FFMA.FTZ R36, R9, R36, R25 ;  /* 0x0000002409247223 */ /* 0x004fd00000010019 */
[----:B------:R0:W-:Y:S02]  /*3550*/  STL [R5+0xc], R36 ;  /* 0x00000c2405007387 */ /* 0x0001e40000100800 */
[----:B0-----:R-:W-:Y:S01]  /*3560*/  IADD3 R5, R5, 0x10, RZ ;  /* 0x0000001005057810 */ /* 0x001fe20007ffe0ff */
[----:B------:R-:W-:Y:S07]  /*3570*/  @!P1 BRA `(.L_x_342) ;  /* 0xfffffd0000009947 */ /* 0x000fee000383ffff */
.L_x_341:
[----:B------:R-:W-:-:S04]  /*3580*/  IADD3 R6, -R32, R19, RZ ;  /* 0x0000001320067210 */ /* 0x000fc80007ffe1ff */
[----:B------:R-:W-:-:S12]  /*3590*/  ISETP.GT.AND P1, PT, R6, 0x1, PT ;  /* 0x000000010600780c */ /* 0x000fd80003f24270 */
[----:B------:R-:W-:Y:S05]  /*35a0*/  @!P1 BRA `(.L_x_343) ;  /* 0x0000019000009947 */ /* 0x000fea0003800000 */
        /* <DEDUP_REMOVED lines=12> */
[----:B------:R-:W-:Y:S04]  /*3670*/  STL [R5], R34 ;  /* 0x0000002205007387 */ /* 0x000fe80000100800 */
[----:B------:R-:W2:Y:S02]  /*3680*/  LDL R31, [R25] ;  /* 0x00000000191f7983 */ /* 0x000ea40000100800 */
[----:B--2---:R-:W-:-:S04]  /*3690*/  FFMA.FTZ R36, R8, R31, R35 ;  /* 0x0000001f08247223 */ /* 0x004fc80000010023 */
[----:B------:R-:W-:-:S08]  /*36a0*/  FFMA.FTZ R36, -R9, R36, R31 ;  /* 0x0000002409247223 */ /* 0x000fd0000001011f */
[----:B------:R-:W-:Y:S04]  /*36b0*/  STL [R25], R36 ;  /* 0x0000002419007387 */ /* 0x000fe80000100800 */
[----:B0-----:R-:W2:Y:S01]  /*36c0*/  LDL R33, [R5+0x4] ;  /* 0x0000040005217983 */ /* 0x001ea20000100800 */
[----:B------:R-:W-:Y:S01]  /*36d0*/  FFMA.FTZ R6, -R8, R35, R31 ;  /* 0x0000002308067223 */ /* 0x000fe2000001011f */
[----:B------:R-:W-:Y:S02]  /*36e0*/  PLOP3.LUT P0, PT, PT, PT, PT, 0x8, 0x0 ;  /* 0x000000000000781c */ /* 0x000fe40003f0e170 */
[----:B------:R-:W-:Y:S02]  /*36f0*/  IADD3 R32, R32, 0x2, RZ ;  /* 0x0000000220207810 */ /* 0x000fe40007ffe0ff */
[----:B------:R-:W-:Y:S01]  /*3700*/  IADD3 R7, R28, R7, RZ ;  /* 0x000000071c077210 */ /* 0x000fe20007ffe0ff */
[----:B--2---:R-:W-:-:S08]  /*3710*/  FFMA.FTZ R6, R9, R6, R33 ;  /* 0x0000000609067223 */ /* 0x004fd00000010021 */
[----:B------:R0:W-:Y:S02]  /*3720*/  STL [R5+0x4], R6 ;  /* 0x0000040605007387 */ /* 0x0001e40000100800 */
[----:B0-----:R-:W-:-:S08]  /*3730*/  IADD3 R5, R5, 0x8, RZ ;  /* 0x0000000805057810 */ /* 0x001fd00007ffe0ff */
.L_x_343:
[----:B------:R-:W-:-:S12]  /*3740*/  ISETP.LT.OR P0, PT, R32, R19, P0 ;  /* 0x000000132000720c */ /* 0x000fd80000701670 */
[----:B------:R-:W-:Y:S05]  /*3750*/  @!P0 BRA `(.L_x_340) ;  /* 0x000000a000008947 */ /* 0x000fea0003800000 */
[----:B------:R-:W-:Y:S01]  /*3760*/  IMAD R7, R7, 0x4, R20 ;  /* 0x0000000407077824 */ /* 0x000fe200078e0214 */
[----:B------:R-:W2:Y:S07]  /*3770*/  LDL R6, [R5] ;  /* 0x0000000005067983 */ /* 0x000eae0000100800 */
        /* <DEDUP_REMOVED lines=8> */
.L_x_340:
[----:B------:R-:W-:-:S12]  /*3800*/  ISETP.GE.AND P0, PT, R17, R28, PT ;  /* 0x0000001c1100720c */ /* 0x000fd80003f06270 */
[----:B------:R-:W-:Y:S05]  /*3810*/  @P0 BRA `(.L_x_344) ;  /* 0x000006c000000947 */ /* 0x000fea0003800000 */
[----:B0-----:R-:W-:Y:S01]  /*3820*/  IADD3 R5, R28, -R17, RZ ;  /* 0x800000111c057210 */ /* 0x001fe20007ffe0ff */
[----:B------:R-:W-:Y:S01]  /*3830*/  IMAD.MOV.U32 R25, RZ, RZ, R10 ;  /* 0x000000ffff197224 */ /* 0x000fe200078e000a */
[----:B------:R-:W-:Y:S02]  /*3840*/  PLOP3.LUT P0, PT, PT, PT, PT, 0x80, 0x0 ;  /* 0x000000000000781c */ /* 0x000fe40003f0f070 */
[----:B------:R-:W-:Y:S02]  /*3850*/  ISETP.GT.AND P1, PT, R5, 0x3, PT ;  /* 0x000000030500780c */ /* 0x000fe40003f24270 */
[----:B------:R-:W-:Y:S02]  /*3860*/  IADD3 R7, R14, R15, RZ ;  /* 0x0000000f0e077210 */ /* 0x000fe40007ffe0ff */
[----:B------:R-:W-:-:S08]  /*3870*/  MOV R5, R17 ;  /* 0x0000001100057202 */ /* 0x000fd00000000f00 */
[----:B------:R-:W-:Y:S05]  /*3880*/  @!P1 BRA `(.L_x_345) ;  /* 0x0000039000009947 */ /* 0x000fea0003800000 */
[----:B------:R-:W-:Y:S02]  /*3890*/  PLOP3.LUT P0, PT, PT, PT, PT, 0x8, 0x0 ;  /* 0x000000000000781c */ /* 0x000fe40003f0e170 */
[----:B------:R-:W-:-:S10]  /*38a0*/  IADD3 R6, R28, -0x3, RZ ;  /* 0xfffffffd1c067810 */ /* 0x000fd40007ffe0ff */
.L_x_346:
[----:B-1----:R-:W-:Y:S01]  /*38b0*/  LEA R31, R7, R20, 0x2 ;  /* 0x00000014071f7211 */ /* 0x002fe200078e10ff */
[----:B------:R-:W-:-:S07]  /*38c0*/  IMAD R32, R25, 0x4, R20 ;  /* 0x0000000419207824 */ /* 0x000fce00078e0214 */
[----:B------:R-:W2:Y:S04]  /*38d0*/  LDL R33, [R31] ;  /* 0x000000001f217983 */ /* 0x000ea80000100800 */
[----:B------:R-:W2:Y:S02]  /*38e0*/  LDL R34, [R32] ;  /* 0x0000000020227983 */ /* 0x000ea40000100800 */
[----:B--2---:R-:W-:-:S04]  /*38f0*/  FFMA.FTZ R36, R8, R33, R34 ;  /* 0x0000002108247223 */ /* 0x004fc80000010022 */
[----:B------:R-:W-:-:S08]  /*3900*/  FFMA.FTZ R36, -R9, R36, R33 ;  /* 0x0000002409247223 */ /* 0x000fd00000010121 */
[----:B------:R0:W-:Y:S04]  /*3910*/  STL [R31], R36 ;  /* 0x000000241f007387 */ /* 0x0001e80000100800 */
[----:B------:R-:W2:Y:S01]  /*3920*/  LDL R35, [R32] ;  /* 0x0000000020237983 */ /* 0x000ea20000100800 */
[----:B------:R-:W-:Y:S01]  /*3930*/  FFMA.FTZ R34, -R8, R34, R33 ;  /* 0x0000002208227223 */ /* 0x000fe20000010121 */
[C---:B------:R-:W-:Y:S02]  /*3940*/  IADD3 R33, R28.reuse, R7, RZ ;  /* 0x000000071c217210 */ /* 0x040fe40007ffe0ff */
[----:B------:R-:W-:-:S03]  /*3950*/  IADD3 R7, R28, R25, RZ ;  /* 0x000000191c077210 */ /* 0x000fc60007ffe0ff */
[----:B------:R-:W-:Y:S02]  /*3960*/  IMAD R25, R33, 0x4, R20 ;  /* 0x0000000421197824 */ /* 0x000fe400078e0214 */
[----:B--2---:R-:W-:Y:S01]  /*3970*/  FFMA.FTZ R35, R9, R34, R35 ;  /* 0x0000002209237223 */ /* 0x004fe20000010023 */
[----:B------:R-:W-:-:S07]  /*3980*/  LEA R34, R7, R20, 0x2 ;  /* 0x0000001407227211 */ /* 0x000fce00078e10ff */
[----:B------:R1:W-:Y:S04]  /*3990*/  STL [R32], R35 ;  /* 0x0000002320007387 */ /* 0x0003e80000100800 */
[----:B------:R-:W0:Y:S04]  /*39a0*/  LDL R37, [R25] ;  /* 0x0000000019257983 */ /* 0x000e280000100800 */
[----:B------:R-:W0:Y:S02]  /*39b0*/  LDL R38, [R34] ;  /* 0x0000000022267983 */ /* 0x000e240000100800 */
[----:B0-----:R-:W-:-:S04]  /*39c0*/  FFMA.FTZ R36, R8, R37, R38 ;  /* 0x0000002508247223 */ /* 0x001fc80000010026 */
[----:B------:R-:W-:-:S08]  /*39d0*/  FFMA.FTZ R36, -R9, R36, R37 ;  /* 0x0000002409247223 */ /* 0x000fd00000010125 */
[----:B------:R0:W-:Y:S04]  /*39e0*/  STL [R25], R36 ;  /* 0x0000002419007387 */ /* 0x0001e80000100800 */
[----:B------:R-:W2:Y:S01]  /*39f0*/  LDL R31, [R34] ;  /* 0x00000000221f7983 */ /* 0x000ea20000100800 */
[----:B------:R-:W-:Y:S01]  /*3a00*/  FFMA.FTZ R38, -R8, R38, R37 ;  /* 0x0000002608267223 */ /* 0x000fe20000010125 */
[C---:B------:R-:W-:Y:S01]  /*3a10*/  IADD3 R33, R28.reuse, R33, RZ ;  /* 0x000000211c217210 */ /* 0x040fe20007ffe0ff */
[----:B------:R-:W-:-:S03]  /*3a20*/  IMAD.IADD R7, R28, 0x1, R7 ;  /* 0x000000011c077824 */ /* 0x000fc600078e0207 */
[-C--:B-1----:R-:W-:Y:S02]  /*3a30*/  LEA R32, R33, R20.reuse, 0x2 ;  /* 0x0000001421207211 */ /* 0x082fe400078e10ff */
[----:B------:R-:W-:Y:S01]  /*3a40*/  LEA R35, R7, R20, 0x2 ;  /* 0x0000001407237211 */ /* 0x000fe200078e10ff */
[----:B--2---:R-:W-:-:S08]  /*3a50*/  FFMA.FTZ R31, R9, R38, R31 ;  /* 0x00000026091f7223 */ /* 0x004fd0000001001f */
[----:B------:R1:W-:Y:S04]  /*3a60*/  STL [R34], R31 ;  /* 0x0000001f22007387 */ /* 0x0003e80000100800 */
[----:B------:R-:W0:Y:S04]  /*3a70*/  LDL R37, [R32] ;  /* 0x0000000020257983 */ /* 0x000e280000100800 */
[----:B------:R-:W0:Y:S02]  /*3a80*/  LDL R38, [R35] ;  /* 0x0000000023267983 */ /* 0x000e240000100800 */
[----:B0-----:R-:W-:-:S04]  /*3a90*/  FFMA.FTZ R36, R8, R37, R38 ;  /* 0x0000002508247223 */ /* 0x001fc80000010026 */
[----:B------:R-:W-:-:S08]  /*3aa0*/  FFMA.FTZ R25, -R9, R36, R37 ;  /* 0x0000002409197223 */ /* 0x000fd00000010125 */
[----:B------:R0:W-:Y:S04]  /*3ab0*/  STL [R32], R25 ;  /* 0x0000001920007387 */ /* 0x0001e80000100800 */
[----:B------:R-:W2:Y:S01]  /*3ac0*/  LDL R36, [R35] ;  /* 0x0000000023247983 */ /* 0x000ea20000100800 */
[----:B------:R-:W-:Y:S02]  /*3ad0*/  FFMA.FTZ R38, -R8, R38, R37 ;  /* 0x0000002608267223 */ /* 0x000fe40000010125 */
[C---:B------:R-:W-:Y:S01]  /*3ae0*/  IMAD.IADD R37, R28.reuse, 0x1, R33 ;  /* 0x000000011c257824 */ /* 0x040fe200078e0221 */
[----:B------:R-:W-:-:S04]  /*3af0*/  IADD3 R33, R28, R7, RZ ;  /* 0x000000071c217210 */ /* 0x000fc80007ffe0ff */
[----:B-1----:R-:W-:Y:S01]  /*3b00*/  LEA R31, R37, R20, 0x2 ;  /* 0x00000014251f7211 */ /* 0x002fe200078e10ff */
[----:B------:R-:W-:Y:S02]  /*3b10*/  IMAD R34, R33, 0x4, R20 ;  /* 0x0000000421227824 */ /* 0x000fe400078e0214 */
        /* <DEDUP_REMOVED lines=9> */
[----:B------:R-:W-:Y:S02]  /*3bb0*/  IADD3 R5, R5, 0x4, RZ ;  /* 0x0000000405057810 */ /* 0x000fe40007ffe0ff */
[C---:B------:R-:W-:Y:S02]  /*3bc0*/  IADD3 R7, R28.reuse, R37, RZ ;  /* 0x000000251c077210 */ /* 0x040fe40007ffe0ff */
[----:B------:R-:W-:Y:S01]  /*3bd0*/  ISETP.GE.AND P1, PT, R5, R6, PT ;  /* 0x000000060500720c */ /* 0x000fe20003f26270 */
[----:B--2---:R-:W-:Y:S01]  /*3be0*/  FFMA.FTZ R39, R9, R38, R25 ;  /* 0x0000002609277223 */ /* 0x004fe20000010019 */
[----:B------:R-:W-:-:S07]  /*3bf0*/  IADD3 R25, R28, R33, RZ ;  /* 0x000000211c197210 */ /* 0x000fce0007ffe0ff */
[----:B------:R1:W-:Y:S03]  /*3c00*/  STL [R34], R39 ;  /* 0x0000002722007387 */ /* 0x0003e60000100800 */
[----:B------:R-:W-:Y:S05]  /*3c10*/  @!P1 BRA `(.L_x_346) ;  /* 0xfffffc9000009947 */ /* 0x000fea000383ffff */
.L_x_345:
[----:B------:R-:W-:-:S05]  /*3c20*/  IMAD.IADD R6, R28, 0x1, -R5 ;  /* 0x000000011c067824 */ /* 0x000fca00078e0a05 */
[----:B------:R-:W-:-:S12]  /*3c30*/  ISETP.GT.AND P1, PT, R6, 0x1, PT ;  /* 0x000000010600780c */ /* 0x000fd80003f24270 */
[----:B------:R-:W-:Y:S05]  /*3c40*/  @!P1 BRA `(.L_x_347) ;  /* 0x000001c000009947 */ /* 0x000fea0003800000 */
[-C--:B------:R-:W-:Y:S02]  /*3c50*/  LEA R6, R7, R20.reuse, 0x2 ;  /* 0x0000001407067211 */ /* 0x080fe400078e10ff */
[----:B-1----:R-:W-:-:S06]  /*3c60*/  LEA R31, R25, R20, 0x2 ;  /* 0x00000014191f7211 */ /* 0x002fcc00078e10ff */
[----:B------:R-:W2:Y:S04]  /*3c70*/  LDL R33, [R6] ;  /* 0x0000000006217983 */ /* 0x000ea80000100800 */
[----:B------:R-:W2:Y:S02]  /*3c80*/  LDL R32, [R31] ;  /* 0x000000001f207983 */ /* 0x000ea40000100800 */
[----:B--2---:R-:W-:-:S04]  /*3c90*/  FFMA.FTZ R34, R8, R33, R32 ;  /* 0x0000002108227223 */ /* 0x004fc80000010020 */
[----:B------:R-:W-:-:S08]  /*3ca0*/  FFMA.FTZ R35, -R9, R34, R33 ;  /* 0x0000002209237223 */ /* 0x000fd00000010121 */
[----:B------:R0:W-:Y:S04]  /*3cb0*/  STL [R6], R35 ;  /* 0x0000002306007387 */ /* 0x0001e80000100800 */
[----:B------:R-:W2:Y:S01]  /*3cc0*/  LDL R34, [R31] ;  /* 0x000000001f227983 */ /* 0x000ea20000100800 */
[----:B------:R-:W-:Y:S01]  /*3cd0*/  FFMA.FTZ R32, -R8, R32, R33 ;  /* 0x0000002008207223 */ /* 0x000fe20000010121 */
[C---:B------:R-:W-:Y:S01]  /*3ce0*/  IADD3 R25, R28.reuse, R25, RZ ;  /* 0x000000191c197210 */ /* 0x040fe20007ffe0ff */
[----:B------:R-:W-:-:S05]  /*3cf0*/  IMAD.IADD R7, R28, 0x1, R7 ;  /* 0x000000011c077824 */ /* 0x000fca00078e0207 */
[----:B------:R-:W-:Y:S01]  /*3d00*/  LEA R33, R7, R20, 0x2 ;  /* 0x0000001407217211 */ /* 0x000fe200078e10ff */
[----:B--2---:R-:W-:Y:S02]  /*3d10*/  FFMA.FTZ R32, R9, R32, R34 ;  /* 0x0000002009207223 */ /* 0x004fe40000010022 */
[----:B------:R-:W-:-:S06]  /*3d20*/  IMAD R34, R25, 0x4, R20 ;  /* 0x0000000419227824 */ /* 0x000fcc00078e0214 */
        /* <DEDUP_REMOVED lines=8> */
[----:B------:R-:W-:Y:S02]  /*3db0*/  PLOP3.LUT P0, PT, PT, PT, PT, 0x8, 0x0 ;  /* 0x000000000000781c */ /* 0x000fe40003f0e170 */
[----:B------:R-:W-:Y:S02]  /*3dc0*/  IADD3 R5, R5, 0x2, RZ ;  /* 0x0000000205057810 */ /* 0x000fe40007ffe0ff */
[----:B------:R-:W-:-:S02]  /*3dd0*/  IADD3 R7, R28, R7, RZ ;  /* 0x000000071c077210 */ /* 0x000fc40007ffe0ff */
[----:B------:R-:W-:Y:S01]  /*3de0*/  IADD3 R25, R28, R25, RZ ;  /* 0x000000191c197210 */ /* 0x000fe20007ffe0ff */
[----:B--2---:R-:W-:-:S08]  /*3df0*/  FFMA.FTZ R35, R9, R36, R35 ;  /* 0x0000002409237223 */ /* 0x004fd00000010023 */
[----:B------:R1:W-:Y:S02]  /*3e00*/  STL [R34], R35 ;  /* 0x0000002322007387 */ /* 0x0003e40000100800 */
.L_x_347:
[----:B------:R-:W-:-:S12]  /*3e10*/  ISETP.LT.OR P0, PT, R5, R28, P0 ;  /* 0x0000001c0500720c */ /* 0x000fd80000701670 */
[----:B------:R-:W-:Y:S05]  /*3e20*/  @!P0 BRA `(.L_x_344) ;  /* 0x000000b000008947 */ /* 0x000fea0003800000 */
[----:B------:R-:W-:Y:S01]  /*3e30*/  IMAD R7, R7, 0x4, R20 ;  /* 0x0000000407077824 */ /* 0x000fe200078e0214 */
[----:B------:R-:W-:-:S07]  /*3e40*/  LEA R5, R25, R20, 0x2 ;  /* 0x0000001419057211 */ /* 0x000fce00078e10ff */
[----:B------:R-:W2:Y:S04]  /*3e50*/  LDL R25, [R7] ;  /* 0x0000000007197983 */ /* 0x000ea80000100800 */
[----:B-1----:R-:W2:Y:S02]  /*3e60*/  LDL R6, [R5] ;  /* 0x0000000005067983 */ /* 0x002ea40000100800 */
[----:B--2---:R-:W-:-:S04]  /*3e70*/  FFMA.FTZ R32, R8, R25, R6 ;  /* 0x0000001908207223 */ /* 0x004fc80000010006 */
[----:B------:R-:W-:-:S08]  /*3e80*/  FFMA.FTZ R32, -R9, R32, R25 ;  /* 0x0000002009207223 */ /* 0x000fd00000010119 */
[----:B------:R0:W-:Y:S04]  /*3e90*/  STL [R7], R32 ;  /* 0x0000002007007387 */ /* 0x0001e80000100800 */
[----:B------:R-:W2:Y:S01]  /*3ea0*/  LDL R31, [R5] ;  /* 0x00000000051f7983 */ /* 0x000ea20000100800 */
[----:B------:R-:W-:-:S04]  /*3eb0*/  FFMA.FTZ R6, -R8, R6, R25 ;  /* 0x0000000608067223 */ /* 0x000fc80000010119 */
[----:B--2---:R-:W-:-:S08]  /*3ec0*/  FFMA.FTZ R6, R9, R6, R31 ;  /* 0x0000000609067223 */ /* 0x004fd0000001001f */
[----:B------:R0:W-:Y:S02]  /*3ed0*/  STL [R5], R6 ;  /* 0x0000000605007387 */ /* 0x0001e40000100800 */
.L_x_344:
[----:B0-----:R-:W-:Y:S01]  /*3ee0*/  IADD3 R5, R28, -R23, RZ ;  /* 0x800000171c057210 */ /* 0x001fe20007ffe0ff */
[----:B-1----:R-:W-:Y:S01]  /*3ef0*/  IMAD R31, R4, UR5, RZ ;  /* 0x00000005041f7c24 */ /* 0x002fe2000f8e02ff */
[----:B------:R-:W-:Y:S01]  /*3f00*/  PLOP3.LUT P0, PT, PT, PT, PT, 0x80, 0x0 ;  /* 0x000000000000781c */ /* 0x000fe20003f0f070 */
[----:B------:R-:W-:Y:S01]  /*3f10*/  IMAD.MOV.U32 R37, RZ, RZ, R12 ;  /* 0x000000ffff257224 */ /* 0x000fe200078e000c */
[----:B------:R-:W-:-:S12]  /*3f20*/  ISETP.GT.AND P1, PT, R5, 0x3, PT ;  /* 0x000000030500780c */ /* 0x000fd80003f24270 */
[----:B------:R-:W-:Y:S05]  /*3f30*/  @!P1 BRA `(.L_x_348) ;  /* 0x0000042000009947 */ /* 0x000fea0003800000 */
[----:B------:R-:W-:Y:S02]  /*3f40*/  PLOP3.LUT P0, PT, PT, PT, PT, 0x8, 0x0 ;  /* 0x000000000000781c */ /* 0x000fe40003f0e170 */
[----:B------:R-:W-:-:S10]  /*3f50*/  IADD3 R36, R28, -0x3, RZ ;  /* 0xfffffffd1c247810 */ /* 0x000fd40007ffe0ff */
.L_x_349:
[C---:B------:R-:W-:Y:S01]  /*3f60*/  IADD3 R32, R22.reuse, R31, RZ ;  /* 0x0000001f16207210 */ /* 0x040fe20007ffe0ff */
[----:B------:R-:W-:Y:S01]  /*3f70*/  IMAD.IADD R4, R22, 0x1, R37 ;  /* 0x0000000116047824 */ /* 0x000fe200078e0225 */
[----:B0-----:R-:W-:-:S05]  /*3f80*/  MOV R25, 0x4 ;  /* 0x0000000400197802 */ /* 0x001fca0000000f00 */
[----:B------:R-:W-:-:S04]  /*3f90*/  IMAD.WIDE R32, R32, R25, c[0x0][0x170] ;  /* 0x00005c0020207625 */ /* 0x000fc800078e0219 */
[----:B------:R-:W-:-:S04]  /*3fa0*/  IMAD.WIDE R4, R4, R25, c[0x0][0x170] ;  /* 0x00005c0004047625 */ /* 0x000fc800078e0219 */
[----:B------:R-:W2:Y:S04]  /*3fb0*/  LDG.E.SYS R7, [R32] ;  /* 0x0000000020077381 */ /* 0x000ea800001ee900 */
[----:B------:R-:W2:Y:S02]  /*3fc0*/  LDG.E.SYS R6, [R4] ;  /* 0x0000000004067381 */ /* 0x000ea400001ee900 */
[----:B--2---:R-:W-:-:S04]  /*3fd0*/  FFMA.FTZ R34, R8, R7, R6 ;  /* 0x0000000708227223 */ /* 0x004fc80000010006 */
[----:B------:R-:W-:-:S08]  /*3fe0*/  FFMA.FTZ R39, -R9, R34, R7 ;  /* 0x0000002209277223 */ /* 0x000fd00000010107 */
[----:B------:R0:W-:Y:S04]  /*3ff0*/  STG.E.SYS [R32], R39 ;  /* 0x0000002720007386 */ /* 0x0001e8000010e900 */
[----:B------:R-:W2:Y:S01]  /*4000*/  LDG.E.SYS R34, [R4] ;  /* 0x0000000004227381 */ /* 0x000ea200001ee900 */
[----:B------:R-:W-:Y:S01]  /*4010*/  IADD3 R41, R31, UR5, RZ ;  /* 0x000000051f297c10 */ /* 0x000fe2000fffe0ff */
[----:B------:R-:W-:Y:S01]  /*4020*/  FFMA.FTZ R6, -R8, R6, R7 ;  /* 0x0000000608067223 */ /* 0x000fe20000010107 */
[----:B------:R-:W-:Y:S02]  /*4030*/  IADD3 R37, R37, UR5, RZ ;  /* 0x0000000525257c10 */ /* 0x000fe4000fffe0ff */
[C---:B------:R-:W-:Y:S02]  /*4040*/  IADD3 R38, R22.reuse, R41, RZ ;  /* 0x0000002916267210 */ /* 0x040fe40007ffe0ff */
[----:B------:R-:W-:Y:S01]  /*4050*/  IADD3 R40, R22, R37, RZ ;  /* 0x0000002516287210 */ /* 0x000fe20007ffe0ff */
[----:B--2---:R-:W-:-:S02]  /*4060*/  FFMA.FTZ R31, R9, R6, R34 ;  /* 0x00000006091f7223 */ /* 0x004fc40000010022 */
[----:B------:R-:W-:-:S04]  /*4070*/  IMAD.WIDE R34, R38, R25, c[0x0][0x170] ;  /* 0x00005c0026227625 */ /* 0x000fc800078e0219 */
[----:B------:R-:W-:Y:S02]  /*4080*/  IMAD.WIDE R6, R40, R25, c[0x0][0x170] ;  /* 0x00005c0028067625 */ /* 0x000fe400078e0219 */
[----:B------:R1:W-:Y:S04]  /*4090*/  STG.E.SYS [R4], R31 ;  /* 0x0000001f04007386 */ /* 0x0003e8000010e900 */
[----:B0-----:R-:W2:Y:S04]  /*40a0*/  LDG.E.SYS R33, [R34] ;  /* 0x0000000022217381 */ /* 0x001ea800001ee900 */
[----:B------:R-:W2:Y:S02]  /*40b0*/  LDG.E.SYS R32, [R6] ;  /* 0x0000000006207381 */ /* 0x000ea400001ee900 */
[----:B--2---:R-:W-:-:S04]  /*40c0*/  FFMA.FTZ R38, R8, R33, R32 ;  /* 0x0000002108267223 */ /* 0x004fc80000010020 */
[----:B------:R-:W-:-:S08]  /*40d0*/  FFMA.FTZ R39, -R9, R38, R33 ;  /* 0x0000002609277223 */ /* 0x000fd00000010121 */
[----:B------:R0:W-:Y:S04]  /*40e0*/  STG.E.SYS [R34], R39 ;  /* 0x0000002722007386 */ /* 0x0001e8000010e900 */
[----:B------:R-:W2:Y:S01]  /*40f0*/  LDG.E.SYS R38, [R6] ;  /* 0x0000000006267381 */ /* 0x000ea200001ee900 */
[----:B------:R-:W-:Y:S01]  /*4100*/  IADD3 R41, R41, UR5, RZ ;  /* 0x0000000529297c10 */ /* 0x000fe2000fffe0ff */
[----:B------:R-:W-:Y:S01]  /*4110*/  FFMA.FTZ R32, -R8, R32, R33 ;  /* 0x0000002008207223 */ /* 0x000fe20000010121 */
[----:B------:R-:W-:-:S03]  /*4120*/  IADD3 R37, R37, UR5, RZ ;  /* 0x0000000525257c10 */ /* 0x000fc6000fffe0ff */
[C---:B------:R-:W-:Y:S01]  /*4130*/  IMAD.IADD R40, R22.reuse, 0x1, R41 ;  /* 0x0000000116287824 */ /* 0x040fe200078e0229 */
[----:B-1----:R-:W-:-:S05]  /*4140*/  IADD3 R4, R22, R37, RZ ;  /* 0x0000002516047210 */ /* 0x002fca0007ffe0ff */
[----:B------:R-:W-:-:S04]  /*4150*/  IMAD.WIDE R4, R4, R25, c[0x0][0x170] ;  /* 0x00005c0004047625 */ /* 0x000fc800078e0219 */
[----:B--2---:R-:W-:Y:S02]  /*4160*/  FFMA.FTZ R31, R9, R32, R38 ;  /* 0x00000020091f7223 */ /* 0x004fe40000010026 */
[----:B------:R-:W-:-:S06]  /*4170*/  IMAD.WIDE R32, R40, R25, c[0x0][0x170] ;  /* 0x00005c0028207625 */ /* 0x000fcc00078e0219 */
        /* <DEDUP_REMOVED lines=10> */
[----:B------:R-:W-:-:S03]  /*4220*/  IADD3 R40, R22, R41, RZ ;  /* 0x0000002916287210 */ /* 0x000fc60007ffe0ff */
[----:B------:R-:W-:Y:S02]  /*4230*/  IMAD.IADD R42, R22, 0x1, R37 ;  /* 0x00000001162a7824 */ /* 0x000fe400078e0225 */
[----:B-1----:R-:W-:-:S04]  /*4240*/  IMAD.WIDE R6, R40, R25, c[0x0][0x170] ;  /* 0x00005c0028067625 */ /* 0x002fc800078e0219 */
[----:B--2---:R-:W-:Y:S02]  /*4250*/  FFMA.FTZ R31, R9, R34, R38 ;  /* 0x00000022091f7223 */ /* 0x004fe40000010026 */
[----:B------:R-:W-:-:S06]  /*4260*/  IMAD.WIDE R34, R42, R25, c[0x0][0x170] ;  /* 0x00005c002a227625 */ /* 0x000fcc00078e0219 */
[----:B------:R1:W-:Y:S04]  /*4270*/  STG.E.SYS [R4], R31 ;  /* 0x0000001f04007386 */ /* 0x0003e8000010e900 */
[----:B------:R-:W2:Y:S04]  /*4280*/  LDG.E.SYS R25, [R6] ;  /* 0x0000000006197381 */ /* 0x000ea800001ee900 */
[----:B0-----:R-:W2:Y:S02]  /*4290*/  LDG.E.SYS R32, [R34] ;  /* 0x0000000022207381 */ /* 0x001ea400001ee900 */
[----:B--2---:R-:W-:-:S04]  /*42a0*/  FFMA.FTZ R38, R8, R25, R32 ;  /* 0x0000001908267223 */ /* 0x004fc80000010020 */
[----:B------:R-:W-:-:S08]  /*42b0*/  FFMA.FTZ R33, -R9, R38, R25 ;  /* 0x0000002609217223 */ /* 0x000fd00000010119 */
[----:B------:R0:W-:Y:S04]  /*42c0*/  STG.E.SYS [R6], R33 ;  /* 0x0000002106007386 */ /* 0x0001e8000010e900 */
[----:B------:R-:W2:Y:S01]  /*42d0*/  LDG.E.SYS R38, [R34] ;  /* 0x0000000022267381 */ /* 0x000ea200001ee900 */
[----:B------:R-:W-:Y:S01]  /*42e0*/  FFMA.FTZ R32, -R8, R32, R25 ;  /* 0x0000002008207223 */ /* 0x000fe20000010119 */
[----:B------:R-:W-:Y:S02]  /*42f0*/  IADD3 R23, R23, 0x4, RZ ;  /* 0x0000000417177810 */ /* 0x000fe40007ffe0ff */
[----:B-1----:R-:W-:Y:S02]  /*4300*/  IADD3 R31, R41, UR5, RZ ;  /* 0x00000005291f7c10 */ /* 0x002fe4000fffe0ff */
[----:B------:R-:W-:-:S02]  /*4310*/  ISETP.GE.AND P1, PT, R23, R36, PT ;  /* 0x000000241700720c */ /* 0x000fc40003f26270 */
[----:B------:R-:W-:Y:S01]  /*4320*/  IADD3 R37, R37, UR5, RZ ;  /* 0x0000000525257c10 */ /* 0x000fe2000fffe0ff */
[----:B--2---:R-:W-:-:S08]  /*4330*/  FFMA.FTZ R25, R9, R32, R38 ;  /* 0x0000002009197223 */ /* 0x004fd00000010026 */
[----:B------:R0:W-:Y:S01]  /*4340*/  STG.E.SYS [R34], R25 ;  /* 0x0000001922007386 */ /* 0x0001e2000010e900 */
[----:B------:R-:W-:Y:S05]  /*4350*/  @!P1 BRA `(.L_x_349) ;  /* 0xfffffc0000009947 */ /* 0x000fea000383ffff */
.L_x_348:
[----:B------:R-:W-:-:S04]  /*4360*/  IADD3 R4, R28, -R23, RZ ;  /* 0x800000171c047210 */ /* 0x000fc80007ffe0ff */
[----:B------:R-:W-:-:S12]  /*4370*/  ISETP.GT.AND P1, PT, R4, 0x1, PT ;  /* 0x000000010400780c */ /* 0x000fd80003f24270 */
[----:B------:R-:W-:Y:S05]  /*4380*/  @!P1 BRA `(.L_x_350) ;  /* 0x0000021000009947 */ /* 0x000fea0003800000 */
[C---:B0-----:R-:W-:Y:S01]  /*4390*/  IADD3 R6, R22.reuse, R31, RZ ;  /* 0x0000001f16067210 */ /* 0x041fe20007ffe0ff */
[----:B------:R-:W-:Y:S01]  /*43a0*/  IMAD.MOV.U32 R41, RZ, RZ, 0x4 ;  /* 0x00000004ff297424 */ /* 0x000fe200078e00ff */
[----:B------:R-:W-:-:S03]  /*43b0*/  IADD3 R4, R22, R37, RZ ;  /* 0x0000002516047210 */ /* 0x000fc60007ffe0ff */
        /* <DEDUP_REMOVED lines=13> */
[----:B--2---:R-:W-:Y:S02]  /*4490*/  FFMA.FTZ R25, R9, R32, R33 ;  /* 0x0000002009197223 */ /* 0x004fe40000010021 */
        /* <DEDUP_REMOVED lines=9> */
[----:B------:R-:W-:Y:S01]  /*4530*/  FFMA.FTZ R6, -R8, R6, R7 ;  /* 0x0000000608067223 */ /* 0x000fe20000010107 */
[----:B------:R-:W-:Y:S02]  /*4540*/  PLOP3.LUT P0, PT, PT, PT, PT, 0x8, 0x0 ;  /* 0x000000000000781c */ /* 0x000fe40003f0e170 */
[----:B------:R-:W-:Y:S02]  /*4550*/  IADD3 R23, R23, 0x2, RZ ;  /* 0x0000000217177810 */ /* 0x000fe40007ffe0ff */
[----:B------:R-:W-:-:S02]  /*4560*/  IADD3 R31, R31, UR5, RZ ;  /* 0x000000051f1f7c10 */ /* 0x000fc4000fffe0ff */
[----:B------:R-:W-:Y:S01]  /*4570*/  IADD3 R37, R37, UR5, RZ ;  /* 0x0000000525257c10 */ /* 0x000fe2000fffe0ff */
[----:B--2---:R-:W-:-:S08]  /*4580*/  FFMA.FTZ R7, R9, R6, R36 ;  /* 0x0000000609077223 */ /* 0x004fd00000010024 */
[----:B------:R1:W-:Y:S02]  /*4590*/  STG.E.SYS [R34], R7 ;  /* 0x0000000722007386 */ /* 0x0003e4000010e900 */
.L_x_350:
[----:B------:R-:W-:-:S12]  /*45a0*/  ISETP.LT.OR P0, PT, R23, R28, P0 ;  /* 0x0000001c1700720c */ /* 0x000fd80000701670 */
[----:B------:R-:W-:Y:S05]  /*45b0*/  @!P0 BRA `(.L_x_335) ;  /* 0x000000e000008947 */ /* 0x000fea0003800000 */
[C---:B-1----:R-:W-:Y:S01]  /*45c0*/  IADD3 R4, R22.reuse, R31, RZ ;  /* 0x0000001f16047210 */ /* 0x042fe20007ffe0ff */
[----:B0-----:R-:W-:Y:S01]  /*45d0*/  IMAD.IADD R6, R22, 0x1, R37 ;  /* 0x0000000116067824 */ /* 0x001fe200078e0225 */
[----:B------:R-:W-:-:S05]  /*45e0*/  MOV R7, 0x4 ;  /* 0x0000000400077802 */ /* 0x000fca0000000f00 */
        /* <DEDUP_REMOVED lines=8> */
[----:B------:R-:W-:-:S04]  /*4670*/  FFMA.FTZ R8, -R8, R25, R23 ;  /* 0x0000001908087223 */ /* 0x000fc80000010117 */
[----:B--2---:R-:W-:-:S08]  /*4680*/  FFMA.FTZ R9, R9, R8, R32 ;  /* 0x0000000809097223 */ /* 0x004fd00000010020 */
[----:B------:R0:W-:Y:S02]  /*4690*/  STG.E.SYS [R6], R9 ;  /* 0x0000000906007386 */ /* 0x0001e4000010e900 */
.L_x_335:
[----:B------:R-:W-:Y:S05]  /*46a0*/  BSYNC B1 ;  /* 0x0000000000017941 */ /* 0x000fea0003800000 */
.L_x_334:
[----:B------:R-:W-:-:S04]  /*46b0*/  IADD3 R15, R15, 0x1, RZ ;  /* 0x000000010f0f7810 */ /* 0x000fc80007ffe0ff */
[----:B------:R-:W-:-:S12]  /*46c0*/  ISETP.GE.AND P0, PT, R15, R19, PT ;  /* 0x000000130f00720c */ /* 0x000fd80003f06270 */
[----:B------:R-:W-:Y:S05]  /*46d0*/  @!P0 BRA `(.L_x_351) ;  /* 0xffffe2d000008947 */ /* 0x000fea000383ffff */
.L_x_333:
[----:B------:R-:W-:-:S04]  /*46e0*/  IADD3 R19, R19, 0x1, RZ ;  /* 0x0000000113137810 */ /* 0x000fc80007ffe0ff */
[----:B------:R-:W-:-:S12]  /*46f0*/  ISETP.GE.AND P0, PT, R19, R28, PT ;  /* 0x0000001c1300720c */ /* 0x000fd80003f06270 */
[----:B------:R-:W-:Y:S05]  /*4700*/  @!P0 BRA `(.L_x_352) ;  /* 0xffffe1f000008947 */ /* 0x000fea000383ffff */
[----:B01----:R-:W-:Y:S02]  /*4710*/  MOV R5, 0x1 ;  /* 0x0000000100057802 */ /* 0x003fe40000000f00 */
[----:B------:R-:W-:-:S08]  /*4720*/  MOV R4, RZ ;  /* 0x000000ff00047202 */ /* 0x000fd00000000f00 */
.L_x_357:
[----:B------:R-:W-:-:S12]  /*4730*/  ISETP.GE.AND P0, PT, R5, 0x1, PT ;  /* 0x000000010500780c */ /* 0x000fd80003f06270 */
[----:B------:R-:W-:Y:S05]  /*4740*/  @!P0 BRA `(.L_x_353) ;  /* 0x0000022000008947 */ /* 0x000fea0003800000 */
[----:B------:R-:W-:Y:S01]  /*4750*/  ISETP.GT.AND P1, PT, R5, 0x3, PT ;  /* 0x000000030500780c */ /* 0x000fe20003f24270 */
[----:B------:R-:W-:Y:S01]  /*4760*/  IMAD R7, R28, R5, RZ ;  /* 0x000000051c077224 */ /* 0x000fe200078e02ff */
[----:B------:R-:W-:Y:S01]  /*4770*/  PLOP3.LUT P0, PT, PT, PT, PT, 0x80, 0x0 ;  /* 0x000000000000781c */ /* 0x000fe20003f0f070 */
[----:B------:R-:W-:Y:S02]  /*4780*/  IMAD.MOV.U32 R6, RZ, RZ, RZ ;  /* 0x000000ffff067224 */ /* 0x000fe400078e00ff */
[----:B------:R-:W-:-:S07]  /*4790*/  IMAD R11, R7, 0x4, R20 ;  /* 0x00000004070b7824 */ /* 0x000fce00078e0214 */
[----:B------:R-:W-:Y:S05]  /*47a0*/  @!P1 BRA `(.L_x_354) ;  /* 0x000000e000009947 */ /* 0x000fea0003800000 */
[----:B------:R-:W-:Y:S02]  /*47b0*/  PLOP3.LUT P0, PT, PT, PT, PT, 0x8, 0x0 ;  /* 0x000000000000781c */ /* 0x000fe40003f0e170 */
[----:B------:R-:W-:-:S10]  /*47c0*/  IADD3 R9, R5, -0x3, RZ ;  /* 0xfffffffd05097810 */ /* 0x000fd40007ffe0ff */
.L_x_355:
[----:B------:R0:W2:Y:S04]  /*47d0*/  LDL R7, [R11] ;  /* 0x000000000b077983 */ /* 0x0000a80000100800 */
[----:B------:R0:W3:Y:S04]  /*47e0*/  LDL R8, [R11+0x4] ;  /* 0x000004000b087983 */ /* 0x0000e80000100800 */
[----:B------:R0:W4:Y:S04]  /*47f0*/  LDL R10, [R11+0x8] ;  /* 0x000008000b0a7983 */ /* 0x0001280000100800 */
[----:B------:R0:W5:Y:S01]  /*4800*/  LDL R12, [R11+0xc] ;  /* 0x00000c000b0c7983 */ /* 0x0001620000100800 */
[----:B------:R-:W-:-:S04]  /*4810*/  IADD3 R6, R6, 0x4, RZ ;  /* 0x0000000406067810 */ /* 0x000fc80007ffe0ff */
[----:B------:R-:W-:Y:S02]  /*4820*/  ISETP.GE.AND P1, PT, R6, R9, PT ;  /* 0x000000090600720c */ /* 0x000fe40003f26270 */
[----:B0-----:R-:W-:Y:S01]  /*4830*/  IADD3 R11, R11, 0x10, RZ ;  /* 0x000000100b0b7810 */ /* 0x001fe20007ffe0ff */
[----:B--2---:R-:W-:-:S04]  /*4840*/  FADD.FTZ R7, |R7|, R4 ;  /* 0x0000000407077221 */ /* 0x004fc80000010200 */
[----:B---3--:R-:W-:-:S04]  /*4850*/  FADD.FTZ R7, R7, |R8| ;  /* 0x4000000807077221 */ /* 0x008fc80000010000 */
[----:B----4-:R-:W-:-:S04]  /*4860*/  FADD.FTZ R7, R7, |R10| ;  /* 0x4000000a07077221 */ /* 0x010fc80000010000 */
[----:B-----5:R-:W-:Y:S01]  /*4870*/  FADD.FTZ R4, R7, |R12| ;  /* 0x4000000c07047221 */ /* 0x020fe20000010000 */
[----:B------:R-:W-:Y:S07]  /*4880*/  @!P1 BRA `(.L_x_355) ;  /* 0xffffff4000009947 */ /* 0x000fee000383ffff */
.L_x_354:
[----:B------:R-:W-:-:S04]  /*4890*/  IADD3 R7, -R6, R5, RZ ;  /* 0x0000000506077210 */ /* 0x000fc80007ffe1ff */
[----:B------:R-:W-:-:S12]  /*48a0*/  ISETP.GT.AND P1, PT, R7, 0x1, PT ;  /* 0x000000010700780c */ /* 0x000fd80003f24270 */
[----:B------:R-:W-:Y:S05]  /*48b0*/  @!P1 BRA `(.L_x_356) ;  /* 0x0000007000009947 */ /* 0x000fea0003800000 */
[----:B------:R0:W2:Y:S04]  /*48c0*/  LDL R7, [R11] ;  /* 0x000000000b077983 */ /* 0x0000a80000100800 */
[----:B------:R0:W3:Y:S01]  /*48d0*/  LDL R9, [R11+0x4] ;  /* 0x000004000b097983 */ /* 0x0000e20000100800 */
[----:B------:R-:W-:Y:S02]  /*48e0*/  PLOP3.LUT P0, PT, PT, PT, PT, 0x8, 0x0 ;  /* 0x000000000000781c */ /* 0x000fe40003f0e170 */
[----:B------:R-:W-:Y:S02]  /*48f0*/  IADD3 R6, R6, 0x2, RZ ;  /* 0x0000000206067810 */ /* 0x000fe40007ffe0ff */
[----:B0-----:R-:W-:Y:S01]  /*4900*/  IADD3 R11, R11, 0x8, RZ ;  /* 0x000000080b0b7810 */ /* 0x001fe20007ffe0ff */
[----:B--2---:R-:W-:-:S04]  /*4910*/  FADD.FTZ R4, R4, |R7| ;  /* 0x4000000704047221 */ /* 0x004fc80000010000 */
[----:B---3--:R-:W-:-:S08]  /*4920*/  FADD.FTZ R4, R4, |R9| ;  /* 0x4000000904047221 */ /* 0x008fd00000010000 */
.L_x_356:
[----:B------:R-:W-:-:S12]  /*4930*/  ISETP.LT.OR P0, PT, R6, R5, P0 ;  /* 0x000000050600720c */ /* 0x000fd80000701670 */
[----:B------:R-:W-:Y:S05]  /*4940*/  @!P0 BRA `(.L_x_353) ;  /* 0x0000002000008947 */ /* 0x000fea0003800000 */
[----:B------:R-:W2:Y:S02]  /*4950*/  LDL R7, [R11] ;  /* 0x000000000b077983 */ /* 0x000ea40000100800 */
[----:B--2---:R-:W-:-:S08]  /*4960*/  FADD.FTZ R4, R4, |R7| ;  /* 0x4000000704047221 */ /* 0x004fd00000010000 */
.L_x_353:
[----:B------:R-:W-:-:S04]  /*4970*/  IADD3 R5, R5, 0x1, RZ ;  /* 0x0000000105057810 */ /* 0x000fc80007ffe0ff */
[----:B------:R-:W-:-:S12]  /*4980*/  ISETP.GE.AND P0, PT, R5, R28, PT ;  /* 0x0000001c0500720c */ /* 0x000fd80003f06270 */
[----:B------:R-:W-:Y:S05]  /*4990*/  @!P0 BRA `(.L_x_357) ;  /* 0xfffffd9000008947 */ /* 0x000fea000383ffff */
[----:B------:R-:W-:-:S12]  /*49a0*/  FSETP.GEU.FTZ.AND P0, PT, R4, 1.0000000116860974231e-07, PT ;  /* 0x33d6bf950400780b */ /* 0x000fd80003f1e000 */
[----:B------:R-:W-:Y:S05]  /*49b0*/  @!P0 BRA `(.L_x_332) ;  /* 0x0000a60000008947 */ /* 0x000fea0003800000 */
[----:B------:R-:W0:Y:S01]  /*49c0*/  MUFU.RCP R5, R3 ;  /* 0x0000000300057308 */ /* 0x000e220000001000 */
[----:B------:R-:W-:Y:S01]  /*49d0*/  FMUL.FTZ R18, R4, 0.20000000298023223877 ;  /* 0x3e4ccccd04127820 */ /* 0x000fe20000410000 */
[----:B------:R-:W-:-:S03]  /*49e0*/  MOV R19, 0x1 ;  /* 0x0000000100137802 */ /* 0x000fc60000000f00 */
[----:B0-----:R-:W-:-:S08]  /*49f0*/  FMUL.FTZ R18, R18, R5 ;  /* 0x0000000512127220 */ /* 0x001fd00000410000 */
.L_x_377:
[----:B------:R-:W-:-:S12]  /*4a00*/  ISETP.GE.AND P0, PT, R19, 0x1, PT ;  /* 0x000000011300780c */ /* 0x000fd80003f06270 */
[----:B01----:R-:W-:Y:S05]  /*4a10*/  @!P0 BRA `(.L_x_358) ;  /* 0x00001dc000008947 */ /* 0x003fea0003800000 */
[----:B------:R-:W-:Y:S01]  /*4a20*/  IMAD R16, R28, R19, RZ ;  /* 0x000000131c107224 */ /* 0x000fe200078e02ff */
[----:B------:R-:W-:Y:S02]  /*4a30*/  IADD3 R17, R19, 0x1, RZ ;  /* 0x0000000113117810 */ /* 0x000fe40007ffe0ff */
[----:B------:R-:W-:Y:S01]  /*4a40*/  MOV R15, RZ ;  /* 0x000000ff000f7202 */ /* 0x000fe20000000f00 */
[----:B------:R-:W-:Y:S02]  /*4a50*/  IMAD.IADD R11, R16, 0x1, R19 ;  /* 0x00000001100b7824 */ /* 0x000fe400078e0213 */
[----:B------:R-:W-:Y:S02]  /*4a60*/  IMAD R14, R28, R17, RZ ;  /* 0x000000111c0e7224 */ /* 0x000fe400078e02ff */
[C---:B------:R-:W-:Y:S01]  /*4a70*/  IMAD R13, R16.reuse, 0x4, R20 ;  /* 0x00000004100d7824 */ /* 0x040fe200078e0214 */
[----:B------:R-:W-:Y:S01]  /*4a80*/  LEA R11, R11, R20, 0x2 ;  /* 0x000000140b0b7211 */ /* 0x000fe200078e10ff */
[----:B------:R-:W-:-:S02]  /*4a90*/  IMAD R12, R16, UR5, RZ ;  /* 0x00000005100c7c24 */ /* 0x000fc4000f8e02ff */
[----:B------:R-:W-:-:S08]  /*4aa0*/  IMAD.IADD R10, R14, 0x1, R19 ;  /* 0x000000010e0a7824 */ /* 0x000fd000078e0213 */
.L_x_376:
[----:B01----:R-:W-:-:S04]  /*4ab0*/  IADD3 R5, R16, R15, RZ ;  /* 0x0000000f10057210 */ /* 0x003fc80007ffe0ff */
        /* <DEDUP_REMOVED lines=8> */
[----:B------:R-:W-:Y:S01]  /*4b40*/  IMAD R4, R28, R15, RZ ;  /* 0x0000000f1c047224 */ /* 0x000fe200078e02ff */
[----:B------:R-:W2:Y:S03]  /*4b50*/  LDL R33, [R11] ;  /* 0x000000000b217983 */ /* 0x000ea60000100800 */
[----:B------:R-:W-:-:S05]  /*4b60*/  IMAD.IADD R7, R4, 0x1, R15 ;  /* 0x0000000104077824 */ /* 0x000fca00078e020f */
[----:B------:R-:W-:-:S08]  /*4b70*/  LEA R7, R7, R20, 0x2 ;  /* 0x0000001407077211 */ /* 0x000fd000078e10ff */
[----:B------:R-:W2:Y:S02]  /*4b80*/  LDL R6, [R7] ;  /* 0x0000000007067983 */ /* 0x000ea40000100800 */
[----:B--2---:R-:W-:-:S04]  /*4b90*/  FADD.FTZ R34, R33, -R6 ;  /* 0x8000000621227221 */ /* 0x004fc80000010000 */
        /* <DEDUP_REMOVED lines=26> */
[----:B------:R-:W-:Y:S02]  /*4d40*/  IMAD.MOV.U32 R23, RZ, RZ, RZ ;  /* 0x000000ffff177224 */ /* 0x000fe400078e00ff */
[----:B-1----:R-:W-:Y:S01]  /*4d50*/  FMUL.FTZ R8, R9, R8 ;  /* 0x0000000809087220 */ /* 0x002fe20000410000 */
[----:B------:R-:W-:Y:S07]  /*4d60*/  @!P0 BRA `(.L_x_361) ;  /* 0x0000055000008947 */ /* 0x000fee0003800000 */
[----:B0-----:R-:W-:Y:S01]  /*4d70*/  ISETP.GT.AND P1, PT, R15, 0x3, PT ;  /* 0x000000030f00780c */ /* 0x001fe20003f24270 */
[----:B------:R-:W-:Y:S01]  /*4d80*/  IMAD R6, R4, 0x4, R20 ;  /* 0x0000000404067824 */ /* 0x000fe200078e0214 */
[----:B------:R-:W-:-:S02]  /*4d90*/  PLOP3.LUT P0, PT, PT, PT, PT, 0x80, 0x0 ;  /* 0x000000000000781c */ /* 0x000fc40003f0f070 */
[----:B------:R-:W-:Y:S02]  /*4da0*/  MOV R32, RZ ;  /* 0x000000ff00207202 */ /* 0x000fe40000000f00 */
[----:B------:R-:W-:-:S06]  /*4db0*/  MOV R5, R13 ;  /* 0x0000000d00057202 */ /* 0x000fcc0000000f00 */
[----:B------:R-:W-:Y:S05]  /*4dc0*/  @!P1 BRA `(.L_x_362) ;  /* 0x000002b000009947 */ /* 0x000fea0003800000 */
[----:B------:R-:W-:Y:S02]  /*4dd0*/  PLOP3.LUT P0, PT, PT, PT, PT, 0x8, 0x0 ;  /* 0x000000000000781c */ /* 0x000fe40003f0e170 */
[----:B------:R-:W-:-:S10]  /*4de0*/  IADD3 R37, R15, -0x3, RZ ;  /* 0xfffffffd0f257810 */ /* 0x000fd40007ffe0ff */
.L_x_363:
        /* <DEDUP_REMOVED lines=41> */
.L_x_362:
[----:B------:R-:W-:-:S05]  /*5080*/  IMAD.IADD R7, R15, 0x1, -R32 ;  /* 0x000000010f077824 */ /* 0x000fca00078e0a20 */
        /* <DEDUP_REMOVED lines=24> */
.L_x_364:
        /* <DEDUP_REMOVED lines=11> */
.L_x_361:
[----:B0-----:R-:W-:-:S04]  /*52c0*/  IADD3 R32, R15, 0x1, RZ ;  /* 0x000000010f207810 */ /* 0x001fc80007ffe0ff */
[----:B------:R-:W-:-:S12]  /*52d0*/  ISETP.GE.AND P0, PT, R32, R19, PT ;  /* 0x000000132000720c */ /* 0x000fd80003f06270 */
[----:B------:R-:W-:Y:S05]  /*52e0*/  @P0 BRA `(.L_x_365) ;  /* 0x0000061000000947 */ /* 0x000fea0003800000 */
[----:B------:R-:W-:Y:S01]  /*52f0*/  IADD3 R5, -R32, R19, RZ ;  /* 0x0000001320057210 */ /* 0x000fe20007ffe1ff */
[----:B------:R-:W-:Y:S01]  /*5300*/  IMAD R7, R28, R32, R15 ;  /* 0x000000201c077224 */ /* 0x000fe200078e020f */
[----:B------:R-:W-:Y:S02]  /*5310*/  PLOP3.LUT P0, PT, PT, PT, PT, 0x80, 0x0 ;  /* 0x000000000000781c */ /* 0x000fe40003f0f070 */
[----:B------:R-:W-:Y:S02]  /*5320*/  ISETP.GT.AND P1, PT, R5, 0x3, PT ;  /* 0x000000030500780c */ /* 0x000fe40003f24270 */
[----:B------:R-:W-:-:S05]  /*5330*/  IADD3 R5, R16, R15, RZ ;  /* 0x0000000f10057210 */ /* 0x000fca0007ffe0ff */
[----:B------:R-:W-:-:S05]  /*5340*/  IMAD R5, R5, 0x4, R0 ;  /* 0x0000000405057824 */ /* 0x000fca00078e0200 */
[----:B------:R-:W-:Y:S05]  /*5350*/  @!P1 BRA `(.L_x_366) ;  /* 0x0000032000009947 */ /* 0x000fea0003800000 */
[----:B------:R-:W-:Y:S02]  /*5360*/  PLOP3.LUT P0, PT, PT, PT, PT, 0x8, 0x0 ;  /* 0x000000000000781c */ /* 0x000fe40003f0e170 */
[----:B------:R-:W-:-:S10]  /*5370*/  IADD3 R6, R19, -0x3, RZ ;  /* 0xfffffffd13067810 */ /* 0x000fd40007ffe0ff */
.L_x_367:
[----:B------:R-:W-:Y:S01]  /*5380*/  IMAD R25, R7, 0x4, R20 ;  /* 0x0000000407197824 */ /* 0x000fe200078e0214 */
[----:B------:R-:W2:Y:S07]  /*5390*/  LDL R33, [R5] ;  /* 0x0000000005217983 */ /* 0x000eae0000100800 */
[----:B------:R-:W2:Y:S02]  /*53a0*/  LDL R31, [R25] ;  /* 0x00000000191f7983 */ /* 0x000ea40000100800 */
[----:B--2---:R-:W-:-:S04]  /*53b0*/  FFMA.FTZ R34, R8, R31, R33 ;  /* 0x0000001f08227223 */ /* 0x004fc80000010021 */
[----:B------:R-:W-:-:S08]  /*53c0*/  FFMA.FTZ R34, -R9, R34, R31 ;  /* 0x0000002209227223 */ /* 0x000fd0000001011f */
[----:B------:R0:W-:Y:S04]  /*53d0*/  STL [R25], R34 ;  /* 0x0000002219007387 */ /* 0x0001e80000100800 */
[----:B------:R-:W2:Y:S01]  /*53e0*/  LDL R35, [R5] ;  /* 0x0000000005237983 */ /* 0x000ea20000100800 */
[----:B------:R-:W-:Y:S01]  /*53f0*/  FFMA.FTZ R36, -R8, R33, R31 ;  /* 0x0000002108247223 */ /* 0x000fe2000001011f */
[----:B------:R-:W-:-:S04]  /*5400*/  IADD3 R7, R28, R7, RZ ;  /* 0x000000071c077210 */ /* 0x000fc80007ffe0ff */
        /* <DEDUP_REMOVED lines=9> */
[----:B------:R-:W-:Y:S02]  /*54a0*/  FFMA.FTZ R34, -R8, R35, R33 ;  /* 0x0000002308227223 */ /* 0x000fe40000010121 */
[----:B------:R-:W-:Y:S01]  /*54b0*/  IMAD.IADD R7, R28, 0x1, R7 ;  /* 0x000000011c077824 */ /* 0x000fe200078e0207 */
[----:B------:R-:W1:Y:S01]  /*54c0*/  LDL R35, [R5+0x8] ;  /* 0x0000080005237983 */ /* 0x000e620000100800 */
[----:B---3--:R-:W-:-:S03]  /*54d0*/  FFMA.FTZ R34, R9, R34, R25 ;  /* 0x0000002209227223 */ /* 0x008fc60000010019 */
[----:B------:R-:W-:-:S05]  /*54e0*/  LEA R25, R7, R20, 0x2 ;  /* 0x0000001407197211 */ /* 0x000fca00078e10ff */
        /* <DEDUP_REMOVED lines=9> */
[----:B--2---:R-:W-:Y:S02]  /*5580*/  FFMA.FTZ R38, R9, R38, R31 ;  /* 0x0000002609267223 */ /* 0x004fe4000001001f */
[----:B------:R-:W-:-:S06]  /*5590*/  IMAD R31, R7, 0x4, R20 ;  /* 0x00000004071f7824 */ /* 0x000fcc00078e0214 */
        /* <DEDUP_REMOVED lines=8> */
[----:B------:R-:W-:Y:S02]  /*5620*/  ISETP.GE.AND P1, PT, R32, R6, PT ;  /* 0x000000062000720c */ /* 0x000fe40003f26270 */
[----:B------:R-:W-:Y:S01]  /*5630*/  IADD3 R7, R28, R7, RZ ;  /* 0x000000071c077210 */ /* 0x000fe20007ffe0ff */
[----:B--2---:R-:W-:-:S08]  /*5640*/  FFMA.FTZ R36, R9, R36, R25 ;  /* 0x0000002409247223 */ /* 0x004fd00000010019 */
[----:B------:R0:W-:Y:S02]  /*5650*/  STL [R5+0xc], R36 ;  /* 0x00000c2405007387 */ /* 0x0001e40000100800 */
[----:B0-----:R-:W-:Y:S01]  /*5660*/  IADD3 R5, R5, 0x10, RZ ;  /* 0x0000001005057810 */ /* 0x001fe20007ffe0ff */
[----:B------:R-:W-:Y:S07]  /*5670*/  @!P1 BRA `(.L_x_367) ;  /* 0xfffffd0000009947 */ /* 0x000fee000383ffff */
.L_x_366:
[----:B------:R-:W-:-:S04]  /*5680*/  IADD3 R6, -R32, R19, RZ ;  /* 0x0000001320067210 */ /* 0x000fc80007ffe1ff */
[----:B------:R-:W-:-:S12]  /*5690*/  ISETP.GT.AND P1, PT, R6, 0x1, PT ;  /* 0x000000010600780c */ /* 0x000fd80003f24270 */
        /* <DEDUP_REMOVED lines=20> */
[----:B------:R-:W-:Y:S01]  /*57e0*/  PLOP3.LUT P0, PT, PT, PT, PT, 0x8, 0x0 ;  /* 0x000000000000781c */ /* 0x000fe20003f0e170 */
[----:B------:R-:W-:Y:S01]  /*57f0*/  IMAD.IADD R7, R28, 0x1, R7 ;  /* 0x000000011c077824 */ /* 0x000fe200078e0207 */
[----:B------:R-:W-:Y:S01]  /*5800*/  IADD3 R32, R32, 0x2, RZ ;  /* 0x0000000220207810 */ /* 0x000fe20007ffe0ff */
[----:B--2---:R-:W-:-:S08]  /*5810*/  FFMA.FTZ R6, R9, R6, R33 ;  /* 0x0000000609067223 */ /* 0x004fd00000010021 */
[----:B------:R0:W-:Y:S02]  /*5820*/  STL [R5+0x4], R6 ;  /* 0x0000040605007387 */ /* 0x0001e40000100800 */
[----:B0-----:R-:W-:-:S08]  /*5830*/  IADD3 R5, R5, 0x8, RZ ;  /* 0x0000000805057810 */ /* 0x001fd00007ffe0ff */
.L_x_368:
[----:B------:R-:W-:-:S12]  /*5840*/  ISETP.LT.OR P0, PT, R32, R19, P0 ;  /* 0x000000132000720c */ /* 0x000fd80000701670 */
        /* <DEDUP_REMOVED lines=11> */
.L_x_365:
[----:B------:R-:W-:-:S12]  /*5900*/  ISETP.GE.AND P0, PT, R17, R28, PT ;  /* 0x0000001c1100720c */ /* 0x000fd80003f06270 */
[----:B------:R-:W-:Y:S05]  /*5910*/  @P0 BRA `(.L_x_369) ;  /* 0x000006c000000947 */ /* 0x000fea0003800000 */
[-C--:B0-----:R-:W-:Y:S01]  /*5920*/  IADD3 R5, R28, -R17.reuse, RZ ;  /* 0x800000111c057210 */ /* 0x081fe20007ffe0ff */
[----:B------:R-:W-:Y:S01]  /*5930*/  IMAD.IADD R7, R14, 0x1, R15 ;  /* 0x000000010e077824 */ /* 0x000fe200078e020f */
[----:B------:R-:W-:Y:S02]  /*5940*/  PLOP3.LUT P0, PT, PT, PT, PT, 0x80, 0x0 ;  /* 0x000000000000781c */ /* 0x000fe40003f0f070 */
[----:B------:R-:W-:Y:S02]  /*5950*/  ISETP.GT.AND P1, PT, R5, 0x3, PT ;  /* 0x000000030500780c */ /* 0x000fe40003f24270 */
[----:B------:R-:W-:Y:S02]  /*5960*/  MOV R25, R10 ;  /* 0x0000000a00197202 */ /* 0x000fe40000000f00 */
[----:B------:R-:W-:-:S08]  /*5970*/  MOV R5, R17 ;  /* 0x0000001100057202 */ /* 0x000fd00000000f00 */
[----:B------:R-:W-:Y:S05]  /*5980*/  @!P1 BRA `(.L_x_370) ;  /* 0x0000039000009947 */ /* 0x000fea0003800000 */
[----:B------:R-:W-:Y:S02]  /*5990*/  PLOP3.LUT P0, PT, PT, PT, PT, 0x8, 0x0 ;  /* 0x000000000000781c */ /* 0x000fe40003f0e170 */
[----:B------:R-:W-:-:S10]  /*59a0*/  IADD3 R6, R28, -0x3, RZ ;  /* 0xfffffffd1c067810 */ /* 0x000fd40007ffe0ff */
.L_x_371:
[----:B-1----:R-:W-:Y:S01]  /*59b0*/  IMAD R31, R7, 0x4, R20 ;  /* 0x00000004071f7824 */ /* 0x002fe200078e0214 */
[----:B------:R-:W-:-:S07]  /*59c0*/  LEA R32, R25, R20, 0x2 ;  /* 0x0000001419207211 */ /* 0x000fce00078e10ff */
        /* <DEDUP_REMOVED lines=8> */
[----:B------:R-:W-:-:S03]  /*5a50*/  IMAD.IADD R7, R28, 0x1, R25 ;  /* 0x000000011c077824 */ /* 0x000fc600078e0219 */
[----:B------:R-:W-:Y:S01]  /*5a60*/  LEA R25, R33, R20, 0x2 ;  /* 0x0000001421197211 */ /* 0x000fe200078e10ff */
        /* <DEDUP_REMOVED lines=11> */
[----:B------:R-:W-:-:S04]  /*5b20*/  IMAD.IADD R33, R28, 0x1, R33 ;  /* 0x000000011c217824 */ /* 0x000fc800078e0221 */
[----:B-1----:R-:W-:Y:S01]  /*5b30*/  IMAD R35, R7, 0x4, R20 ;  /* 0x0000000407237824 */ /* 0x002fe200078e0214 */
        /* <DEDUP_REMOVED lines=10> */
[C---:B------:R-:W-:Y:S02]  /*5be0*/  IADD3 R37, R28.reuse, R33, RZ ;  /* 0x000000211c257210 */ /* 0x040fe40007ffe0ff */
[----:B------:R-:W-:-:S03]  /*5bf0*/  IADD3 R33, R28, R7, RZ ;  /* 0x000000071c217210 */ /* 0x000fc60007ffe0ff */
        /* <DEDUP_REMOVED lines=12> */
[----:B------:R-:W-:Y:S02]  /*5cc0*/  IADD3 R7, R28, R37, RZ ;  /* 0x000000251c077210 */ /* 0x000fe40007ffe0ff */
[----:B------:R-:W-:Y:S01]  /*5cd0*/  ISETP.GE.AND P1, PT, R5, R6, PT ;  /* 0x000000060500720c */ /* 0x000fe20003f26270 */
[----:B--2---:R-:W-:-:S02]  /*5ce0*/  FFMA.FTZ R39, R9, R38, R25 ;  /* 0x0000002609277223 */ /* 0x004fc40000010019 */
[----:B------:R-:W-:-:S06]  /*5cf0*/  IMAD.IADD R25, R28, 0x1, R33 ;  /* 0x000000011c197824 */ /* 0x000fcc00078e0221 */
[----:B------:R1:W-:Y:S03]  /*5d00*/  STL [R34], R39 ;  /* 0x0000002722007387 */ /* 0x0003e60000100800 */
[----:B------:R-:W-:Y:S05]  /*5d10*/  @!P1 BRA `(.L_x_371) ;  /* 0xfffffc9000009947 */ /* 0x000fea000383ffff */
.L_x_370:
[----:B------:R-:W-:-:S04]  /*5d20*/  IADD3 R6, R28, -R5, RZ ;  /* 0x800000051c067210 */ /* 0x000fc80007ffe0ff */
[----:B------:R-:W-:-:S12]  /*5d30*/  ISETP.GT.AND P1, PT, R6, 0x1, PT ;  /* 0x000000010600780c */ /* 0x000fd80003f24270 */
[----:B------:R-:W-:Y:S05]  /*5d40*/  @!P1 BRA `(.L_x_372) ;  /* 0x000001c000009947 */ /* 0x000fea0003800000 */
[----:B------:R-:W-:Y:S01]  /*5d50*/  LEA R6, R7, R20, 0x2 ;  /* 0x0000001407067211 */ /* 0x000fe200078e10ff */
[----:B-1----:R-:W-:-:S07]  /*5d60*/  IMAD R31, R25, 0x4, R20 ;  /* 0x00000004191f7824 */ /* 0x002fce00078e0214 */
        /* <DEDUP_REMOVED lines=20> */
[----:B------:R-:W-:Y:S01]  /*5eb0*/  PLOP3.LUT P0, PT, PT, PT, PT, 0x8, 0x0 ;  /* 0x000000000000781c */ /* 0x000fe20003f0e170 */
[C---:B------:R-:W-:Y:S01]  /*5ec0*/  IMAD.IADD R25, R28.reuse, 0x1, R25 ;  /* 0x000000011c197824 */ /* 0x040fe200078e0219 */
[----:B------:R-:W-:Y:S02]  /*5ed0*/  IADD3 R5, R5, 0x2, RZ ;  /* 0x0000000205057810 */ /* 0x000fe40007ffe0ff */
[----:B------:R-:W-:Y:S01]  /*5ee0*/  IADD3 R7, R28, R7, RZ ;  /* 0x000000071c077210 */ /* 0x000fe20007ffe0ff */
[----:B--2---:R-:W-:-:S08]  /*5ef0*/  FFMA.FTZ R35, R9, R36, R35 ;  /* 0x0000002409237223 */ /* 0x004fd00000010023 */
[----:B------:R1:W-:Y:S02]  /*5f00*/  STL [R34], R35 ;  /* 0x0000002322007387 */ /* 0x0003e40000100800 */
.L_x_372:
[----:B------:R-:W-:-:S12]  /*5f10*/  ISETP.LT.OR P0, PT, R5, R28, P0 ;  /* 0x0000001c0500720c */ /* 0x000fd80000701670 */
[----:B------:R-:W-:Y:S05]  /*5f20*/  @!P0 BRA `(.L_x_369) ;  /* 0x000000b000008947 */ /* 0x000fea0003800000 */
[-C--:B------:R-:W-:Y:S02]  /*5f30*/  LEA R7, R7, R20.reuse, 0x2 ;  /* 0x0000001407077211 */ /* 0x080fe400078e10ff */
[----:B------:R-:W-:-:S06]  /*5f40*/  LEA R5, R25, R20, 0x2 ;  /* 0x0000001419057211 */ /* 0x000fcc00078e10ff */
        /* <DEDUP_REMOVED lines=9> */
.L_x_369:
[----:B0-----:R-:W-:Y:S01]  /*5fe0*/  IMAD.IADD R5, R28, 0x1, -R23 ;  /* 0x000000011c057824 */ /* 0x001fe200078e0a17 */
[----:B------:R-:W-:Y:S01]  /*5ff0*/  PLOP3.LUT P0, PT, PT, PT, PT, 0x80, 0x0 ;  /* 0x000000000000781c */ /* 0x000fe20003f0f070 */
[----:B-1----:R-:W-:Y:S01]  /*6000*/  IMAD R31, R4, UR5, RZ ;  /* 0x00000005041f7c24 */ /* 0x002fe2000f8e02ff */
[----:B------:R-:W-:Y:S02]  /*6010*/  MOV R37, R12 ;  /* 0x0000000c00257202 */ /* 0x000fe40000000f00 */
[----:B------:R-:W-:-:S12]  /*6020*/  ISETP.GT.AND P1, PT, R5, 0x3, PT ;  /* 0x000000030500780c */ /* 0x000fd80003f24270 */
[----:B------:R-:W-:Y:S05]  /*6030*/  @!P1 BRA `(.L_x_373) ;  /* 0x0000042000009947 */ /* 0x000fea0003800000 */
[----:B------:R-:W-:Y:S02]  /*6040*/  PLOP3.LUT P0, PT, PT, PT, PT, 0x8, 0x0 ;  /* 0x000000000000781c */ /* 0x000fe40003f0e170 */
[----:B------:R-:W-:-:S10]  /*6050*/  IADD3 R36, R28, -0x3, RZ ;  /* 0xfffffffd1c247810 */ /* 0x000fd40007ffe0ff */
.L_x_374:
[C---:B------:R-:W-:Y:S01]  /*6060*/  IADD3 R32, R22.reuse, R31, RZ ;  /* 0x0000001f16207210 */ /* 0x040fe20007ffe0ff */
[----:B0-----:R-:W-:Y:S01]  /*6070*/  IMAD.MOV.U32 R25, RZ, RZ, 0x4 ;  /* 0x00000004ff197424 */ /* 0x001fe200078e00ff */
        /* <DEDUP_REMOVED lines=43> */
[----:B------:R-:W-:-:S03]  /*6330*/  IADD3 R42, R22, R37, RZ ;  /* 0x00000025162a7210 */ /* 0x000fc60007ffe0ff */
        /* <DEDUP_REMOVED lines=18> */
.L_x_373:
[----:B------:R-:W-:-:S04]  /*6460*/  IADD3 R4, R28, -R23, RZ ;  /* 0x800000171c047210 */ /* 0x000fc80007ffe0ff */
[----:B------:R-:W-:-:S12]  /*6470*/  ISETP.GT.AND P1, PT, R4, 0x1, PT ;  /* 0x000000010400780c */ /* 0x000fd80003f24270 */
[----:B------:R-:W-:Y:S05]  /*6480*/  @!P1 BRA `(.L_x_375) ;  /* 0x0000021000009947 */ /* 0x000fea0003800000 */
[----:B------:R-:W-:Y:S01]  /*6490*/  MOV R41, 0x4 ;  /* 0x0000000400297802 */ /* 0x000fe20000000f00 */
[C---:B0-----:R-:W-:Y:S01]  /*64a0*/  IMAD.IADD R6, R22.reuse, 0x1, R31 ;  /* 0x0000000116067824 */ /* 0x041fe200078e021f */
        /* <DEDUP_REMOVED lines=13> */
[----:B------:R-:W-:Y:S01]  /*6580*/  IADD3 R35, R22, R37, RZ ;  /* 0x0000002516237210 */ /* 0x000fe20007ffe0ff */
        /* <DEDUP_REMOVED lines=17> */
.L_x_375:
[----:B------:R-:W-:-:S12]  /*66a0*/  ISETP.LT.OR P0, PT, R23, R28, P0 ;  /* 0x0000001c1700720c */ /* 0x000fd80000701670 */
[----:B------:R-:W-:Y:S05]  /*66b0*/  @!P0 BRA `(.L_x_360) ;  /* 0x000000e000008947 */ /* 0x000fea0003800000 */
[C---:B-1----:R-:W-:Y:S01]  /*66c0*/  IADD3 R4, R22.reuse, R31, RZ ;  /* 0x0000001f16047210 */ /* 0x042fe20007ffe0ff */
        /* <DEDUP_REMOVED lines=13> */
.L_x_360:
[----:B------:R-:W-:Y:S05]  /*67a0*/  BSYNC B1 ;  /* 0x0000000000017941 */ /* 0x000fea0003800000 */
.L_x_359:
[----:B------:R-:W-:-:S04]  /*67b0*/  IADD3 R15, R15, 0x1, RZ ;  /* 0x000000010f0f7810 */ /* 0x000fc80007ffe0ff */
[----:B------:R-:W-:-:S12]  /*67c0*/  ISETP.GE.AND P0, PT, R15, R19, PT ;  /* 0x000000130f00720c */ /* 0x000fd80003f06270 */
[----:B------:R-:W-:Y:S05]  /*67d0*/  @!P0 BRA `(.L_x_376) ;  /* 0xffffe2d000008947 */ /* 0x000fea000383ffff */
.L_x_358:
[----:B------:R-:W-:-:S04]  /*67e0*/  IADD3 R19, R19, 0x1, RZ ;  /* 0x0000000113137810 */ /* 0x000fc80007ffe0ff */
[----:B------:R-:W-:-:S12]  /*67f0*/  ISETP.GE.AND P0, PT, R19, R28, PT ;  /* 0x0000001c1300720c */ /* 0x000fd80003f06270 */
[----:B------:R-:W-:Y:S05]  /*6800*/  @!P0 BRA `(.L_x_377) ;  /* 0xffffe1f000008947 */ /* 0x000fea000383ffff */
[----:B01----:R-:W-:Y:S01]  /*6810*/  MOV R5, 0x1 ;  /* 0x0000000100057802 */ /* 0x003fe20000000f00 */
[----:B------:R-:W-:-:S08]  /*6820*/  IMAD.MOV.U32 R4, RZ, RZ, RZ ;  /* 0x000000ffff047224 */ /* 0x000fd000078e00ff */
.L_x_382:
[----:B------:R-:W-:-:S12]  /*6830*/  ISETP.GE.AND P0, PT, R5, 0x1, PT ;  /* 0x000000010500780c */ /* 0x000fd80003f06270 */
[----:B------:R-:W-:Y:S05]  /*6840*/  @!P0 BRA `(.L_x_378) ;  /* 0x0000022000008947 */ /* 0x000fea0003800000 */
[----:B------:R-:W-:Y:S01]  /*6850*/  ISETP.GT.AND P1, PT, R5, 0x3, PT ;  /* 0x000000030500780c */ /* 0x000fe20003f24270 */
[----:B------:R-:W-:Y:S01]  /*6860*/  IMAD R7, R28, R5, RZ ;  /* 0x000000051c077224 */ /* 0x000fe200078e02ff */
[----:B------:R-:W-:Y:S02]  /*6870*/  PLOP3.LUT P0, PT, PT, PT, PT, 0x80, 0x0 ;  /* 0x000000000000781c */ /* 0x000fe40003f0f070 */
[----:B------:R-:W-:Y:S01]  /*6880*/  MOV R6, RZ ;  /* 0x000000ff00067202 */ /* 0x000fe20000000f00 */
[----:B------:R-:W-:-:S07]  /*6890*/  IMAD R11, R7, 0x4, R20 ;  /* 0x00000004070b7824 */ /* 0x000fce00078e0214 */
[----:B------:R-:W-:Y:S05]  /*68a0*/  @!P1 BRA `(.L_x_379) ;  /* 0x000000e000009947 */ /* 0x000fea0003800000 */
[----:B------:R-:W-:Y:S02]  /*68b0*/  PLOP3.LUT P0, PT, PT, PT, PT, 0x8, 0x0 ;  /* 0x000000000000781c */ /* 0x000fe40003f0e170 */
[----:B------:R-:W-:-:S10]  /*68c0*/  IADD3 R9, R5, -0x3, RZ ;  /* 0xfffffffd05097810 */ /* 0x000fd40007ffe0ff */
.L_x_380:
        /* <DEDUP_REMOVED lines=12> */
.L_x_379:
        /* <DEDUP_REMOVED lines=10> */
.L_x_381:
[----:B------:R-:W-:-:S12]  /*6a30*/  ISETP.LT.OR P0, PT, R6, R5, P0 ;  /* 0x000000050600720c */ /* 0x000fd80000701670 */
[----:B------:R-:W-:Y:S05]  /*6a40*/  @!P0 BRA `(.L_x_378) ;  /* 0x0000002000008947 */ /* 0x000fea0003800000 */
[----:B------:R-:W2:Y:S02]  /*6a50*/  LDL R7, [R11] ;  /* 0x000000000b077983 */ /* 0x000ea40000100800 */
[----:B--2---:R-:W-:-:S08]  /*6a60*/  FADD.FTZ R4, R4, |R7| ;  /* 0x4000000704047221 */ /* 0x004fd00000010000 */
.L_x_378:
[----:B------:R-:W-:-:S04]  /*6a70*/  IADD3 R5, R5, 0x1, RZ ;  /* 0x0000000105057810 */ /* 0x000fc80007ffe0ff */
[----:B------:R-:W-:-:S12]  /*6a80*/  ISETP.GE.AND P0, PT, R5, R28, PT ;  /* 0x0000001c0500720c */ /* 0x000fd80003f06270 */
[----:B------:R-:W-:Y:S05]  /*6a90*/  @!P0 BRA `(.L_x_382) ;  /* 0xfffffd9000008947 */ /* 0x000fea000383ffff */
[----:B------:R-:W-:-:S12]  /*6aa0*/  FSETP.GEU.FTZ.AND P0, PT, R4, 1.0000000116860974231e-07, PT ;  /* 0x33d6bf950400780b */ /* 0x000fd80003f1e000 */
[----:B------:R-:W-:Y:S05]  /*6ab0*/  @!P0 BRA `(.L_x_332) ;  /* 0x0000850000008947 */ /* 0x000fea0003800000 */
[----:B------:R-:W0:Y:S01]  /*6ac0*/  MUFU.RCP R3, R3 ;  /* 0x0000000300037308 */ /* 0x000e220000001000 */
[----:B------:R-:W-:Y:S02]  /*6ad0*/  FMUL.FTZ R8, R4, 0.20000000298023223877 ;  /* 0x3e4ccccd04087820 */ /* 0x000fe40000410000 */
[----:B------:R-:W-:Y:S02]  /*6ae0*/  IMAD.MOV.U32 R9, RZ, RZ, 0x1 ;  /* 0x00000001ff097424 */ /* 0x000fe400078e00ff */
[----:B0-----:R-:W-:-:S08]  /*6af0*/  FMUL.FTZ R8, R8, R3 ;  /* 0x0000000308087220 */ /* 0x001fd00000410000 */
.L_x_402:
[----:B------:R-:W-:-:S12]  /*6b00*/  ISETP.GE.AND P0, PT, R9, 0x1, PT ;  /* 0x000000010900780c */ /* 0x000fd80003f06270 */
[----:B01----:R-:W-:Y:S05]  /*6b10*/  @!P0 BRA `(.L_x_383) ;  /* 0x00001dc000008947 */ /* 0x003fea0003800000 */
[CC--:B------:R-:W-:Y:S01]  /*6b20*/  IMAD R3, R28.reuse, R9.reuse, RZ ;  /* 0x000000091c037224 */ /* 0x0c0fe200078e02ff */
[----:B------:R-:W-:Y:S02]  /*6b30*/  IADD3 R11, R9, 0x1, RZ ;  /* 0x00000001090b7810 */ /* 0x000fe40007ffe0ff */
[----:B------:R-:W-:Y:S01]  /*6b40*/  MOV R12, RZ ;  /* 0x000000ff000c7202 */ /* 0x000fe20000000f00 */
[C-C-:B------:R-:W-:Y:S01]  /*6b50*/  IMAD R13, R3.reuse, 0x4, R20.reuse ;  /* 0x00000004030d7824 */ /* 0x140fe200078e0214 */
[C---:B------:R-:W-:Y:S01]  /*6b60*/  IADD3 R15, R3.reuse, R9, RZ ;  /* 0x00000009030f7210 */ /* 0x040fe20007ffe0ff */
[----:B------:R-:W-:Y:S02]  /*6b70*/  IMAD R10, R28, R11, RZ ;  /* 0x0000000b1c0a7224 */ /* 0x000fe400078e02ff */
[----:B------:R-:W-:Y:S02]  /*6b80*/  IMAD R14, R3, UR5, RZ ;  /* 0x00000005030e7c24 */ /* 0x000fe4000f8e02ff */
[----:B------:R-:W-:Y:S01]  /*6b90*/  IMAD R15, R15, 0x4, R20 ;  /* 0x000000040f0f7824 */ /* 0x000fe200078e0214 */
[----:B------:R-:W-:-:S08]  /*6ba0*/  IADD3 R16, R10, R9, RZ ;  /* 0x000000090a107210 */ /* 0x000fd00007ffe0ff */
.L_x_401:
[----:B01----:R-:W-:-:S05]  /*6bb0*/  IADD3 R5, R3, R12, RZ ;  /* 0x0000000c03057210 */ /* 0x003fca0007ffe0ff */
[----:B------:R-:W-:-:S08]  /*6bc0*/  IMAD R4, R5, 0x4, R20 ;  /* 0x0000000405047824 */ /* 0x000fd000078e0214 */
        /* <DEDUP_REMOVED lines=9> */
[----:B------:R-:W-:-:S04]  /*6c60*/  IADD3 R7, R5, R12, RZ ;  /* 0x0000000c05077210 */ /* 0x000fc80007ffe0ff */
        /* <DEDUP_REMOVED lines=10> */
[----:B------:R-:W1:Y:S01]  /*6d10*/  @!P0 MUFU.RCP R23, R33 ;  /* 0x0000002100178308 */ /* 0x000e620000001000 */
[C---:B------:R-:W-:Y:S01]  /*6d20*/  FSETP.GEU.OR P1, PT, R6.reuse, RZ, !P0 ;  /* 0x000000ff0600720b */ /* 0x040fe2000472e400 */
[----:B0-----:R-:W-:-:S06]  /*6d30*/  @P0 FADD.FTZ R18, |R6|, R17 ;  /* 0x0000001106120221 */ /* 0x001fcc0000010200 */
[----:B------:R-:W0:Y:S01]  /*6d40*/  @P0 MUFU.RCP R19, R18 ;  /* 0x0000001200130308 */ /* 0x000e220000001000 */
[----:B-1----:R-:W-:-:S04]  /*6d50*/  @!P0 FMUL.FTZ R6, R25, R23 ;  /* 0x0000001719068220 */ /* 0x002fc80000410000 */
[----:B0-----:R-:W-:-:S04]  /*6d60*/  @!P1 FADD.FTZ R19, -R19, -RZ ;  /* 0x800000ff13139221 */ /* 0x001fc80000010100 */
[----:B------:R-:W-:-:S04]  /*6d70*/  @P0 IMAD.MOV.U32 R6, RZ, RZ, R19 ;  /* 0x000000ffff060224 */ /* 0x000fc800078e0013 */
        /* <DEDUP_REMOVED lines=18> */
[----:B------:R-:W-:Y:S01]  /*6ea0*/  IMAD.MOV.U32 R4, RZ, RZ, R13 ;  /* 0x000000ffff047224 */ /* 0x000fe200078e000d */
[----:B------:R-:W-:-:S08]  /*6eb0*/  MOV R7, RZ ;  /* 0x000000ff00077202 */ /* 0x000fd00000000f00 */
[----:B------:R-:W-:Y:S05]  /*6ec0*/  @!P1 BRA `(.L_x_387) ;  /* 0x000002b000009947 */ /* 0x000fea0003800000 */
[----:B------:R-:W-:Y:S02]  /*6ed0*/  PLOP3.LUT P0, PT, PT, PT, PT, 0x8, 0x0 ;  /* 0x000000000000781c */ /* 0x000fe40003f0e170 */
[----:B------:R-:W-:-:S10]  /*6ee0*/  IADD3 R36, R12, -0x3, RZ ;  /* 0xfffffffd0c247810 */ /* 0x000fd40007ffe0ff */
.L_x_388:
[----:B------:R-:W2:Y:S04]  /*6ef0*/  LDL R32, [R6] ;  /* 0x0000000006207983 */ /* 0x000ea80000100800 */
[----:B------:R-:W2:Y:S02]  /*6f00*/  LDL R23, [R4] ;  /* 0x0000000004177983 */ /* 0x000ea40000100800 */
[----:B--2---:R-:W-:-:S04]  /*6f10*/  FFMA.FTZ R25, R17, R32, R23 ;  /* 0x0000002011197223 */ /* 0x004fc80000010017 */
[----:B------:R-:W-:-:S08]  /*6f20*/  FFMA.FTZ R25, -R18, R25, R32 ;  /* 0x0000001912197223 */ /* 0x000fd00000010120 */
[----:B------:R0:W-:Y:S04]  /*6f30*/  STL [R6], R25 ;  /* 0x0000001906007387 */ /* 0x0001e80000100800 */
[----:B------:R-:W2:Y:S01]  /*6f40*/  LDL R31, [R4] ;  /* 0x00000000041f7983 */ /* 0x000ea20000100800 */
[----:B------:R-:W-:-:S04]  /*6f50*/  FFMA.FTZ R23, -R17, R23, R32 ;  /* 0x0000001711177223 */ /* 0x000fc80000010120 */
[----:B--2---:R-:W-:Y:S02]  /*6f60*/  FFMA.FTZ R23, R18, R23, R31 ;  /* 0x0000001712177223 */ /* 0x004fe4000001001f */
[----:B------:R-:W2:Y:S06]  /*6f70*/  LDL R31, [R4+0x4] ;  /* 0x00000400041f7983 */ /* 0x000eac0000100800 */
[----:B------:R1:W-:Y:S04]  /*6f80*/  STL [R4], R23 ;  /* 0x0000001704007387 */ /* 0x0003e80000100800 */
[----:B------:R-:W2:Y:S02]  /*6f90*/  LDL R32, [R6+0x4] ;  /* 0x0000040006207983 */ /* 0x000ea40000100800 */
[----:B--2---:R-:W-:-:S04]  /*6fa0*/  FFMA.FTZ R33, R17, R32, R31 ;  /* 0x0000002011217223 */ /* 0x004fc8000001001f */
[----:B------:R-:W-:-:S08]  /*6fb0*/  FFMA.FTZ R33, -R18, R33, R32 ;  /* 0x0000002112217223 */ /* 0x000fd00000010120 */
[----:B------:R2:W-:Y:S04]  /*6fc0*/  STL [R6+0x4], R33 ;  /* 0x0000042106007387 */ /* 0x0005e80000100800 */
[----:B------:R-:W3:Y:S01]  /*6fd0*/  LDL R34, [R4+0x4] ;  /* 0x0000040004227983 */ /* 0x000ee20000100800 */
[----:B------:R-:W-:-:S03]  /*6fe0*/  FFMA.FTZ R31, -R17, R31, R32 ;  /* 0x0000001f111f7223 */ /* 0x000fc60000010120 */
[----:B0-----:R-:W1:Y:S01]  /*6ff0*/  LDL R25, [R4+0x8] ;  /* 0x0000080004197983 */ /* 0x001e620000100800 */
[----:B---3--:R-:W-:-:S08]  /*7000*/  FFMA.FTZ R31, R18, R31, R34 ;  /* 0x0000001f121f7223 */ /* 0x008fd00000010022 */
[----:B------:R0:W-:Y:S04]  /*7010*/  STL [R4+0x4], R31 ;  /* 0x0000041f04007387 */ /* 0x0001e80000100800 */
[----:B------:R-:W1:Y:S02]  /*7020*/  LDL R32, [R6+0x8] ;  /* 0x0000080006207983 */ /* 0x000e640000100800 */
[----:B-1----:R-:W-:-:S04]  /*7030*/  FFMA.FTZ R23, R17, R32, R25 ;  /* 0x0000002011177223 */ /* 0x002fc80000010019 */
[----:B------:R-:W-:-:S08]  /*7040*/  FFMA.FTZ R23, -R18, R23, R32 ;  /* 0x0000001712177223 */ /* 0x000fd00000010120 */
[----:B------:R-:W-:Y:S04]  /*7050*/  STL [R6+0x8], R23 ;  /* 0x0000081706007387 */ /* 0x000fe80000100800 */
[----:B------:R-:W3:Y:S01]  /*7060*/  LDL R34, [R4+0x8] ;  /* 0x0000080004227983 */ /* 0x000ee20000100800 */
[----:B------:R-:W-:-:S03]  /*7070*/  FFMA.FTZ R25, -R17, R25, R32 ;  /* 0x0000001911197223 */ /* 0x000fc60000010120 */
[----:B--2---:R-:W0:Y:S01]  /*7080*/  LDL R33, [R4+0xc] ;  /* 0x00000c0004217983 */ /* 0x004e220000100800 */
[----:B---3--:R-:W-:-:S08]  /*7090*/  FFMA.FTZ R25, R18, R25, R34 ;  /* 0x0000001912197223 */ /* 0x008fd00000010022 */
[----:B------:R-:W-:Y:S04]  /*70a0*/  STL [R4+0x8], R25 ;  /* 0x0000081904007387 */ /* 0x000fe80000100800 */
[----:B------:R-:W0:Y:S02]  /*70b0*/  LDL R32, [R6+0xc] ;  /* 0x00000c0006207983 */ /* 0x000e240000100800 */
[----:B0-----:R-:W-:-:S04]  /*70c0*/  FFMA.FTZ R31, R17, R32, R33 ;  /* 0x00000020111f7223 */ /* 0x001fc80000010021 */
        /* <DEDUP_REMOVED lines=11> */
.L_x_387:
        /* <DEDUP_REMOVED lines=9> */
[----:B------:R-:W-:-:S04]  /*7210*/  FFMA.FTZ R23, -R17, R23, R32 ;  /* 0x0000001711177223 */ /* 0x000fc80000010120 */
[----:B--2---:R-:W-:Y:S02]  /*7220*/  FFMA.FTZ R23, R18, R23, R31 ;  /* 0x0000001712177223 */ /* 0x004fe4000001001f */
[----:B------:R-:W2:Y:S06]  /*7230*/  LDL R31, [R4+0x4] ;  /* 0x00000400041f7983 */ /* 0x000eac0000100800 */
[----:B------:R-:W-:Y:S04]  /*7240*/  STL [R4], R23 ;  /* 0x0000001704007387 */ /* 0x000fe80000100800 */
[----:B------:R-:W2:Y:S02]  /*7250*/  LDL R32, [R6+0x4] ;  /* 0x0000040006207983 */ /* 0x000ea40000100800 */
[----:B--2---:R-:W-:-:S04]  /*7260*/  FFMA.FTZ R33, R17, R32, R31 ;  /* 0x0000002011217223 */ /* 0x004fc8000001001f */
        /* <DEDUP_REMOVED lines=10> */
.L_x_389:
        /* <DEDUP_REMOVED lines=11> */
.L_x_386:
[----:B0-----:R-:W-:-:S04]  /*73c0*/  IADD3 R32, R12, 0x1, RZ ;  /* 0x000000010c207810 */ /* 0x001fc80007ffe0ff */
[----:B------:R-:W-:-:S12]  /*73d0*/  ISETP.GE.AND P0, PT, R32, R9, PT ;  /* 0x000000092000720c */ /* 0x000fd80003f06270 */
[----:B------:R-:W-:Y:S05]  /*73e0*/  @P0 BRA `(.L_x_390) ;  /* 0x0000061000000947 */ /* 0x000fea0003800000 */
[----:B------:R-:W-:Y:S01]  /*73f0*/  IADD3 R4, -R32, R9, RZ ;  /* 0x0000000920047210 */ /* 0x000fe20007ffe1ff */
[--C-:B------:R-:W-:Y:S01]  /*7400*/  IMAD.IADD R23, R3, 0x1, R12.reuse ;  /* 0x0000000103177824 */ /* 0x100fe200078e020c */
[----:B------:R-:W-:Y:S01]  /*7410*/  PLOP3.LUT P0, PT, PT, PT, PT, 0x80, 0x0 ;  /* 0x000000000000781c */ /* 0x000fe20003f0f070 */
[----:B------:R-:W-:Y:S01]  /*7420*/  IMAD R7, R28, R32, R12 ;  /* 0x000000201c077224 */ /* 0x000fe200078e020c */
[----:B------:R-:W-:Y:S01]  /*7430*/  ISETP.GT.AND P1, PT, R4, 0x3, PT ;  /* 0x000000030400780c */ /* 0x000fe20003f24270 */
[----:B------:R-:W-:-:S11]  /*7440*/  IMAD R4, R23, 0x4, R0 ;  /* 0x0000000417047824 */ /* 0x000fd600078e0200 */
[----:B------:R-:W-:Y:S05]  /*7450*/  @!P1 BRA `(.L_x_391) ;  /* 0x0000032000009947 */ /* 0x000fea0003800000 */
[----:B------:R-:W-:Y:S02]  /*7460*/  PLOP3.LUT P0, PT, PT, PT, PT, 0x8, 0x0 ;  /* 0x000000000000781c */ /* 0x000fe40003f0e170 */
[----:B------:R-:W-:-:S10]  /*7470*/  IADD3 R6, R9, -0x3, RZ ;  /* 0xfffffffd09067810 */ /* 0x000fd40007ffe0ff */
.L_x_392:
[----:B------:R-:W-:Y:S01]  /*7480*/  LEA R23, R7, R20, 0x2 ;  /* 0x0000001407177211 */ /* 0x000fe200078e10ff */
[----:B------:R-:W2:Y:S07]  /*7490*/  LDL R25, [R4] ;  /* 0x0000000004197983 */ /* 0x000eae0000100800 */
[----:B------:R-:W2:Y:S02]  /*74a0*/  LDL R34, [R23] ;  /* 0x0000000017227983 */ /* 0x000ea40000100800 */
[----:B--2---:R-:W-:-:S04]  /*74b0*/  FFMA.FTZ R31, R17, R34, R25 ;  /* 0x00000022111f7223 */ /* 0x004fc80000010019 */
[----:B------:R-:W-:-:S08]  /*74c0*/  FFMA.FTZ R36, -R18, R31, R34 ;  /* 0x0000001f12247223 */ /* 0x000fd00000010122 */
[----:B------:R0:W-:Y:S04]  /*74d0*/  STL [R23], R36 ;  /* 0x0000002417007387 */ /* 0x0001e80000100800 */
[----:B------:R-:W2:Y:S01]  /*74e0*/  LDL R31, [R4] ;  /* 0x00000000041f7983 */ /* 0x000ea20000100800 */
[----:B------:R-:W-:Y:S01]  /*74f0*/  FFMA.FTZ R25, -R17, R25, R34 ;  /* 0x0000001911197223 */ /* 0x000fe20000010122 */
[----:B------:R-:W-:Y:S02]  /*7500*/  IADD3 R7, R28, R7, RZ ;  /* 0x000000071c077210 */ /* 0x000fe40007ffe0ff */
[----:B------:R-:W3:Y:S01]  /*7510*/  LDL R33, [R4+0x4] ;  /* 0x0000040004217983 */ /* 0x000ee20000100800 */
[----:B--2---:R-:W-:Y:S02]  /*7520*/  FFMA.FTZ R25, R18, R25, R31 ;  /* 0x0000001912197223 */ /* 0x004fe4000001001f */
[----:B------:R-:W-:-:S06]  /*7530*/  IMAD R31, R7, 0x4, R20 ;  /* 0x00000004071f7824 */ /* 0x000fcc00078e0214 */
[----:B------:R1:W-:Y:S04]  /*7540*/  STL [R4], R25 ;  /* 0x0000001904007387 */ /* 0x0003e80000100800 */
[----:B------:R-:W3:Y:S02]  /*7550*/  LDL R34, [R31] ;  /* 0x000000001f227983 */ /* 0x000ee40000100800 */
[----:B---3--:R-:W-:-:S04]  /*7560*/  FFMA.FTZ R35, R17, R34, R33 ;  /* 0x0000002211237223 */ /* 0x008fc80000010021 */
[----:B------:R-:W-:-:S08]  /*7570*/  FFMA.FTZ R38, -R18, R35, R34 ;  /* 0x0000002312267223 */ /* 0x000fd00000010122 */
[----:B------:R2:W-:Y:S04]  /*7580*/  STL [R31], R38 ;  /* 0x000000261f007387 */ /* 0x0005e80000100800 */
[----:B0-----:R-:W3:Y:S01]  /*7590*/  LDL R23, [R4+0x4] ;  /* 0x0000040004177983 */ /* 0x001ee20000100800 */
[----:B------:R-:W-:Y:S01]  /*75a0*/  FFMA.FTZ R33, -R17, R33, R34 ;  /* 0x0000002111217223 */ /* 0x000fe20000010122 */
[----:B------:R-:W-:Y:S02]  /*75b0*/  IADD3 R7, R28, R7, RZ ;  /* 0x000000071c077210 */ /* 0x000fe40007ffe0ff */
[----:B------:R-:W1:Y:S01]  /*75c0*/  LDL R35, [R4+0x8] ;  /* 0x0000080004237983 */ /* 0x000e620000100800 */
[----:B---3--:R-:W-:Y:S01]  /*75d0*/  FFMA.FTZ R23, R18, R33, R23 ;  /* 0x0000002112177223 */ /* 0x008fe20000010017 */
[----:B------:R-:W-:-:S07]  /*75e0*/  LEA R33, R7, R20, 0x2 ;  /* 0x0000001407217211 */ /* 0x000fce00078e10ff */
[----:B------:R0:W-:Y:S04]  /*75f0*/  STL [R4+0x4], R23 ;  /* 0x0000041704007387 */ /* 0x0001e80000100800 */
[----:B------:R-:W1:Y:S02]  /*7600*/  LDL R34, [R33] ;  /* 0x0000000021227983 */ /* 0x000e640000100800 */
[----:B-1----:R-:W-:-:S04]  /*7610*/  FFMA.FTZ R25, R17, R34, R35 ;  /* 0x0000002211197223 */ /* 0x002fc80000010023 */
[----:B------:R-:W-:-:S08]  /*7620*/  FFMA.FTZ R36, -R18, R25, R34 ;  /* 0x0000001912247223 */ /* 0x000fd00000010122 */
[----:B------:R-:W-:Y:S04]  /*7630*/  STL [R33], R36 ;  /* 0x0000002421007387 */ /* 0x000fe80000100800 */
[----:B------:R-:W3:Y:S01]  /*7640*/  LDL R25, [R4+0x8] ;  /* 0x0000080004197983 */ /* 0x000ee20000100800 */
[----:B------:R-:W-:Y:S02]  /*7650*/  FFMA.FTZ R35, -R17, R35, R34 ;  /* 0x0000002311237223 */ /* 0x000fe40000010122 */
[----:B------:R-:W-:-:S05]  /*7660*/  IMAD.IADD R7, R28, 0x1, R7 ;  /* 0x000000011c077824 */ /* 0x000fca00078e0207 */
[----:B--2---:R-:W-:Y:S01]  /*7670*/  LEA R31, R7, R20, 0x2 ;  /* 0x00000014071f7211 */ /* 0x004fe200078e10ff */
[----:B---3--:R-:W-:Y:S02]  /*7680*/  FFMA.FTZ R25, R18, R35, R25 ;  /* 0x0000002312197223 */ /* 0x008fe40000010019 */
[----:B------:R-:W0:Y:S06]  /*7690*/  LDL R35, [R4+0xc] ;  /* 0x00000c0004237983 */ /* 0x000e2c0000100800 */
[----:B------:R-:W-:Y:S04]  /*76a0*/  STL [R4+0x8], R25 ;  /* 0x0000081904007387 */ /* 0x000fe80000100800 */
[----:B------:R-:W0:Y:S02]  /*76b0*/  LDL R34, [R31] ;  /* 0x000000001f227983 */ /* 0x000e240000100800 */
[----:B0-----:R-:W-:-:S04]  /*76c0*/  FFMA.FTZ R23, R17, R34, R35 ;  /* 0x0000002211177223 */ /* 0x001fc80000010023 */
[----:B------:R-:W-:-:S08]  /*76d0*/  FFMA.FTZ R38, -R18, R23, R34 ;  /* 0x0000001712267223 */ /* 0x000fd00000010122 */
[----:B------:R-:W-:Y:S04]  /*76e0*/  STL [R31], R38 ;  /* 0x000000261f007387 */ /* 0x000fe80000100800 */
[----:B------:R-:W2:Y:S01]  /*76f0*/  LDL R23, [R4+0xc] ;  /* 0x00000c0004177983 */ /* 0x000ea20000100800 */
        /* <DEDUP_REMOVED lines=8> */
.L_x_391:
[----:B------:R-:W-:-:S05]  /*7780*/  IMAD.IADD R6, R9, 0x1, -R32 ;  /* 0x0000000109067824 */ /* 0x000fca00078e0a20 */
        /* <DEDUP_REMOVED lines=14> */
[----:B------:R-:W-:Y:S04]  /*7870*/  STL [R4], R23 ;  /* 0x0000001704007387 */ /* 0x000fe80000100800 */
[----:B------:R-:W3:Y:S02]  /*7880*/  LDL R34, [R31] ;  /* 0x000000001f227983 */ /* 0x000ee40000100800 */
[----:B---3--:R-:W-:-:S04]  /*7890*/  FFMA.FTZ R35, R17, R34, R33 ;  /* 0x0000002211237223 */ /* 0x008fc80000010021 */
        /* <DEDUP_REMOVED lines=10> */
.L_x_393:
        /* <DEDUP_REMOVED lines=12> */
.L_x_390:
[----:B------:R-:W-:-:S12]  /*7a00*/  ISETP.GE.AND P0, PT, R11, R28, PT ;  /* 0x0000001c0b00720c */ /* 0x000fd80003f06270 */
[----:B------:R-:W-:Y:S05]  /*7a10*/  @P0 BRA `(.L_x_394) ;  /* 0x000006c000000947 */ /* 0x000fea0003800000 */
[--C-:B0-----:R-:W-:Y:S01]  /*7a20*/  IMAD.IADD R4, R28, 0x1, -R11.reuse ;  /* 0x000000011c047824 */ /* 0x101fe200078e0a0b */
[----:B------:R-:W-:Y:S01]  /*7a30*/  PLOP3.LUT P0, PT, PT, PT, PT, 0x80, 0x0 ;  /* 0x000000000000781c */ /* 0x000fe20003f0f070 */
[----:B------:R-:W-:Y:S01]  /*7a40*/  IMAD.MOV.U32 R7, RZ, RZ, R11 ;  /* 0x000000ffff077224 */ /* 0x000fe200078e000b */
[----:B------:R-:W-:Y:S02]  /*7a50*/  IADD3 R23, R10, R12, RZ ;  /* 0x0000000c0a177210 */ /* 0x000fe40007ffe0ff */
[----:B------:R-:W-:Y:S02]  /*7a60*/  ISETP.GT.AND P1, PT, R4, 0x3, PT ;  /* 0x000000030400780c */ /* 0x000fe40003f24270 */
[----:B------:R-:W-:-:S10]  /*7a70*/  MOV R25, R16 ;  /* 0x0000001000197202 */ /* 0x000fd40000000f00 */
[----:B------:R-:W-:Y:S05]  /*7a80*/  @!P1 BRA `(.L_x_395) ;  /* 0x0000039000009947 */ /* 0x000fea0003800000 */
[----:B------:R-:W-:Y:S02]  /*7a90*/  PLOP3.LUT P0, PT, PT, PT, PT, 0x8, 0x0 ;  /* 0x000000000000781c */ /* 0x000fe40003f0e170 */
[----:B------:R-:W-:-:S10]  /*7aa0*/  IADD3 R4, R28, -0x3, RZ ;  /* 0xfffffffd1c047810 */ /* 0x000fd40007ffe0ff */
.L_x_396:
[-C--:B0-----:R-:W-:Y:S02]  /*7ab0*/  LEA R6, R23, R20.reuse, 0x2 ;  /* 0x0000001417067211 */ /* 0x081fe400078e10ff */
[----:B------:R-:W-:-:S06]  /*7ac0*/  LEA R31, R25, R20, 0x2 ;  /* 0x00000014191f7211 */ /* 0x000fcc00078e10ff */
[----:B------:R-:W2:Y:S04]  /*7ad0*/  LDL R32, [R6] ;  /* 0x0000000006207983 */ /* 0x000ea80000100800 */
[----:B------:R-:W2:Y:S02]  /*7ae0*/  LDL R33, [R31] ;  /* 0x000000001f217983 */ /* 0x000ea40000100800 */
[----:B--2---:R-:W-:-:S04]  /*7af0*/  FFMA.FTZ R35, R17, R32, R33 ;  /* 0x0000002011237223 */ /* 0x004fc80000010021 */
[----:B------:R-:W-:-:S08]  /*7b00*/  FFMA.FTZ R35, -R18, R35, R32 ;  /* 0x0000002312237223 */ /* 0x000fd00000010120 */
[----:B------:R0:W-:Y:S04]  /*7b10*/  STL [R6], R35 ;  /* 0x0000002306007387 */ /* 0x0001e80000100800 */
[----:B------:R-:W2:Y:S01]  /*7b20*/  LDL R34, [R31] ;  /* 0x000000001f227983 */ /* 0x000ea20000100800 */
[C---:B------:R-:W-:Y:S01]  /*7b30*/  IMAD.IADD R37, R28.reuse, 0x1, R23 ;  /* 0x000000011c257824 */ /* 0x040fe200078e0217 */
[----:B------:R-:W-:Y:S01]  /*7b40*/  IADD3 R23, R28, R25, RZ ;  /* 0x000000191c177210 */ /* 0x000fe20007ffe0ff */
[----:B------:R-:W-:-:S03]  /*7b50*/  FFMA.FTZ R33, -R17, R33, R32 ;  /* 0x0000002111217223 */ /* 0x000fc60000010120 */
[----:B------:R-:W-:Y:S01]  /*7b60*/  LEA R25, R37, R20, 0x2 ;  /* 0x0000001425197211 */ /* 0x000fe200078e10ff */
        /* <DEDUP_REMOVED lines=22> */
[C---:B------:R-:W-:Y:S01]  /*7cd0*/  IADD3 R39, R28.reuse, R37, RZ ;  /* 0x000000251c277210 */ /* 0x040fe20007ffe0ff */
[----:B------:R-:W-:Y:S02]  /*7ce0*/  FFMA.FTZ R35, -R17, R35, R36 ;  /* 0x0000002311237223 */ /* 0x000fe40000010124 */
[----:B------:R-:W-:Y:S01]  /*7cf0*/  IMAD.IADD R37, R28, 0x1, R23 ;  /* 0x000000011c257824 */ /* 0x000fe200078e0217 */
[----:B-1----:R-:W-:-:S04]  /*7d00*/  LEA R32, R39, R20, 0x2 ;  /* 0x0000001427207211 */ /* 0x002fc800078e10ff */
        /* <DEDUP_REMOVED lines=11> */
[----:B-1----:R-:W-:Y:S02]  /*7dc0*/  IADD3 R25, R28, R37, RZ ;  /* 0x000000251c197210 */ /* 0x002fe40007ffe0ff */
[----:B------:R-:W-:Y:S01]  /*7dd0*/  ISETP.GE.AND P1, PT, R7, R4, PT ;  /* 0x000000040700720c */ /* 0x000fe20003f26270 */
[----:B--2---:R-:W-:-:S02]  /*7de0*/  FFMA.FTZ R6, R18, R23, R6 ;  /* 0x0000001712067223 */ /* 0x004fc40000010006 */
[----:B------:R-:W-:-:S06]  /*7df0*/  IMAD.IADD R23, R28, 0x1, R39 ;  /* 0x000000011c177824 */ /* 0x000fcc00078e0227 */
[----:B------:R0:W-:Y:S03]  /*7e00*/  STL [R33], R6 ;  /* 0x0000000621007387 */ /* 0x0001e60000100800 */
[----:B------:R-:W-:Y:S05]  /*7e10*/  @!P1 BRA `(.L_x_396) ;  /* 0xfffffc9000009947 */ /* 0x000fea000383ffff */
.L_x_395:
[----:B------:R-:W-:-:S04]  /*7e20*/  IADD3 R4, R28, -R7, RZ ;  /* 0x800000071c047210 */ /* 0x000fc80007ffe0ff */
[----:B------:R-:W-:-:S12]  /*7e30*/  ISETP.GT.AND P1, PT, R4, 0x1, PT ;  /* 0x000000010400780c */ /* 0x000fd80003f24270 */
[----:B------:R-:W-:Y:S05]  /*7e40*/  @!P1 BRA `(.L_x_397) ;  /* 0x000001c000009947 */ /* 0x000fea0003800000 */
[----:B------:R-:W-:Y:S01]  /*7e50*/  IMAD R4, R23, 0x4, R20 ;  /* 0x0000000417047824 */ /* 0x000fe200078e0214 */
[----:B0-----:R-:W-:-:S07]  /*7e60*/  LEA R6, R25, R20, 0x2 ;  /* 0x0000001419067211 */ /* 0x001fce00078e10ff */
        /* <DEDUP_REMOVED lines=9> */
[-C--:B------:R-:W-:Y:S01]  /*7f00*/  LEA R32, R23, R20.reuse, 0x2 ;  /* 0x0000001417207211 */ /* 0x080fe200078e10ff */
        /* <DEDUP_REMOVED lines=16> */
.L_x_397:
[----:B------:R-:W-:-:S12]  /*8010*/  ISETP.LT.OR P0, PT, R7, R28, P0 ;  /* 0x0000001c0700720c */ /* 0x000fd80000701670 */
[----:B------:R-:W-:Y:S05]  /*8020*/  @!P0 BRA `(.L_x_394) ;  /* 0x000000b000008947 */ /* 0x000fea0003800000 */
[----:B------:R-:W-:Y:S01]  /*8030*/  LEA R23, R23, R20, 0x2 ;  /* 0x0000001417177211 */ /* 0x000fe200078e10ff */
[----:B------:R-:W-:-:S07]  /*8040*/  IMAD R4, R25, 0x4, R20 ;  /* 0x0000000419047824 */ /* 0x000fce00078e0214 */
[----:B01----:R-:W2:Y:S04]  /*8050*/  LDL R6, [R23] ;  /* 0x0000000017067983 */ /* 0x003ea80000100800 */
        /* <DEDUP_REMOVED lines=8> */
.L_x_394:
[----:B0-----:R-:W-:Y:S01]  /*80e0*/  IADD3 R4, R28, -R19, RZ ;  /* 0x800000131c047210 */ /* 0x001fe20007ffe0ff */
[----:B------:R-:W-:Y:S01]  /*80f0*/  IMAD R25, R5, UR5, RZ ;  /* 0x0000000505197c24 */ /* 0x000fe2000f8e02ff */
[----:B------:R-:W-:Y:S02]  /*8100*/  PLOP3.LUT P0, PT, PT, PT, PT, 0x80, 0x0 ;  /* 0x000000000000781c */ /* 0x000fe40003f0f070 */
[----:B------:R-:W-:Y:S02]  /*8110*/  ISETP.GT.AND P1, PT, R4, 0x3, PT ;  /* 0x000000030400780c */ /* 0x000fe40003f24270 */
[----:B-1----:R-:W-:-:S10]  /*8120*/  MOV R31, R14 ;  /* 0x0000000e001f7202 */ /* 0x002fd40000000f00 */
[----:B------:R-:W-:Y:S05]  /*8130*/  @!P1 BRA `(.L_x_398) ;  /* 0x0000042000009947 */ /* 0x000fea0003800000 */
[----:B------:R-:W-:Y:S02]  /*8140*/  PLOP3.LUT P0, PT, PT, PT, PT, 0x8, 0x0 ;  /* 0x000000000000781c */ /* 0x000fe40003f0e170 */
[----:B------:R-:W-:-:S10]  /*8150*/  IADD3 R36, R28, -0x3, RZ ;  /* 0xfffffffd1c247810 */ /* 0x000fd40007ffe0ff */
.L_x_399:
[----:B0-----:R-:W-:Y:S01]  /*8160*/  MOV R23, 0x4 ;  /* 0x0000000400177802 */ /* 0x001fe20000000f00 */
[C---:B------:R-:W-:Y:S01]  /*8170*/  IMAD.IADD R32, R22.reuse, 0x1, R25 ;  /* 0x0000000116207824 */ /* 0x040fe200078e0219 */
        /* <DEDUP_REMOVED lines=28> */
[----:B-1----:R-:W-:-:S04]  /*8340*/  IMAD.IADD R6, R22, 0x1, R31 ;  /* 0x0000000116067824 */ /* 0x002fc800078e021f */
        /* <DEDUP_REMOVED lines=14> */
[----:B------:R-:W-:-:S03]  /*8430*/  IADD3 R40, R22, R31, RZ ;  /* 0x0000001f16287210 */ /* 0x000fc60007ffe0ff */
[----:B-1----:R-:W-:-:S04]  /*8440*/  IMAD.WIDE R4, R34, R23, c[0x0][0x170] ;  /* 0x00005c0022047625 */ /* 0x002fc800078e0217 */
        /* <DEDUP_REMOVED lines=17> */
.L_x_398:
[----:B0-----:R-:W-:-:S05]  /*8560*/  IMAD.IADD R4, R28, 0x1, -R19 ;  /* 0x000000011c047824 */ /* 0x001fca00078e0a13 */
[----:B------:R-:W-:-:S12]  /*8570*/  ISETP.GT.AND P1, PT, R4, 0x1, PT ;  /* 0x000000010400780c */ /* 0x000fd80003f24270 */
[----:B------:R-:W-:Y:S05]  /*8580*/  @!P1 BRA `(.L_x_400) ;  /* 0x0000021000009947 */ /* 0x000fea0003800000 */
[C---:B------:R-:W-:Y:S01]  /*8590*/  IADD3 R6, R22.reuse, R25, RZ ;  /* 0x0000001916067210 */ /* 0x040fe20007ffe0ff */
[----:B------:R-:W-:Y:S01]  /*85a0*/  IMAD.IADD R4, R22, 0x1, R31 ;  /* 0x0000000116047824 */ /* 0x000fe200078e021f */
        /* <DEDUP_REMOVED lines=31> */
.L_x_400:
[----:B------:R-:W-:-:S12]  /*87a0*/  ISETP.LT.OR P0, PT, R19, R28, P0 ;  /* 0x0000001c1300720c */ /* 0x000fd80000701670 */
[----:B------:R-:W-:Y:S05]  /*87b0*/  @!P0 BRA `(.L_x_385) ;  /* 0x000000e000008947 */ /* 0x000fea0003800000 */
[----:B-1----:R-:W-:Y:S01]  /*87c0*/  MOV R5, 0x4 ;  /* 0x0000000400057802 */ /* 0x002fe20000000f00 */
        /* <DEDUP_REMOVED lines=13> */
.L_x_385:
[----:B------:R-:W-:Y:S05]  /*88a0*/  BSYNC B1 ;  /* 0x0000000000017941 */ /* 0x000fea0003800000 */
.L_x_384:
[----:B------:R-:W-:-:S04]  /*88b0*/  IADD3 R12, R12, 0x1, RZ ;  /* 0x000000010c0c7810 */ /* 0x000fc80007ffe0ff */
[----:B------:R-:W-:-:S12]  /*88c0*/  ISETP.GE.AND P0, PT, R12, R9, PT ;  /* 0x000000090c00720c */ /* 0x000fd80003f06270 */
[----:B------:R-:W-:Y:S05]  /*88d0*/  @!P0 BRA `(.L_x_401) ;  /* 0xffffe2d000008947 */ /* 0x000fea000383ffff */
.L_x_383:
[----:B------:R-:W-:-:S04]  /*88e0*/  IADD3 R9, R9, 0x1, RZ ;  /* 0x0000000109097810 */ /* 0x000fc80007ffe0ff */
[----:B------:R-:W-:-:S12]  /*88f0*/  ISETP.GE.AND P0, PT, R9, R28, PT ;  /* 0x0000001c0900720c */ /* 0x000fd80003f06270 */
[----:B------:R-:W-:Y:S05]  /*8900*/  @!P0 BRA `(.L_x_402) ;  /* 0xffffe1f000008947 */ /* 0x000fea000383ffff */
[----:B------:R-:W-:Y:S01]  /*8910*/  IMAD.MOV.U32 R3, RZ, RZ, 0x1 ;  /* 0x00000001ff037424 */ /* 0x000fe200078e00ff */
[----:B01----:R-:W-:-:S08]  /*8920*/  MOV R4, RZ ;  /* 0x000000ff00047202 */ /* 0x003fd00000000f00 */
.L_x_407:
        /* <DEDUP_REMOVED lines=10> */
.L_x_405:
        /* <DEDUP_REMOVED lines=12> */
.L_x_404:
[----:B------:R-:W-:-:S05]  /*8a90*/  IMAD.IADD R5, R3, 0x1, -R6 ;  /* 0x0000000103057824 */ /* 0x000fca00078e0a06 */
        /* <DEDUP_REMOVED lines=9> */
.L_x_406:
[----:B------:R-:W-:-:S12]  /*8b30*/  ISETP.LT.OR P0, PT, R6, R3, P0 ;  /* 0x000000030600720c */ /* 0x000fd80000701670 */
[----:B------:R-:W-:Y:S05]  /*8b40*/  @!P0 BRA `(.L_x_403) ;  /* 0x0000002000008947 */ /* 0x000fea0003800000 */
[----:B------:R-:W2:Y:S02]  /*8b50*/  LDL R5, [R9] ;  /* 0x0000000009057983 */ /* 0x000ea40000100800 */
[----:B--2---:R-:W-:-:S08]  /*8b60*/  FADD.FTZ R4, R4, |R5| ;  /* 0x4000000504047221 */ /* 0x004fd00000010000 */
.L_x_403:
[----:B------:R-:W-:-:S04]  /*8b70*/  IADD3 R3, R3, 0x1, RZ ;  /* 0x0000000103037810 */ /* 0x000fc80007ffe0ff */
[----:B------:R-:W-:-:S12]  /*8b80*/  ISETP.GE.AND P0, PT, R3, R28, PT ;  /* 0x0000001c0300720c */ /* 0x000fd80003f06270 */
[----:B------:R-:W-:Y:S05]  /*8b90*/  @!P0 BRA `(.L_x_407) ;  /* 0xfffffd9000008947 */ /* 0x000fea000383ffff */
[----:B------:R-:W-:-:S12]  /*8ba0*/  FSETP.GEU.FTZ.AND P0, PT, R4, 1.0000000116860974231e-07, PT ;  /* 0x33d6bf950400780b */ /* 0x000fd80003f1e000 */
[----:B------:R-:W-:Y:S05]  /*8bb0*/  @!P0 BRA `(.L_x_332) ;  /* 0x0000640000008947 */ /* 0x000fea0003800000 */
[----:B------:R-:W-:-:S08]  /*8bc0*/  MOV R3, 0x1 ;  /* 0x0000000100037802 */ /* 0x000fd00000000f00 */
.L_x_427:
[----:B------:R-:W-:-:S12]  /*8bd0*/  ISETP.GE.AND P0, PT, R3, 0x1, PT ;  /* 0x000000010300780c */ /* 0x000fd80003f06270 */
[----:B01----:R-:W-:Y:S05]  /*8be0*/  @!P0 BRA `(.L_x_408) ;  /* 0x00001da000008947 */ /* 0x003fea0003800000 */
[-C--:B------:R-:W-:Y:S01]  /*8bf0*/  IMAD R4, R28, R3.reuse, RZ ;  /* 0x000000031c047224 */ /* 0x080fe200078e02ff */
[----:B------:R-:W-:Y:S02]  /*8c00*/  IADD3 R5, R3, 0x1, RZ ;  /* 0x0000000103057810 */ /* 0x000fe40007ffe0ff */
[----:B------:R-:W-:Y:S01]  /*8c10*/  MOV R7, RZ ;  /* 0x000000ff00077202 */ /* 0x000fe20000000f00 */
[C-C-:B------:R-:W-:Y:S01]  /*8c20*/  IMAD R8, R4.reuse, 0x4, R20.reuse ;  /* 0x0000000404087824 */ /* 0x140fe200078e0214 */
[----:B------:R-:W-:Y:S01]  /*8c30*/  IADD3 R11, R4, R3, RZ ;  /* 0x00000003040b7210 */ /* 0x000fe20007ffe0ff */
[----:B------:R-:W-:Y:S02]  /*8c40*/  IMAD R6, R28, R5, RZ ;  /* 0x000000051c067224 */ /* 0x000fe400078e02ff */
[----:B------:R-:W-:Y:S02]  /*8c50*/  IMAD R9, R4, UR5, RZ ;  /* 0x0000000504097c24 */ /* 0x000fe4000f8e02ff */
[----:B------:R-:W-:Y:S01]  /*8c60*/  IMAD R10, R11, 0x4, R20 ;  /* 0x000000040b0a7824 */ /* 0x000fe200078e0214 */
[----:B------:R-:W-:-:S08]  /*8c70*/  IADD3 R11, R6, R3, RZ ;  /* 0x00000003060b7210 */ /* 0x000fd00007ffe0ff */
.L_x_426:
[----:B------:R-:W-:-:S04]  /*8c80*/  IADD3 R13, R4, R7, RZ ;  /* 0x00000007040d7210 */ /* 0x000fc80007ffe0ff */
[----:B01----:R-:W-:-:S08]  /*8c90*/  LEA R16, R13, R20, 0x2 ;  /* 0x000000140d107211 */ /* 0x003fd000078e10ff */
[----:B------:R-:W2:Y:S01]  /*8ca0*/  LDL R25, [R16] ;  /* 0x0000000010197983 */ /* 0x000ea20000100800 */
[----:B------:R-:W-:Y:S01]  /*8cb0*/  BMOV.32.CLEAR RZ, B1 ;  /* 0x0000000001ff7355 */ /* 0x000fe20000100000 */
[----:B------:R-:W-:Y:S01]  /*8cc0*/  BSSY B1, `(.L_x_409) ;  /* 0x00001c9000017945 */ /* 0x000fe20003800000 */
[----:B--2---:R-:W-:-:S12]  /*8cd0*/  FSETP.NEU.FTZ.AND P0, PT, R25, RZ, PT ;  /* 0x000000ff1900720b */ /* 0x004fd80003f1d000 */
[----:B------:R-:W-:Y:S05]  /*8ce0*/  @!P0 BRA `(.L_x_410) ;  /* 0x00001c6000008947 */ /* 0x000fea0003800000 */
[----:B------:R-:W-:Y:S01]  /*8cf0*/  IMAD R14, R28, R7, RZ ;  /* 0x000000071c0e7224 */ /* 0x000fe200078e02ff */
[----:B------:R-:W2:Y:S03]  /*8d00*/  LDL R23, [R10] ;  /* 0x000000000a177983 */ /* 0x000ea60000100800 */
[----:B------:R-:W-:-:S05]  /*8d10*/  IMAD.IADD R13, R14, 0x1, R7 ;  /* 0x000000010e0d7824 */ /* 0x000fca00078e0207 */
[----:B------:R-:W-:-:S08]  /*8d20*/  LEA R17, R13, R20, 0x2 ;  /* 0x000000140d117211 */ /* 0x000fd000078e10ff */
[----:B------:R-:W2:Y:S02]  /*8d30*/  LDL R12, [R17] ;  /* 0x00000000110c7983 */ /* 0x000ea40000100800 */
[----:B--2---:R-:W-:-:S04]  /*8d40*/  FADD.FTZ R31, -R12, R23 ;  /* 0x000000170c1f7221 */ /* 0x004fc80000010100 */
        /* <DEDUP_REMOVED lines=19> */
[----:B------:R-:W-:Y:S02]  /*8e80*/  ISETP.GE.AND P0, PT, R7, 0x1, PT ;  /* 0x000000010700780c */ /* 0x000fe40003f06270 */
[----:B------:R-:W-:Y:S01]  /*8e90*/  MOV R15, RZ ;  /* 0x000000ff000f7202 */ /* 0x000fe20000000f00 */
[----:B--2---:R-:W-:Y:S02]  /*8ea0*/  FFMA.FTZ R32, -R25, R12, R19 ;  /* 0x0000000c19207223 */ /* 0x004fe40000010113 */
[----:B-1----:R-:W-:-:S06]  /*8eb0*/  FADD.FTZ R19, R13, 1 ;  /* 0x3f8000000d137421 */ /* 0x002fcc0000010000 */
[----:B------:R0:W-:Y:S04]  /*8ec0*/  STL [R17], R32 ;  /* 0x0000002011007387 */ /* 0x0001e80000100800 */
[----:B------:R0:W-:Y:S01]  /*8ed0*/  STL [R16], RZ ;  /* 0x000000ff10007387 */ /* 0x0001e20000100800 */
[----:B------:R-:W1:Y:S01]  /*8ee0*/  MUFU.RCP R34, R19 ;  /* 0x0000001300227308 */ /* 0x000e620000001000 */
[----:B------:R-:W-:-:S04]  /*8ef0*/  FMUL.FTZ R13, R13, R12 ;  /* 0x0000000c0d0d7220 */ /* 0x000fc80000410000 */
        /* <DEDUP_REMOVED lines=10> */
.L_x_413:
[----:B------:R-:W2:Y:S04]  /*8fa0*/  LDL R19, [R17] ;  /* 0x0000000011137983 */ /* 0x000ea80000100800 */
[----:B------:R-:W2:Y:S02]  /*8fb0*/  LDL R23, [R16] ;  /* 0x0000000010177983 */ /* 0x000ea40000100800 */
[----:B--2---:R-:W-:-:S04]  /*8fc0*/  FFMA.FTZ R32, R12, R19, R23 ;  /* 0x000000130c207223 */ /* 0x004fc80000010017 */
[----:B------:R-:W-:-:S08]  /*8fd0*/  FFMA.FTZ R32, -R13, R32, R19 ;  /* 0x000000200d207223 */ /* 0x000fd00000010113 */
[----:B------:R0:W-:Y:S04]  /*8fe0*/  STL [R17], R32 ;  /* 0x0000002011007387 */ /* 0x0001e80000100800 */
        /* <DEDUP_REMOVED lines=8> */
[----:B------:R2:W-:Y:S04]  /*9070*/  STL [R17+0x4], R34 ;  /* 0x0000042211007387 */ /* 0x0005e80000100800 */
[----:B------:R-:W3:Y:S01]  /*9080*/  LDL R31, [R16+0x4] ;  /* 0x00000400101f7983 */ /* 0x000ee20000100800 */
[----:B0-----:R-:W-:-:S03]  /*9090*/  FFMA.FTZ R32, -R12, R23, R19 ;  /* 0x000000170c207223 */ /* 0x001fc60000010113 */
[----:B------:R-:W4:Y:S01]  /*90a0*/  LDL R23, [R16+0x8] ;  /* 0x0000080010177983 */ /* 0x000f220000100800 */
[----:B---3--:R-:W-:-:S08]  /*90b0*/  FFMA.FTZ R31, R13, R32, R31 ;  /* 0x000000200d1f7223 */ /* 0x008fd0000001001f */
[----:B------:R0:W-:Y:S04]  /*90c0*/  STL [R16+0x4], R31 ;  /* 0x0000041f10007387 */ /* 0x0001e80000100800 */
[----:B------:R-:W4:Y:S02]  /*90d0*/  LDL R19, [R17+0x8] ;  /* 0x0000080011137983 */ /* 0x000f240000100800 */
[----:B----4-:R-:W-:-:S04]  /*90e0*/  FFMA.FTZ R32, R12, R19, R23 ;  /* 0x000000130c207223 */ /* 0x010fc80000010017 */
[----:B------:R-:W-:-:S08]  /*90f0*/  FFMA.FTZ R32, -R13, R32, R19 ;  /* 0x000000200d207223 */ /* 0x000fd00000010113 */
[----:B------:R3:W-:Y:S04]  /*9100*/  STL [R17+0x8], R32 ;  /* 0x0000082011007387 */ /* 0x0007e80000100800 */
[----:B-1----:R-:W4:Y:S01]  /*9110*/  LDL R25, [R16+0x8] ;  /* 0x0000080010197983 */ /* 0x002f220000100800 */
[----:B--2---:R-:W-:-:S03]  /*9120*/  FFMA.FTZ R34, -R12, R23, R19 ;  /* 0x000000170c227223 */ /* 0x004fc60000010113 */
[----:B------:R-:W2:Y:S01]  /*9130*/  LDL R23, [R16+0xc] ;  /* 0x00000c0010177983 */ /* 0x000ea20000100800 */
[----:B----4-:R-:W-:-:S08]  /*9140*/  FFMA.FTZ R25, R13, R34, R25 ;  /* 0x000000220d197223 */ /* 0x010fd00000010019 */
[----:B------:R-:W-:Y:S04]  /*9150*/  STL [R16+0x8], R25 ;  /* 0x0000081910007387 */ /* 0x000fe80000100800 */
[----:B------:R-:W2:Y:S02]  /*9160*/  LDL R19, [R17+0xc] ;  /* 0x00000c0011137983 */ /* 0x000ea40000100800 */
[----:B--2---:R-:W-:-:S04]  /*9170*/  FFMA.FTZ R34, R12, R19, R23 ;  /* 0x000000130c227223 */ /* 0x004fc80000010017 */
[----:B------:R-:W-:-:S08]  /*9180*/  FFMA.FTZ R34, -R13, R34, R19 ;  /* 0x000000220d227223 */ /* 0x000fd00000010113 */
[----:B------:R1:W-:Y:S04]  /*9190*/  STL [R17+0xc], R34 ;  /* 0x00000c2211007387 */ /* 0x0003e80000100800 */
[----:B0-----:R-:W2:Y:S01]  /*91a0*/  LDL R31, [R16+0xc] ;  /* 0x00000c00101f7983 */ /* 0x001ea20000100800 */
[----:B------:R-:W-:Y:S01]  /*91b0*/  IADD3 R18, R18, 0x4, RZ ;  /* 0x0000000412127810 */ /* 0x000fe20007ffe0ff */
[----:B---3--:R-:W-:-:S03]  /*91c0*/  FFMA.FTZ R32, -R12, R23, R19 ;  /* 0x000000170c207223 */ /* 0x008fc60000010113 */
[----:B------:R-:W-:Y:S02]  /*91d0*/  ISETP.GE.AND P1, PT, R18, R33, PT ;  /* 0x000000211200720c */ /* 0x000fe40003f26270 */
[----:B-1----:R-:W-:Y:S01]  /*91e0*/  IADD3 R17, R17, 0x10, RZ ;  /* 0x0000001011117810 */ /* 0x002fe20007ffe0ff */
[----:B--2---:R-:W-:-:S08]  /*91f0*/  FFMA.FTZ R31, R13, R32, R31 ;  /* 0x000000200d1f7223 */ /* 0x004fd0000001001f */
[----:B------:R0:W-:Y:S02]  /*9200*/  STL [R16+0xc], R31 ;  /* 0x00000c1f10007387 */ /* 0x0001e40000100800 */
[----:B0-----:R-:W-:Y:S01]  /*9210*/  IADD3 R16, R16, 0x10, RZ ;  /* 0x0000001010107810 */ /* 0x001fe20007ffe0ff */
[----:B------:R-:W-:Y:S07]  /*9220*/  @!P1 BRA `(.L_x_413) ;  /* 0xfffffd7000009947 */ /* 0x000fee000383ffff */
.L_x_412:
[----:B------:R-:W-:-:S04]  /*9230*/  IADD3 R19, -R18, R7, RZ ;  /* 0x0000000712137210 */ /* 0x000fc80007ffe1ff */
[----:B------:R-:W-:-:S12]  /*9240*/  ISETP.GT.AND P1, PT, R19, 0x1, PT ;  /* 0x000000011300780c */ /* 0x000fd80003f24270 */
[----:B------:R-:W-:Y:S05]  /*9250*/  @!P1 BRA `(.L_x_414) ;  /* 0x0000016000009947 */ /* 0x000fea0003800000 */
        /* <DEDUP_REMOVED lines=15> */
[----:B0-----:R-:W-:Y:S01]  /*9350*/  FFMA.FTZ R32, -R12, R23, R19 ;  /* 0x000000170c207223 */ /* 0x001fe20000010113 */
[----:B------:R-:W-:Y:S02]  /*9360*/  PLOP3.LUT P0, PT, PT, PT, PT, 0x8, 0x0 ;  /* 0x000000000000781c */ /* 0x000fe40003f0e170 */
[----:B------:R-:W-:Y:S02]  /*9370*/  IADD3 R18, R18, 0x2, RZ ;  /* 0x0000000212127810 */ /* 0x000fe40007ffe0ff */
[----:B-1----:R-:W-:Y:S01]  /*9380*/  IADD3 R17, R17, 0x8, RZ ;  /* 0x0000000811117810 */ /* 0x002fe20007ffe0ff */
[----:B--2---:R-:W-:-:S08]  /*9390*/  FFMA.FTZ R31, R13, R32, R31 ;  /* 0x000000200d1f7223 */ /* 0x004fd0000001001f */
[----:B------:R0:W-:Y:S02]  /*93a0*/  STL [R16+0x4], R31 ;  /* 0x0000041f10007387 */ /* 0x0001e40000100800 */
[----:B0-----:R-:W-:-:S08]  /*93b0*/  IADD3 R16, R16, 0x8, RZ ;  /* 0x0000000810107810 */ /* 0x001fd00007ffe0ff */
.L_x_414:
        /* <DEDUP_REMOVED lines=11> */
.L_x_411:
        /* <DEDUP_REMOVED lines=12> */
.L_x_417:
        /* <DEDUP_REMOVED lines=20> */
[----:B------:R-:W4:Y:S04]  /*9670*/  LDL R32, [R16+0x8] ;  /* 0x0000080010207983 */ /* 0x000f280000100800 */
[----:B------:R-:W-:Y:S01]  /*9680*/  LEA R31, R19, R20, 0x2 ;  /* 0x00000014131f7211 */ /* 0x000fe200078e10ff */
[----:B---3--:R-:W-:-:S08]  /*9690*/  FFMA.FTZ R23, R13, R34, R23 ;  /* 0x000000220d177223 */ /* 0x008fd00000010017 */
[----:B------:R0:W-:Y:S04]  /*96a0*/  STL [R16+0x4], R23 ;  /* 0x0000041710007387 */ /* 0x0001e80000100800 */
[----:B-1----:R-:W4:Y:S02]  /*96b0*/  LDL R33, [R31] ;  /* 0x000000001f217983 */ /* 0x002f240000100800 */
[----:B----4-:R-:W-:-:S04]  /*96c0*/  FFMA.FTZ R34, R12, R33, R32 ;  /* 0x000000210c227223 */ /* 0x010fc80000010020 */
[----:B------:R-:W-:-:S08]  /*96d0*/  FFMA.FTZ R34, -R13, R34, R33 ;  /* 0x000000220d227223 */ /* 0x000fd00000010121 */
[----:B------:R1:W-:Y:S04]  /*96e0*/  STL [R31], R34 ;  /* 0x000000221f007387 */ /* 0x0003e80000100800 */
[----:B--2---:R-:W2:Y:S01]  /*96f0*/  LDL R25, [R16+0x8] ;  /* 0x0000080010197983 */ /* 0x004ea20000100800 */
[----:B------:R-:W-:Y:S01]  /*9700*/  FFMA.FTZ R32, -R12, R32, R33 ;  /* 0x000000200c207223 */ /* 0x000fe20000010121 */
[----:B------:R-:W-:Y:S02]  /*9710*/  IADD3 R19, R28, R19, RZ ;  /* 0x000000131c137210 */ /* 0x000fe40007ffe0ff */
[----:B------:R-:W3:Y:S01]  /*9720*/  LDL R33, [R16+0xc] ;  /* 0x00000c0010217983 */ /* 0x000ee20000100800 */
[----:B--2---:R-:W-:Y:S01]  /*9730*/  FFMA.FTZ R25, R13, R32, R25 ;  /* 0x000000200d197223 */ /* 0x004fe20000010019 */
[----:B------:R-:W-:-:S07]  /*9740*/  LEA R32, R19, R20, 0x2 ;  /* 0x0000001413207211 */ /* 0x000fce00078e10ff */
[----:B------:R-:W-:Y:S04]  /*9750*/  STL [R16+0x8], R25 ;  /* 0x0000081910007387 */ /* 0x000fe80000100800 */
[----:B0-----:R-:W3:Y:S02]  /*9760*/  LDL R23, [R32] ;  /* 0x0000000020177983 */ /* 0x001ee40000100800 */
[----:B---3--:R-:W-:-:S04]  /*9770*/  FFMA.FTZ R36, R12, R23, R33 ;  /* 0x000000170c247223 */ /* 0x008fc80000010021 */
        /* <DEDUP_REMOVED lines=11> */
.L_x_416:
        /* <DEDUP_REMOVED lines=12> */
[----:B------:R-:W3:Y:S03]  /*98f0*/  LDL R33, [R16+0x4] ;  /* 0x0000040010217983 */ /* 0x000ee60000100800 */
[----:B------:R-:W-:-:S02]  /*9900*/  IMAD R23, R19, 0x4, R20 ;  /* 0x0000000413177824 */ /* 0x000fc400078e0214 */
[----:B--2---:R-:W-:-:S08]  /*9910*/  FFMA.FTZ R31, R13, R34, R31 ;  /* 0x000000220d1f7223 */ /* 0x004fd0000001001f */
        /* <DEDUP_REMOVED lines=13> */
.L_x_418:
        /* <DEDUP_REMOVED lines=12> */
.L_x_415:
[----:B------:R-:W-:-:S12]  /*9ab0*/  ISETP.GE.AND P0, PT, R5, R28, PT ;  /* 0x0000001c0500720c */ /* 0x000fd80003f06270 */
[----:B------:R-:W-:Y:S05]  /*9ac0*/  @P0 BRA `(.L_x_419) ;  /* 0x000006c000000947 */ /* 0x000fea0003800000 */
[----:B0-----:R-:W-:Y:S01]  /*9ad0*/  IADD3 R16, R28, -R5, RZ ;  /* 0x800000051c107210 */ /* 0x001fe20007ffe0ff */
        /* <DEDUP_REMOVED lines=8> */
.L_x_421:
[----:B0-----:R-:W-:Y:S01]  /*9b60*/  LEA R18, R19, R20, 0x2 ;  /* 0x0000001413127211 */ /* 0x001fe200078e10ff */
        /* <DEDUP_REMOVED lines=9> */
[----:B------:R-:W-:Y:S02]  /*9c00*/  IADD3 R19, R28, R23, RZ ;  /* 0x000000171c137210 */ /* 0x000fe40007ffe0ff */
[----:B------:R-:W-:Y:S01]  /*9c10*/  LEA R23, R31, R20, 0x2 ;  /* 0x000000141f177211 */ /* 0x000fe200078e10ff */
[----:B--2---:R-:W-:-:S02]  /*9c20*/  FFMA.FTZ R32, R13, R32, R34 ;  /* 0x000000200d207223 */ /* 0x004fc40000010022 */
        /* <DEDUP_REMOVED lines=23> */
[----:B------:R-:W-:Y:S02]  /*9da0*/  IADD3 R31, R28, R19, RZ ;  /* 0x000000131c1f7210 */ /* 0x000fe40007ffe0ff */
[----:B-1----:R-:W-:-:S03]  /*9db0*/  LEA R33, R35, R20, 0x2 ;  /* 0x0000001423217211 */ /* 0x002fc600078e10ff */
        /* <DEDUP_REMOVED lines=12> */
[----:B------:R-:W-:-:S02]  /*9e80*/  ISETP.GE.AND P1, PT, R17, R16, PT ;  /* 0x000000101100720c */ /* 0x000fc40003f26270 */
[----:B-1----:R-:W-:Y:S01]  /*9e90*/  IADD3 R23, R28, R31, RZ ;  /* 0x0000001f1c177210 */ /* 0x002fe20007ffe0ff */
[----:B--2---:R-:W-:-:S08]  /*9ea0*/  FFMA.FTZ R25, R13, R36, R25 ;  /* 0x000000240d197223 */ /* 0x004fd00000010019 */
[----:B------:R0:W-:Y:S01]  /*9eb0*/  STL [R34], R25 ;  /* 0x0000001922007387 */ /* 0x0001e20000100800 */
[----:B------:R-:W-:Y:S05]  /*9ec0*/  @!P1 BRA `(.L_x_421) ;  /* 0xfffffc9000009947 */ /* 0x000fea000383ffff */
.L_x_420:
        /* <DEDUP_REMOVED lines=27> */
[----:B-1----:R-:W-:-:S02]  /*a080*/  IADD3 R19, R28, R25, RZ ;  /* 0x000000191c137210 */ /* 0x002fc40007ffe0ff */
[----:B------:R-:W-:Y:S01]  /*a090*/  IADD3 R23, R28, R23, RZ ;  /* 0x000000171c177210 */ /* 0x000fe20007ffe0ff */
[----:B--2---:R-:W-:-:S08]  /*a0a0*/  FFMA.FTZ R33, R13, R34, R33 ;  /* 0x000000220d217223 */ /* 0x004fd00000010021 */
[----:B------:R0:W-:Y:S02]  /*a0b0*/  STL [R32], R33 ;  /* 0x0000002120007387 */ /* 0x0001e40000100800 */
.L_x_422:
[----:B------:R-:W-:-:S12]  /*a0c0*/  ISETP.LT.OR P0, PT, R17, R28, P0 ;  /* 0x0000001c1100720c */ /* 0x000fd80000701670 */
        /* <DEDUP_REMOVED lines=12> */
.L_x_419:
[----:B0-----:R-:W-:Y:S01]  /*a190*/  IADD3 R16, R28, -R15, RZ ;  /* 0x8000000f1c107210 */ /* 0x001fe20007ffe0ff */
[----:B------:R-:W-:Y:S01]  /*a1a0*/  IMAD R25, R14, UR5, RZ ;  /* 0x000000050e197c24 */ /* 0x000fe2000f8e02ff */
[----:B------:R-:W-:Y:S02]  /*a1b0*/  PLOP3.LUT P0, PT, PT, PT, PT, 0x80, 0x0 ;  /* 0x000000000000781c */ /* 0x000fe40003f0f070 */
[----:B------:R-:W-:Y:S02]  /*a1c0*/  ISETP.GT.AND P1, PT, R16, 0x3, PT ;  /* 0x000000031000780c */ /* 0x000fe40003f24270 */
[----:B------:R-:W-:-:S10]  /*a1d0*/  MOV R31, R9 ;  /* 0x00000009001f7202 */ /* 0x000fd40000000f00 */
[----:B------:R-:W-:Y:S05]  /*a1e0*/  @!P1 BRA `(.L_x_423) ;  /* 0x0000042000009947 */ /* 0x000fea0003800000 */
[----:B------:R-:W-:Y:S02]  /*a1f0*/  PLOP3.LUT P0, PT, PT, PT, PT, 0x8, 0x0 ;  /* 0x000000000000781c */ /* 0x000fe40003f0e170 */
[----:B------:R-:W-:-:S10]  /*a200*/  IADD3 R14, R28, -0x3, RZ ;  /* 0xfffffffd1c0e7810 */ /* 0x000fd40007ffe0ff */
.L_x_424:
        /* <DEDUP_REMOVED lines=64> */
.L_x_423:
[----:B------:R-:W-:-:S04]  /*a610*/  IADD3 R14, R28, -R15, RZ ;  /* 0x8000000f1c0e7210 */ /* 0x000fc80007ffe0ff */
[----:B------:R-:W-:-:S12]  /*a620*/  ISETP.GT.AND P1, PT, R14, 0x1, PT ;  /* 0x000000010e00780c */ /* 0x000fd80003f24270 */
[----:B------:R-:W-:Y:S05]  /*a630*/  @!P1 BRA `(.L_x_425) ;  /* 0x0000021000009947 */ /* 0x000fea0003800000 */
        /* <DEDUP_REMOVED lines=33> */
.L_x_425:
[----:B------:R-:W-:-:S12]  /*a850*/  ISETP.LT.OR P0, PT, R15, R28, P0 ;  /* 0x0000001c0f00720c */ /* 0x000fd80000701670 */
[----:B------:R-:W-:Y:S05]  /*a860*/  @!P0 BRA `(.L_x_410) ;  /* 0x000000e000008947 */ /* 0x000fea0003800000 */
[C---:B-1----:R-:W-:Y:S01]  /*a870*/  IADD3 R16, R22.reuse, R25, RZ ;  /* 0x0000001916107210 */ /* 0x042fe20007ffe0ff */
[----:B------:R-:W-:Y:S01]  /*a880*/  IMAD.MOV.U32 R15, RZ, RZ, 0x4 ;  /* 0x00000004ff0f7424 */ /* 0x000fe200078e00ff */
[----:B------:R-:W-:-:S03]  /*a890*/  IADD3 R14, R22, R31, RZ ;  /* 0x0000001f160e7210 */ /* 0x000fc60007ffe0ff */
[----:B------:R-:W-:-:S04]  /*a8a0*/  IMAD.WIDE R16, R16, R15, c[0x0][0x170] ;  /* 0x00005c0010107625 */ /* 0x000fc800078e020f */
[----:B------:R-:W-:-:S04]  /*a8b0*/  IMAD.WIDE R14, R14, R15, c[0x0][0x170] ;  /* 0x00005c000e0e7625 */ /* 0x000fc800078e020f */
[----:B0-----:R-:W2:Y:S04]  /*a8c0*/  LDG.E.SYS R19, [R16] ;  /* 0x0000000010137381 */ /* 0x001ea800001ee900 */
        /* <DEDUP_REMOVED lines=8> */
.L_x_410:
[----:B------:R-:W-:Y:S05]  /*a950*/  BSYNC B1 ;  /* 0x0000000000017941 */ /* 0x000fea0003800000 */
.L_x_409:
[----:B------:R-:W-:-:S04]  /*a960*/  IADD3 R7, R7, 0x1, RZ ;  /* 0x0000000107077810 */ /* 0x000fc80007ffe0ff */
[----:B------:R-:W-:-:S12]  /*a970*/  ISETP.GE.AND P0, PT, R7, R3, PT ;  /* 0x000000030700720c */ /* 0x000fd80003f06270 */
[----:B------:R-:W-:Y:S05]  /*a980*/  @!P0 BRA `(.L_x_426) ;  /* 0xffffe2f000008947 */ /* 0x000fea000383ffff */
.L_x_408:
[----:B------:R-:W-:-:S04]  /*a990*/  IADD3 R3, R3, 0x1, RZ ;  /* 0x0000000103037810 */ /* 0x000fc80007ffe0ff */
[----:B------:R-:W-:-:S12]  /*a9a0*/  ISETP.GE.AND P0, PT, R3, R28, PT ;  /* 0x0000001c0300720c */ /* 0x000fd80003f06270 */
[----:B------:R-:W-:Y:S05]  /*a9b0*/  @!P0 BRA `(.L_x_427) ;  /* 0xffffe21000008947 */ /* 0x000fea000383ffff */
[----:B------:R-:W-:Y:S02]  /*a9c0*/  MOV R3, 0x1 ;  /* 0x0000000100037802 */ /* 0x000fe40000000f00 */
[----:B------:R-:W-:-:S08]  /*a9d0*/  MOV R4, RZ ;  /* 0x000000ff00047202 */ /* 0x000fd00000000f00 */
.L_x_432:
        /* <DEDUP_REMOVED lines=10> */
.L_x_430:
[----:B------:R2:W3:Y:S04]  /*aa80*/  LDL R5, [R9] ;  /* 0x0000000009057983 */ /* 0x0004e80000100800 */
[----:B------:R2:W4:Y:S04]  /*aa90*/  LDL R8, [R9+0x4] ;  /* 0x0000040009087983 */ /* 0x0005280000100800 */
[----:B------:R2:W5:Y:S04]  /*aaa0*/  LDL R10, [R9+0x8] ;  /* 0x00000800090a7983 */ /* 0x0005680000100800 */
[----:B------:R2:W5:Y:S01]  /*aab0*/  LDL R12, [R9+0xc] ;  /* 0x00000c00090c7983 */ /* 0x0005620000100800 */
[----:B------:R-:W-:-:S04]  /*aac0*/  IADD3 R6, R6, 0x4, RZ ;  /* 0x0000000406067810 */ /* 0x000fc80007ffe0ff */
[----:B------:R-:W-:Y:S02]  /*aad0*/  ISETP.GE.AND P1, PT, R6, R7, PT ;  /* 0x000000070600720c */ /* 0x000fe40003f26270 */
[----:B--2---:R-:W-:Y:S01]  /*aae0*/  IADD3 R9, R9, 0x10, RZ ;  /* 0x0000001009097810 */ /* 0x004fe20007ffe0ff */
[----:B---3--:R-:W-:-:S04]  /*aaf0*/  FADD.FTZ R5, |R5|, R4 ;  /* 0x0000000405057221 */ /* 0x008fc80000010200 */
[----:B----4-:R-:W-:-:S04]  /*ab00*/  FADD.FTZ R5, R5, |R8| ;  /* 0x4000000805057221 */ /* 0x010fc80000010000 */
[----:B-----5:R-:W-:-:S04]  /*ab10*/  FADD.FTZ R5, R5, |R10| ;  /* 0x4000000a05057221 */ /* 0x020fc80000010000 */
[----:B------:R-:W-:Y:S01]  /*ab20*/  FADD.FTZ R4, R5, |R12| ;  /* 0x4000000c05047221 */ /* 0x000fe20000010000 */
[----:B------:R-:W-:Y:S07]  /*ab30*/  @!P1 BRA `(.L_x_430) ;  /* 0xffffff4000009947 */ /* 0x000fee000383ffff */
.L_x_429:
[----:B------:R-:W-:-:S04]  /*ab40*/  IADD3 R5, -R6, R3, RZ ;  /* 0x0000000306057210 */ /* 0x000fc80007ffe1ff */
[----:B------:R-:W-:-:S12]  /*ab50*/  ISETP.GT.AND P1, PT, R5, 0x1, PT ;  /* 0x000000010500780c */ /* 0x000fd80003f24270 */
[----:B------:R-:W-:Y:S05]  /*ab60*/  @!P1 BRA `(.L_x_431) ;  /* 0x0000007000009947 */ /* 0x000fea0003800000 */
[----:B------:R2:W3:Y:S04]  /*ab70*/  LDL R5, [R9] ;  /* 0x0000000009057983 */ /* 0x0004e80000100800 */
[----:B------:R2:W4:Y:S01]  /*ab80*/  LDL R7, [R9+0x4] ;  /* 0x0000040009077983 */ /* 0x0005220000100800 */
[----:B------:R-:W-:Y:S02]  /*ab90*/  PLOP3.LUT P0, PT, PT, PT, PT, 0x8, 0x0 ;  /* 0x000000000000781c */ /* 0x000fe40003f0e170 */
[----:B------:R-:W-:Y:S02]  /*aba0*/  IADD3 R6, R6, 0x2, RZ ;  /* 0x0000000206067810 */ /* 0x000fe40007ffe0ff */
[----:B--2---:R-:W-:Y:S01]  /*abb0*/  IADD3 R9, R9, 0x8, RZ ;  /* 0x0000000809097810 */ /* 0x004fe20007ffe0ff */
[----:B---3--:R-:W-:-:S04]  /*abc0*/  FADD.FTZ R4, R4, |R5| ;  /* 0x4000000504047221 */ /* 0x008fc80000010000 */
[----:B----4-:R-:W-:-:S08]  /*abd0*/  FADD.FTZ R4, R4, |R7| ;  /* 0x4000000704047221 */ /* 0x010fd00000010000 */
.L_x_431:
[----:B------:R-:W-:-:S12]  /*abe0*/  ISETP.LT.OR P0, PT, R6, R3, P0 ;  /* 0x000000030600720c */ /* 0x000fd80000701670 */
[----:B------:R-:W-:Y:S05]  /*abf0*/  @!P0 BRA `(.L_x_428) ;  /* 0x0000002000008947 */ /* 0x000fea0003800000 */
[----:B------:R-:W2:Y:S02]  /*ac00*/  LDL R5, [R9] ;  /* 0x0000000009057983 */ /* 0x000ea40000100800 */
[----:B--2---:R-:W-:-:S08]  /*ac10*/  FADD.FTZ R4, R4, |R5| ;  /* 0x4000000504047221 */ /* 0x004fd00000010000 */
.L_x_428:
[----:B------:R-:W-:-:S04]  /*ac20*/  IADD3 R3, R3, 0x1, RZ ;  /* 0x0000000103037810 */ /* 0x000fc80007ffe0ff */
[----:B------:R-:W-:-:S12]  /*ac30*/  ISETP.GE.AND P0, PT, R3, R28, PT ;  /* 0x0000001c0300720c */ /* 0x000fd80003f06270 */
[----:B------:R-:W-:Y:S05]  /*ac40*/  @!P0 BRA `(.L_x_432) ;  /* 0xfffffd9000008947 */ /* 0x000fea000383ffff */
[----:B------:R-:W-:-:S12]  /*ac50*/  FSETP.GEU.FTZ.AND P0, PT, R4, 1.0000000116860974231e-07, PT ;  /* 0x33d6bf950400780b */ /* 0x000fd80003f1e000 */
[----:B------:R-:W-:Y:S05]  /*ac60*/  @!P0 BRA `(.L_x_332) ;  /* 0x0000435000008947 */ /* 0x000fea0003800000 */
[----:B------:R-:W-:-:S08]  /*ac70*/  MOV R9, 0x1 ;  /* 0x0000000100097802 */ /* 0x000fd00000000f00 */
.L_x_450:
        /* <DEDUP_REMOVED lines=11> */
.L_x_449:
[----:B------:R-:W-:Y:S01]  /*ad30*/  IADD3 R13, R8, R5, RZ ;  /* 0x00000005080d7210 */ /* 0x000fe20007ffe0ff */
[----:B01----:R-:W2:Y:S04]  /*ad40*/  LDL R32, [R11] ;  /* 0x000000000b207983 */ /* 0x003ea80000100800 */
[----:B------:R-:W-:-:S08]  /*ad50*/  IMAD R16, R13, 0x4, R20 ;  /* 0x000000040d107824 */ /* 0x000fd000078e0214 */
[----:B------:R-:W3:Y:S01]  /*ad60*/  LDL R36, [R16] ;  /* 0x0000000010247983 */ /* 0x000ee20000100800 */
[-C--:B------:R-:W-:Y:S01]  /*ad70*/  IMAD R12, R28, R5.reuse, RZ ;  /* 0x000000051c0c7224 */ /* 0x080fe200078e02ff */
[----:B------:R-:W-:Y:S01]  /*ad80*/  BMOV.32.CLEAR RZ, B1 ;  /* 0x0000000001ff7355 */ /* 0x000fe20000100000 */
[----:B------:R-:W-:Y:S01]  /*ad90*/  BSSY B1, `(.L_x_434) ;  /* 0x00000d4000017945 */ /* 0x000fe20003800000 */
[----:B------:R-:W-:Y:S01]  /*ada0*/  BMOV.32.CLEAR RZ, B2 ;  /* 0x0000000002ff7355 */ /* 0x000fe20000100000 */
[----:B------:R-:W-:Y:S01]  /*adb0*/  BSSY B2, `(.L_x_435) ;  /* 0x000000f000027945 */ /* 0x000fe20003800000 */
[----:B------:R-:W-:-:S04]  /*adc0*/  IADD3 R15, R12, R5, RZ ;  /* 0x000000050c0f7210 */ /* 0x000fc80007ffe0ff */
[----:B------:R-:W-:Y:S01]  /*add0*/  LEA R17, R15, R20, 0x2 ;  /* 0x000000140f117211 */ /* 0x000fe200078e10ff */
[----:B--2---:R-:W-:-:S05]  /*ade0*/  FMUL.FTZ R13, |R32|, 9.9999997171806853657e-10 ;  /* 0x3089705f200d7820 */ /* 0x004fca0000410200 */
[----:B---3--:R-:W-:-:S12]  /*adf0*/  FSETP.GTU.FTZ.AND P0, PT, |R36|, R13, PT ;  /* 0x0000000d2400720b */ /* 0x008fd80003f1c200 */
[----:B------:R-:W-:Y:S05]  /*ae00*/  @P0 BRA `(.L_x_436) ;  /* 0x0000006000000947 */ /* 0x000fea0003800000 */
[----:B------:R-:W2:Y:S02]  /*ae10*/  LDL R13, [R17] ;  /* 0x00000000110d7983 */ /* 0x000ea40000100800 */
[----:B--2---:R-:W-:-:S05]  /*ae20*/  FMUL.FTZ R13, |R13|, 9.9999997171806853657e-10 ;  /* 0x3089705f0d0d7820 */ /* 0x004fca0000410200 */
[----:B------:R-:W-:-:S12]  /*ae30*/  FSETP.GTU.FTZ.AND P0, PT, |R36|, R13, PT ;  /* 0x0000000d2400720b */ /* 0x000fd80003f1c200 */
[----:B------:R0:W-:Y:S01]  /*ae40*/  @!P0 STL [R16], RZ ;  /* 0x000000ff10008387 */ /* 0x0001e20000100800 */
[----:B------:R-:W-:Y:S01]  /*ae50*/  @!P0 BREAK B2 ;  /* 0x0000000000028942 */ /* 0x000fe20003800000 */
[----:B------:R-:W-:Y:S05]  /*ae60*/  @!P0 BRA `(.L_x_437) ;  /* 0x00000c6000008947 */ /* 0x000fea0003800000 */
.L_x_436:
[----:B------:R-:W-:-:S12]  /*ae70*/  FSETP.NEU.FTZ.AND P0, PT, R36, RZ, PT ;  /* 0x000000ff2400720b */ /* 0x000fd80003f1d000 */
[----:B------:R-:W-:Y:S01]  /*ae80*/  @!P0 BREAK B2 ;  /* 0x0000000000028942 */ /* 0x000fe20003800000 */
[----:B------:R-:W-:Y:S05]  /*ae90*/  @!P0 BRA `(.L_x_437) ;  /* 0x00000c3000008947 */ /* 0x000fea0003800000 */
[----:B------:R-:W-:Y:S05]  /*aea0*/  BSYNC B2 ;  /* 0x0000000000027941 */ /* 0x000fea0003800000 */
.L_x_435:
[----:B------:R-:W2:Y:S02]  /*aeb0*/  LDL R13, [R17] ;  /* 0x00000000110d7983 */ /* 0x000ea40000100800 */
[----:B--2---:R-:W-:-:S04]  /*aec0*/  FADD.FTZ R19, R32, -R13 ;  /* 0x8000000d20137221 */ /* 0x004fc80000010000 */
[----:B------:R-:W-:-:S05]  /*aed0*/  FMUL.FTZ R13, |R19|, 9.9999997171806853657e-10 ;  /* 0x3089705f130d7820 */ /* 0x000fca0000410200 */
[----:B------:R-:W-:-:S12]  /*aee0*/  FSETP.GT.FTZ.AND P0, PT, |R36|, R13, PT ;  /* 0x0000000d2400720b */ /* 0x000fd80003f14200 */
[----:B------:R-:W1:Y:S01]  /*aef0*/  @P0 MUFU.RCP R14, R36 ;  /* 0x00000024000e0308 */ /* 0x000e620000001000 */
[----:B------:R-:W-:Y:S01]  /*af00*/  @P0 FMUL.FTZ R13, R19, 0.5 ;  /* 0x3f000000130d0820 */ /* 0x000fe20000410000 */
[----:B------:R-:W2:Y:S03]  /*af10*/  @!P0 MUFU.RCP R19, R19 ;  /* 0x0000001300138308 */ /* 0x000ea60000001000 */
[----:B-1----:R-:W-:-:S04]  /*af20*/  @P0 FMUL.FTZ R13, R13, R14 ;  /* 0x0000000e0d0d0220 */ /* 0x002fc80000410000 */
[C---:B------:R-:W-:Y:S01]  /*af30*/  @P0 FFMA.FTZ R14, R13.reuse, R13, 1 ;  /* 0x3f8000000d0e0423 */ /* 0x040fe2000001000d */
[----:B------:R-:W-:Y:S01]  /*af40*/  FSETP.GEU.OR P1, PT, R13, RZ, !P0 ;  /* 0x000000ff0d00720b */ /* 0x000fe2000472e400 */
[----:B--2---:R-:W-:-:S04]  /*af50*/  @!P0 FMUL.FTZ R13, R36, R19 ;  /* 0x00000013240d8220 */ /* 0x004fc80000410000 */
[----:B------:R-:W1:Y:S02]  /*af60*/  @P0 MUFU.SQRT R14, R14 ;  /* 0x0000000e000e0308 */ /* 0x000e640000002000 */
[----:B-1----:R-:W-:-:S06]  /*af70*/  @P0 FADD.FTZ R15, |R13|, R14 ;  /* 0x0000000e0d0f0221 */ /* 0x002fcc0000010200 */
[----:B------:R-:W1:Y:S02]  /*af80*/  @P0 MUFU.RCP R18, R15 ;  /* 0x0000000f00120308 */ /* 0x000e640000001000 */
[----:B-1----:R-:W-:-:S05]  /*af90*/  @!P1 FADD.FTZ R18, -R18, -RZ ;  /* 0x800000ff12129221 */ /* 0x002fca0000010100 */
[----:B------:R-:W-:-:S05]  /*afa0*/  @P0 MOV R13, R18 ;  /* 0x00000012000d0202 */ /* 0x000fca0000000f00 */
[----:B------:R-:W-:-:S08]  /*afb0*/  FFMA.FTZ R32, R36, R13, R32 ;  /* 0x0000000d24207223 */ /* 0x000fd00000010020 */
[----:B------:R1:W-:Y:S04]  /*afc0*/  STL [R11], R32 ;  /* 0x000000200b007387 */ /* 0x0003e80000100800 */
[----:B------:R-:W2:Y:S01]  /*afd0*/  LDL R34, [R17] ;  /* 0x0000000011227983 */ /* 0x000ea20000100800 */
[----:B------:R-:W-:Y:S01]  /*afe0*/  FFMA.FTZ R18, R13, R13, 1 ;  /* 0x3f8000000d127423 */ /* 0x000fe2000001000d */
[----:B------:R-:W-:Y:S01]  /*aff0*/  ISETP.GE.AND P0, PT, R5, 0x1, PT ;  /* 0x000000010500780c */ /* 0x000fe20003f06270 */
[----:B------:R-:W-:-:S04]  /*b000*/  IMAD.MOV.U32 R15, RZ, RZ, RZ ;  /* 0x000000ffff0f7224 */ /* 0x000fc800078e00ff */
[----:B------:R-:W3:Y:S02]  /*b010*/  MUFU.RSQ R18, R18 ;  /* 0x0000001200127308 */ /* 0x000ee40000001400 */
[C---:B---3--:R-:W-:Y:S02]  /*b020*/  FADD.FTZ R19, R18.reuse, 1 ;  /* 0x3f80000012137421 */ /* 0x048fe40000010000 */
[----:B------:R-:W-:-:S04]  /*b030*/  FMUL.FTZ R14, R18, R13 ;  /* 0x0000000d120e7220 */ /* 0x000fc80000410000 */
[----:B------:R-:W3:Y:S01]  /*b040*/  MUFU.RCP R19, R19 ;  /* 0x0000001300137308 */ /* 0x000ee20000001000 */
[----:B--2---:R-:W-:Y:S02]  /*b050*/  FFMA.FTZ R34, -R36, R13, R34 ;  /* 0x0000000d24227223 */ /* 0x004fe40000010122 */
[----:B---3--:R-:W-:-:S06]  /*b060*/  FMUL.FTZ R13, R14, R19 ;  /* 0x000000130e0d7220 */ /* 0x008fcc0000410000 */
[----:B------:R1:W-:Y:S04]  /*b070*/  STL [R17], R34 ;  /* 0x0000002211007387 */ /* 0x0003e80000100800 */
[----:B------:R1:W-:Y:S01]  /*b080*/  STL [R16], RZ ;  /* 0x000000ff10007387 */ /* 0x0003e20000100800 */
[----:B------:R-:W-:Y:S05]  /*b090*/  @!P0 BRA `(.L_x_438) ;  /* 0x000005e000008947 */ /* 0x000fea0003800000 */
[----:B------:R-:W-:Y:S01]  /*b0a0*/  ISETP.GT.AND P1, PT, R5, 0x3, PT ;  /* 0x000000030500780c */ /* 0x000fe20003f24270 */
[----:B-1----:R-:W-:Y:S01]  /*b0b0*/  IMAD R17, R12, 0x4, R20 ;  /* 0x000000040c117824 */ /* 0x002fe200078e0214 */
[----:B------:R-:W-:Y:S02]  /*b0c0*/  PLOP3.LUT P0, PT, PT, PT, PT, 0x80, 0x0 ;  /* 0x000000000000781c */ /* 0x000fe40003f0f070 */
[----:B------:R-:W-:Y:S02]  /*b0d0*/  MOV R18, RZ ;  /* 0x000000ff00127202 */ /* 0x000fe40000000f00 */
[----:B0-----:R-:W-:-:S06]  /*b0e0*/  MOV R16, R4 ;  /* 0x0000000400107202 */ /* 0x001fcc0000000f00 */
[----:B------:R-:W-:Y:S05]  /*b0f0*/  @!P1 BRA `(.L_x_439) ;  /* 0x000002e000009947 */ /* 0x000fea0003800000 */
[----:B------:R-:W-:Y:S01]  /*b100*/  BMOV.32.CLEAR RZ, B2 ;  /* 0x0000000002ff7355 */ /* 0x000fe20000100000 */
[----:B------:R-:W-:Y:S01]  /*b110*/  BSSY B2, `(.L_x_439) ;  /* 0x000002c000027945 */ /* 0x000fe20003800000 */
[----:B------:R-:W-:Y:S02]  /*b120*/  PLOP3.LUT P0, PT, PT, PT, PT, 0x8, 0x0 ;  /* 0x000000000000781c */ /* 0x000fe40003f0e170 */
[----:B------:R-:W-:-:S10]  /*b130*/  IADD3 R31, R5, -0x3, RZ ;  /* 0xfffffffd051f7810 */ /* 0x000fd40007ffe0ff */
.L_x_440:
        /* <DEDUP_REMOVED lines=13> */
[----:B------:R-:W-:Y:S04]  /*b210*/  STL [R17+0x4], R36 ;  /* 0x0000042411007387 */ /* 0x000fe80000100800 */
[----:B------:R-:W2:Y:S01]  /*b220*/  LDL R25, [R16+0x4] ;  /* 0x0000040010197983 */ /* 0x000ea20000100800 */
[----:B------:R-:W-:-:S04]  /*b230*/  FFMA.FTZ R23, -R13, R23, R32 ;  /* 0x000000170d177223 */ /* 0x000fc80000010120 */
[----:B--2---:R-:W-:Y:S02]  /*b240*/  FFMA.FTZ R23, R14, R23, R25 ;  /* 0x000000170e177223 */ /* 0x004fe40000010019 */
[----:B------:R-:W0:Y:S06]  /*b250*/  LDL R25, [R16+0x8] ;  /* 0x0000080010197983 */ /* 0x000e2c0000100800 */
[----:B------:R1:W-:Y:S04]  /*b260*/  STL [R16+0x4], R23 ;  /* 0x0000041710007387 */ /* 0x0003e80000100800 */
[----:B------:R-:W0:Y:S02]  /*b270*/  LDL R32, [R17+0x8] ;  /* 0x0000080011207983 */ /* 0x000e240000100800 */
[----:B0-----:R-:W-:-:S04]  /*b280*/  FFMA.FTZ R19, R13, R32, R25 ;  /* 0x000000200d137223 */ /* 0x001fc80000010019 */
[----:B------:R-:W-:-:S08]  /*b290*/  FFMA.FTZ R34, -R14, R19, R32 ;  /* 0x000000130e227223 */ /* 0x000fd00000010120 */
[----:B------:R-:W-:Y:S04]  /*b2a0*/  STL [R17+0x8], R34 ;  /* 0x0000082211007387 */ /* 0x000fe80000100800 */
[----:B------:R-:W2:Y:S01]  /*b2b0*/  LDL R19, [R16+0x8] ;  /* 0x0000080010137983 */ /* 0x000ea20000100800 */
[----:B------:R-:W-:-:S04]  /*b2c0*/  FFMA.FTZ R25, -R13, R25, R32 ;  /* 0x000000190d197223 */ /* 0x000fc80000010120 */
[----:B--2---:R-:W-:-:S04]  /*b2d0*/  FFMA.FTZ R19, R14, R25, R19 ;  /* 0x000000190e137223 */ /* 0x004fc80000010013 */
[----:B------:R-:W1:Y:S04]  /*b2e0*/  LDL R25, [R16+0xc] ;  /* 0x00000c0010197983 */ /* 0x000e680000100800 */
        /* <DEDUP_REMOVED lines=14> */
[----:B------:R-:W-:Y:S05]  /*b3d0*/  BSYNC B2 ;  /* 0x0000000000027941 */ /* 0x000fea0003800000 */
.L_x_439:
[----:B------:R-:W-:Y:S01]  /*b3e0*/  IADD3 R19, -R18, R5, RZ ;  /* 0x0000000512137210 */ /* 0x000fe20007ffe1ff */
[----:B------:R-:W-:Y:S01]  /*b3f0*/  BMOV.32.CLEAR RZ, B2 ;  /* 0x0000000002ff7355 */ /* 0x000fe20000100000 */
[----:B------:R-:W-:Y:S02]  /*b400*/  BSSY B2, `(.L_x_441) ;  /* 0x0000019000027945 */ /* 0x000fe40003800000 */
        /* <DEDUP_REMOVED lines=24> */
.L_x_442:
[----:B------:R-:W-:Y:S05]  /*b590*/  BSYNC B2 ;  /* 0x0000000000027941 */ /* 0x000fea0003800000 */
.L_x_441:
[----:B------:R-:W-:Y:S01]  /*b5a0*/  ISETP.LT.OR P0, PT, R18, R5, P0 ;  /* 0x000000051200720c */ /* 0x000fe20000701670 */
[----:B------:R-:W-:Y:S01]  /*b5b0*/  BMOV.32.CLEAR RZ, B2 ;  /* 0x0000000002ff7355 */ /* 0x000fe20000100000 */
[----:B------:R-:W-:Y:S10]  /*b5c0*/  BSSY B2, `(.L_x_438) ;  /* 0x000000b000027945 */ /* 0x000ff40003800000 */
        /* <DEDUP_REMOVED lines=10> */
.L_x_443:
[----:B------:R-:W-:Y:S05]  /*b670*/  BSYNC B2 ;  /* 0x0000000000027941 */ /* 0x000fea0003800000 */
.L_x_438:
[----:B01----:R-:W-:Y:S02]  /*b680*/  IADD3 R16, R5, 0x1, RZ ;  /* 0x0000000105107810 */ /* 0x003fe40007ffe0ff */
[----:B------:R-:W-:Y:S02]  /*b690*/  ISETP.GE.AND P1, PT, R7, R28, PT ;  /* 0x0000001c0700720c */ /* 0x000fe40003f26270 */
[----:B------:R-:W-:-:S12]  /*b6a0*/  ISETP.GE.AND P0, PT, R16, R9, PT ;  /* 0x000000091000720c */ /* 0x000fd80003f06270 */
[----:B------:R-:W-:Y:S05]  /*b6b0*/  @P0 BRA `(.L_x_444) ;  /* 0x0000015000000947 */ /* 0x000fea0003800000 */
[--C-:B------:R-:W-:Y:S01]  /*b6c0*/  IMAD.IADD R19, R8, 0x1, R5.reuse ;  /* 0x0000000108137824 */ /* 0x100fe200078e0205 */
[----:B------:R-:W-:Y:S01]  /*b6d0*/  BMOV.32.CLEAR RZ, B2 ;  /* 0x0000000002ff7355 */ /* 0x000fe20000100000 */
[----:B------:R-:W-:Y:S01]  /*b6e0*/  BSSY B2, `(.L_x_444) ;  /* 0x0000012000027945 */ /* 0x000fe20003800000 */
[----:B------:R-:W-:Y:S02]  /*b6f0*/  IMAD R17, R28, R16, R5 ;  /* 0x000000101c117224 */ /* 0x000fe400078e0205 */
[----:B------:R-:W-:-:S08]  /*b700*/  IMAD R34, R19, 0x4, R0 ;  /* 0x0000000413227824 */ /* 0x000fd000078e0200 */
.L_x_445:
[----:B------:R-:W-:Y:S01]  /*b710*/  LEA R18, R17, R20, 0x2 ;  /* 0x0000001411127211 */ /* 0x000fe200078e10ff */
[----:B------:R-:W2:Y:S07]  /*b720*/  LDL R19, [R34] ;  /* 0x0000000022137983 */ /* 0x000eae0000100800 */
[----:B------:R-:W2:Y:S02]  /*b730*/  LDL R32, [R18] ;  /* 0x0000000012207983 */ /* 0x000ea40000100800 */
[----:B--2---:R-:W-:-:S04]  /*b740*/  FFMA.FTZ R23, R13, R32, R19 ;  /* 0x000000200d177223 */ /* 0x004fc80000010013 */
[----:B------:R-:W-:-:S08]  /*b750*/  FFMA.FTZ R23, -R14, R23, R32 ;  /* 0x000000170e177223 */ /* 0x000fd00000010120 */
[----:B------:R-:W-:Y:S04]  /*b760*/  STL [R18], R23 ;  /* 0x0000001712007387 */ /* 0x000fe80000100800 */
[----:B------:R-:W2:Y:S01]  /*b770*/  LDL R25, [R34] ;  /* 0x0000000022197983 */ /* 0x000ea20000100800 */
[----:B------:R-:W-:Y:S01]  /*b780*/  IADD3 R16, R16, 0x1, RZ ;  /* 0x0000000110107810 */ /* 0x000fe20007ffe0ff */
[----:B------:R-:W-:Y:S01]  /*b790*/  FFMA.FTZ R19, -R13, R19, R32 ;  /* 0x000000130d137223 */ /* 0x000fe20000010120 */
[----:B------:R-:W-:Y:S02]  /*b7a0*/  IADD3 R17, R28, R17, RZ ;  /* 0x000000111c117210 */ /* 0x000fe40007ffe0ff */
[----:B------:R-:W-:Y:S01]  /*b7b0*/  ISETP.GE.AND P0, PT, R16, R9, PT ;  /* 0x000000091000720c */ /* 0x000fe20003f06270 */
[----:B--2---:R-:W-:-:S08]  /*b7c0*/  FFMA.FTZ R19, R14, R19, R25 ;  /* 0x000000130e137223 */ /* 0x004fd00000010019 */
[----:B------:R0:W-:Y:S02]  /*b7d0*/  STL [R34], R19 ;  /* 0x0000001322007387 */ /* 0x0001e40000100800 */
[----:B0-----:R-:W-:Y:S01]  /*b7e0*/  IADD3 R34, R34, 0x4, RZ ;  /* 0x0000000422227810 */ /* 0x001fe20007ffe0ff */
[----:B------:R-:W-:Y:S07]  /*b7f0*/  @!P0 BRA `(.L_x_445) ;  /* 0xffffff1000008947 */ /* 0x000fee000383ffff */
[----:B------:R-:W-:Y:S05]  /*b800*/  BSYNC B2 ;  /* 0x0000000000027941 */ /* 0x000fea0003800000 */
.L_x_444:
[----:B------:R-:W-:Y:S05]  /*b810*/  @P1 BRA `(.L_x_446) ;  /* 0x0000016000001947 */ /* 0x000fea0003800000 */
[----:B------:R-:W-:Y:S01]  /*b820*/  BMOV.32.CLEAR RZ, B2 ;  /* 0x0000000002ff7355 */ /* 0x000fe20000100000 */
[----:B------:R-:W-:Y:S01]  /*b830*/  BSSY B2, `(.L_x_446) ;  /* 0x0000014000027945 */ /* 0x000fe20003800000 */
[----:B------:R-:W-:Y:S01]  /*b840*/  IADD3 R17, R6, R5, RZ ;  /* 0x0000000506117210 */ /* 0x000fe20007ffe0ff */
[----:B------:R-:W-:Y:S01]  /*b850*/  IMAD.MOV.U32 R19, RZ, RZ, R10 ;  /* 0x000000ffff137224 */ /* 0x000fe200078e000a */
[----:B------:R-:W-:-:S08]  /*b860*/  MOV R23, R7 ;  /* 0x0000000700177202 */ /* 0x000fd00000000f00 */
.L_x_447:
        /* <DEDUP_REMOVED lines=8> */
[----:B------:R-:W-:Y:S01]  /*b8f0*/  FFMA.FTZ R25, -R13, R25, R32 ;  /* 0x000000190d197223 */ /* 0x000fe20000010120 */
[----:B------:R-:W-:Y:S01]  /*b900*/  IADD3 R23, R23, 0x1, RZ ;  /* 0x0000000117177810 */ /* 0x000fe20007ffe0ff */
[C---:B------:R-:W-:Y:S01]  /*b910*/  IMAD.IADD R17, R28.reuse, 0x1, R17 ;  /* 0x000000011c117824 */ /* 0x040fe200078e0211 */
[----:B------:R-:W-:Y:S02]  /*b920*/  IADD3 R19, R28, R19, RZ ;  /* 0x000000131c137210 */ /* 0x000fe40007ffe0ff */
[----:B------:R-:W-:Y:S01]  /*b930*/  ISETP.GE.AND P0, PT, R23, R28, PT ;  /* 0x0000001c1700720c */ /* 0x000fe20003f06270 */
[----:B--2---:R-:W-:-:S08]  /*b940*/  FFMA.FTZ R25, R14, R25, R33 ;  /* 0x000000190e197223 */ /* 0x004fd00000010021 */
[----:B------:R0:W-:Y:S03]  /*b950*/  STL [R18], R25 ;  /* 0x0000001912007387 */ /* 0x0001e60000100800 */
[----:B------:R-:W-:Y:S05]  /*b960*/  @!P0 BRA `(.L_x_447) ;  /* 0xffffff0000008947 */ /* 0x000fea000383ffff */
[----:B------:R-:W-:Y:S05]  /*b970*/  BSYNC B2 ;  /* 0x0000000000027941 */ /* 0x000fea0003800000 */
.L_x_446:
[----:B------:R-:W-:Y:S01]  /*b980*/  IMAD R23, R12, UR5, RZ ;  /* 0x000000050c177c24 */ /* 0x000fe2000f8e02ff */
[----:B0-----:R-:W-:-:S08]  /*b990*/  MOV R25, R3 ;  /* 0x0000000300197202 */ /* 0x001fd00000000f00 */
.L_x_448:
        /* <DEDUP_REMOVED lines=11> */
[----:B------:R-:W-:Y:S01]  /*ba50*/  FFMA.FTZ R31, -R13, R31, R12 ;  /* 0x0000001f0d1f7223 */ /* 0x000fe2000001010c */
[----:B------:R-:W-:Y:S02]  /*ba60*/  IADD3 R15, R15, 0x1, RZ ;  /* 0x000000010f0f7810 */ /* 0x000fe40007ffe0ff */
[----:B------:R-:W-:Y:S02]  /*ba70*/  IADD3 R23, R23, UR5, RZ ;  /* 0x0000000517177c10 */ /* 0x000fe4000fffe0ff */
[----:B------:R-:W-:-:S02]  /*ba80*/  ISETP.GE.AND P0, PT, R15, R28, PT ;  /* 0x0000001c0f00720c */ /* 0x000fc40003f06270 */
[----:B------:R-:W-:Y:S01]  /*ba90*/  IADD3 R25, R25, UR5, RZ ;  /* 0x0000000519197c10 */ /* 0x000fe2000fffe0ff */
[----:B--2---:R-:W-:-:S08]  /*baa0*/  FFMA.FTZ R31, R14, R31, R32 ;  /* 0x0000001f0e1f7223 */ /* 0x004fd00000010020 */
[----:B------:R0:W-:Y:S01]  /*bab0*/  STG.E.SYS [R18], R31 ;  /* 0x0000001f12007386 */ /* 0x0001e2000010e900 */
[----:B------:R-:W-:Y:S05]  /*bac0*/  @!P0 BRA `(.L_x_448) ;  /* 0xfffffed000008947 */ /* 0x000fea000383ffff */
.L_x_437:
[----:B------:R-:W-:Y:S05]  /*bad0*/  BSYNC B1 ;  /* 0x0000000000017941 */ /* 0x000fea0003800000 */
.L_x_434:
[----:B------:R-:W-:-:S04]  /*bae0*/  IADD3 R5, R5, 0x1, RZ ;  /* 0x0000000105057810 */ /* 0x000fc80007ffe0ff */
[----:B------:R-:W-:-:S12]  /*baf0*/  ISETP.GE.AND P0, PT, R5, R9, PT ;  /* 0x000000090500720c */ /* 0x000fd80003f06270 */
[----:B------:R-:W-:Y:S05]  /*bb00*/  @!P0 BRA `(.L_x_449) ;  /* 0xfffff22000008947 */ /* 0x000fea000383ffff */
.L_x_433:
[----:B------:R-:W-:-:S04]  /*bb10*/  IADD3 R9, R9, 0x1, RZ ;  /* 0x0000000109097810 */ /* 0x000fc80007ffe0ff */
[----:B------:R-:W-:-:S12]  /*bb20*/  ISETP.GE.AND P0, PT, R9, R28, PT ;  /* 0x0000001c0900720c */ /* 0x000fd80003f06270 */
[----:B------:R-:W-:Y:S05]  /*bb30*/  @!P0 BRA `(.L_x_450) ;  /* 0xfffff14000008947 */ /* 0x000fea000383ffff */
[----:B------:R-:W-:Y:S02]  /*bb40*/  MOV R3, 0x1 ;  /* 0x0000000100037802 */ /* 0x000fe40000000f00 */
[----:B------:R-:W-:-:S08]  /*bb50*/  MOV R4, RZ ;  /* 0x000000ff00047202 */ /* 0x000fd00000000f00 */
.L_x_455:
        /* <DEDUP_REMOVED lines=10> */
.L_x_453:
        /* <DEDUP_REMOVED lines=12> */
.L_x_452:
        /* <DEDUP_REMOVED lines=10> */
.L_x_454:
[----:B------:R-:W-:-:S12]  /*bd60*/  ISETP.LT.OR P0, PT, R6, R3, P0 ;  /* 0x000000030600720c */ /* 0x000fd80000701670 */
[----:B------:R-:W-:Y:S05]  /*bd70*/  @!P0 BRA `(.L_x_451) ;  /* 0x0000002000008947 */ /* 0x000fea0003800000 */
[----:B------:R-:W2:Y:S02]  /*bd80*/  LDL R5, [R9] ;  /* 0x0000000009057983 */ /* 0x000ea40000100800 */
[----:B--2---:R-:W-:-:S08]  /*bd90*/  FADD.FTZ R4, R4, |R5| ;  /* 0x4000000504047221 */ /* 0x004fd00000010000 */
.L_x_451:
[----:B------:R-:W-:-:S04]  /*bda0*/  IADD3 R3, R3, 0x1, RZ ;  /* 0x0000000103037810 */ /* 0x000fc80007ffe0ff */
[----:B------:R-:W-:-:S12]  /*bdb0*/  ISETP.GE.AND P0, PT, R3, R28, PT ;  /* 0x0000001c0300720c */ /* 0x000fd80003f06270 */
[----:B------:R-:W-:Y:S05]  /*bdc0*/  @!P0 BRA `(.L_x_455) ;  /* 0xfffffd9000008947 */ /* 0x000fea000383ffff */
[----:B------:R-:W-:-:S12]  /*bdd0*/  FSETP.GEU.FTZ.AND P0, PT, R4, 1.0000000116860974231e-07, PT ;  /* 0x33d6bf950400780b */ /* 0x000fd80003f1e000 */
[----:B------:R-:W-:Y:S05]  /*bde0*/  @!P0 BRA `(.L_x_332) ;  /* 0x000031d000008947 */ /* 0x000fea0003800000 */
[----:B------:R-:W-:-:S08]  /*bdf0*/  MOV R9, 0x1 ;  /* 0x0000000100097802 */ /* 0x000fd00000000f00 */
.L_x_473:
        /* <DEDUP_REMOVED lines=11> */
.L_x_472:
        /* <DEDUP_REMOVED lines=20> */
.L_x_459:
[----:B------:R-:W-:-:S12]  /*bff0*/  FSETP.NEU.FTZ.AND P0, PT, R36, RZ, PT ;  /* 0x000000ff2400720b */ /* 0x000fd80003f1d000 */
[----:B------:R-:W-:Y:S01]  /*c000*/  @!P0 BREAK B2 ;  /* 0x0000000000028942 */ /* 0x000fe20003800000 */
[----:B------:R-:W-:Y:S05]  /*c010*/  @!P0 BRA `(.L_x_460) ;  /* 0x00000c3000008947 */ /* 0x000fea0003800000 */
[----:B------:R-:W-:Y:S05]  /*c020*/  BSYNC B2 ;  /* 0x0000000000027941 */ /* 0x000fea0003800000 */
.L_x_458:
        /* <DEDUP_REMOVED lines=41> */
.L_x_463:
        /* <DEDUP_REMOVED lines=42> */
.L_x_462:
        /* <DEDUP_REMOVED lines=27> */
.L_x_465:
[----:B------:R-:W-:Y:S05]  /*c710*/  BSYNC B2 ;  /* 0x0000000000027941 */ /* 0x000fea0003800000 */
.L_x_464:
        /* <DEDUP_REMOVED lines=13> */
.L_x_466:
[----:B------:R-:W-:Y:S05]  /*c7f0*/  BSYNC B2 ;  /* 0x0000000000027941 */ /* 0x000fea0003800000 */
.L_x_461:
        /* <DEDUP_REMOVED lines=9> */
.L_x_468:
        /* <DEDUP_REMOVED lines=16> */
.L_x_467:
[----:B------:R-:W-:Y:S05]  /*c990*/  @P1 BRA `(.L_x_469) ;  /* 0x0000016000001947 */ /* 0x000fea0003800000 */
[----:B------:R-:W-:Y:S01]  /*c9a0*/  BMOV.32.CLEAR RZ, B2 ;  /* 0x0000000002ff7355 */ /* 0x000fe20000100000 */
[----:B------:R-:W-:Y:S01]  /*c9b0*/  BSSY B2, `(.L_x_469) ;  /* 0x0000014000027945 */ /* 0x000fe20003800000 */
[----:B------:R-:W-:Y:S01]  /*c9c0*/  IADD3 R17, R6, R5, RZ ;  /* 0x0000000506117210 */ /* 0x000fe20007ffe0ff */
[----:B------:R-:W-:Y:S01]  /*c9d0*/  IMAD.MOV.U32 R19, RZ, RZ, R10 ;  /* 0x000000ffff137224 */ /* 0x000fe200078e000a */
[----:B------:R-:W-:-:S08]  /*c9e0*/  MOV R23, R7 ;  /* 0x0000000700177202 */ /* 0x000fd00000000f00 */
.L_x_470:
        /* <DEDUP_REMOVED lines=17> */
.L_x_469:
[----:B------:R-:W-:Y:S01]  /*cb00*/  IMAD R23, R12, UR5, RZ ;  /* 0x000000050c177c24 */ /* 0x000fe2000f8e02ff */
[----:B0-----:R-:W-:-:S08]  /*cb10*/  MOV R25, R3 ;  /* 0x0000000300197202 */ /* 0x001fd00000000f00 */
.L_x_471:
        /* <DEDUP_REMOVED lines=19> */
.L_x_460:
[----:B------:R-:W-:Y:S05]  /*cc50*/  BSYNC B1 ;  /* 0x0000000000017941 */ /* 0x000fea0003800000 */
.L_x_457:
[----:B------:R-:W-:-:S04]  /*cc60*/  IADD3 R5, R5, 0x1, RZ ;  /* 0x0000000105057810 */ /* 0x000fc80007ffe0ff */
[----:B------:R-:W-:-:S12]  /*cc70*/  ISETP.GE.AND P0, PT, R5, R9, PT ;  /* 0x000000090500720c */ /* 0x000fd80003f06270 */
[----:B------:R-:W-:Y:S05]  /*cc80*/  @!P0 BRA `(.L_x_472) ;  /* 0xfffff22000008947 */ /* 0x000fea000383ffff */
.L_x_456:
[----:B------:R-:W-:-:S04]  /*cc90*/  IADD3 R9, R9, 0x1, RZ ;  /* 0x0000000109097810 */ /* 0x000fc80007ffe0ff */
[----:B------:R-:W-:-:S12]  /*cca0*/  ISETP.GE.AND P0, PT, R9, R28, PT ;  /* 0x0000001c0900720c */ /* 0x000fd80003f06270 */
[----:B------:R-:W-:Y:S05]  /*ccb0*/  @!P0 BRA `(.L_x_473) ;  /* 0xfffff14000008947 */ /* 0x000fea000383ffff */
[----:B------:R-:W-:Y:S02]  /*ccc0*/  MOV R3, 0x1 ;  /* 0x0000000100037802 */ /* 0x000fe40000000f00 */
[----:B------:R-:W-:-:S08]  /*ccd0*/  MOV R4, RZ ;  /* 0x000000ff00047202 */ /* 0x000fd00000000f00 */
.L_x_478:
        /* <DEDUP_REMOVED lines=10> */
.L_x_476:
        /* <DEDUP_REMOVED lines=12> */
.L_x_475:
        /* <DEDUP_REMOVED lines=10> */
.L_x_477:
[----:B------:R-:W-:-:S12]  /*cee0*/  ISETP.LT.OR P0, PT, R6, R3, P0 ;  /* 0x000000030600720c */ /* 0x000fd80000701670 */
[----:B------:R-:W-:Y:S05]  /*cef0*/  @!P0 BRA `(.L_x_474) ;  /* 0x0000002000008947 */ /* 0x000fea0003800000 */
[----:B------:R-:W2:Y:S02]  /*cf00*/  LDL R5, [R9] ;  /* 0x0000000009057983 */ /* 0x000ea40000100800 */
[----:B--2---:R-:W-:-:S08]  /*cf10*/  FADD.FTZ R4, R4, |R5| ;  /* 0x4000000504047221 */ /* 0x004fd00000010000 */
.L_x_474:
[----:B------:R-:W-:-:S04]  /*cf20*/  IADD3 R3, R3, 0x1, RZ ;  /* 0x0000000103037810 */ /* 0x000fc80007ffe0ff */
[----:B------:R-:W-:-:S12]  /*cf30*/  ISETP.GE.AND P0, PT, R3, R28, PT ;  /* 0x0000001c0300720c */ /* 0x000fd80003f06270 */
[----:B------:R-:W-:Y:S05]  /*cf40*/  @!P0 BRA `(.L_x_478) ;  /* 0xfffffd9000008947 */ /* 0x000fea000383ffff */
[----:B------:R-:W-:-:S12]  /*cf50*/  FSETP.GEU.FTZ.AND P0, PT, R4, 1.0000000116860974231e-07, PT ;  /* 0x33d6bf950400780b */ /* 0x000fd80003f1e000 */
[----:B------:R-:W-:Y:S05]  /*cf60*/  @!P0 BRA `(.L_x_332) ;  /* 0x0000205000008947 */ /* 0x000fea0003800000 */
[----:B------:R-:W-:-:S08]  /*cf70*/  MOV R9, 0x1 ;  /* 0x0000000100097802 */ /* 0x000fd00000000f00 */
.L_x_496:
        /* <DEDUP_REMOVED lines=11> */
.L_x_495:
        /* <DEDUP_REMOVED lines=20> */
.L_x_482:
[----:B------:R-:W-:-:S12]  /*d170*/  FSETP.NEU.FTZ.AND P0, PT, R36, RZ, PT ;  /* 0x000000ff2400720b */ /* 0x000fd80003f1d000 */
[----:B------:R-:W-:Y:S01]  /*d180*/  @!P0 BREAK B2 ;  /* 0x0000000000028942 */ /* 0x000fe20003800000 */
[----:B------:R-:W-:Y:S05]  /*d190*/  @!P0 BRA `(.L_x_483) ;  /* 0x00000c3000008947 */ /* 0x000fea0003800000 */
[----:B------:R-:W-:Y:S05]  /*d1a0*/  BSYNC B2 ;  /* 0x0000000000027941 */ /* 0x000fea0003800000 */
.L_x_481:
        /* <DEDUP_REMOVED lines=41> */
.L_x_486:
        /* <DEDUP_REMOVED lines=42> */
.L_x_485:
        /* <DEDUP_REMOVED lines=27> */
.L_x_488:
[----:B------:R-:W-:Y:S05]  /*d890*/  BSYNC B2 ;  /* 0x0000000000027941 */ /* 0x000fea0003800000 */
.L_x_487:
        /* <DEDUP_REMOVED lines=13> */
.L_x_489:
[----:B------:R-:W-:Y:S05]  /*d970*/  BSYNC B2 ;  /* 0x0000000000027941 */ /* 0x000fea0003800000 */
.L_x_484:
        /* <DEDUP_REMOVED lines=9> */
.L_x_491:
        /* <DEDUP_REMOVED lines=16> */
.L_x_490:
[----:B------:R-:W-:Y:S05]  /*db10*/  @P1 BRA `(.L_x_492) ;  /* 0x0000016000001947 */ /* 0x000fea0003800000 */
[----:B------:R-:W-:Y:S01]  /*db20*/  BMOV.32.CLEAR RZ, B2 ;  /* 0x0000000002ff7355 */ /* 0x000fe20000100000 */
[----:B------:R-:W-:Y:S01]  /*db30*/  BSSY B2, `(.L_x_492) ;  /* 0x0000014000027945 */ /* 0x000fe20003800000 */
[----:B------:R-:W-:Y:S01]  /*db40*/  IADD3 R17, R6, R5, RZ ;  /* 0x0000000506117210 */ /* 0x000fe20007ffe0ff */
[----:B------:R-:W-:Y:S01]  /*db50*/  IMAD.MOV.U32 R19, RZ, RZ, R10 ;  /* 0x000000ffff137224 */ /* 0x000fe200078e000a */
[----:B------:R-:W-:-:S08]  /*db60*/  MOV R23, R7 ;  /* 0x0000000700177202 */ /* 0x000fd00000000f00 */
.L_x_493:
        /* <DEDUP_REMOVED lines=17> */
.L_x_492:
[----:B------:R-:W-:Y:S01]  /*dc80*/  IMAD R23, R12, UR5, RZ ;  /* 0x000000050c177c24 */ /* 0x000fe2000f8e02ff */
[----:B0-----:R-:W-:-:S08]  /*dc90*/  MOV R25, R3 ;  /* 0x0000000300197202 */ /* 0x001fd00000000f00 */
.L_x_494:
        /* <DEDUP_REMOVED lines=19> */
.L_x_483:
[----:B------:R-:W-:Y:S05]  /*ddd0*/  BSYNC B1 ;  /* 0x0000000000017941 */ /* 0x000fea0003800000 */
.L_x_480:
[----:B------:R-:W-:-:S04]  /*dde0*/  IADD3 R5, R5, 0x1, RZ ;  /* 0x0000000105057810 */ /* 0x000fc80007ffe0ff */
[----:B------:R-:W-:-:S12]  /*ddf0*/  ISETP.GE.AND P0, PT, R5, R9, PT ;  /* 0x000000090500720c */ /* 0x000fd80003f06270 */
[----:B------:R-:W-:Y:S05]  /*de00*/  @!P0 BRA `(.L_x_495) ;  /* 0xfffff22000008947 */ /* 0x000fea000383ffff */
.L_x_479:
[----:B------:R-:W-:-:S04]  /*de10*/  IADD3 R9, R9, 0x1, RZ ;  /* 0x0000000109097810 */ /* 0x000fc80007ffe0ff */
[----:B------:R-:W-:-:S12]  /*de20*/  ISETP.GE.AND P0, PT, R9, R28, PT ;  /* 0x0000001c0900720c */ /* 0x000fd80003f06270 */
[----:B------:R-:W-:Y:S05]  /*de30*/  @!P0 BRA `(.L_x_496) ;  /* 0xfffff14000008947 */ /* 0x000fea000383ffff */
[----:B------:R-:W-:Y:S02]  /*de40*/  MOV R3, 0x1 ;  /* 0x0000000100037802 */ /* 0x000fe40000000f00 */
[----:B------:R-:W-:-:S08]  /*de50*/  MOV R4, RZ ;  /* 0x000000ff00047202 */ /* 0x000fd00000000f00 */
.L_x_501:
        /* <DEDUP_REMOVED lines=10> */
.L_x_499:
        /* <DEDUP_REMOVED lines=12> */
.L_x_498:
        /* <DEDUP_REMOVED lines=10> */
.L_x_500:
[----:B------:R-:W-:-:S12]  /*e060*/  ISETP.LT.OR P0, PT, R6, R3, P0 ;  /* 0x000000030600720c */ /* 0x000fd80000701670 */
[----:B------:R-:W-:Y:S05]  /*e070*/  @!P0 BRA `(.L_x_497) ;  /* 0x0000002000008947 */ /* 0x000fea0003800000 */
[----:B------:R-:W2:Y:S02]  /*e080*/  LDL R5, [R9] ;  /* 0x0000000009057983 */ /* 0x000ea40000100800 */
[----:B--2---:R-:W-:-:S08]  /*e090*/  FADD.FTZ R4, R4, |R5| ;  /* 0x4000000504047221 */ /* 0x004fd00000010000 */
.L_x_497:
[----:B------:R-:W-:-:S04]  /*e0a0*/  IADD3 R3, R3, 0x1, RZ ;  /* 0x0000000103037810 */ /* 0x000fc80007ffe0ff */
[----:B------:R-:W-:-:S12]  /*e0b0*/  ISETP.GE.AND P0, PT, R3, R28, PT ;  /* 0x0000001c0300720c */ /* 0x000fd80003f06270 */
[----:B------:R-:W-:Y:S05]  /*e0c0*/  @!P0 BRA `(.L_x_501) ;  /* 0xfffffd9000008947 */ /* 0x000fea000383ffff */
[----:B------:R-:W-:-:S12]  /*e0d0*/  FSETP.GEU.FTZ.AND P0, PT, R4, 1.0000000116860974231e-07, PT ;  /* 0x33d6bf950400780b */ /* 0x000fd80003f1e000 */
[----:B------:R-:W-:Y:S05]  /*e0e0*/  @!P0 BRA `(.L_x_332) ;  /* 0x00000ed000008947 */ /* 0x000fea0003800000 */
[----:B------:R-:W-:-:S08]  /*e0f0*/  MOV R9, 0x1 ;  /* 0x0000000100097802 */ /* 0x000fd00000000f00 */
.L_x_519:
        /* <DEDUP_REMOVED lines=11> */
.L_x_518:
        /* <DEDUP_REMOVED lines=20> */
.L_x_505:
[----:B------:R-:W-:-:S12]  /*e2f0*/  FSETP.NEU.FTZ.AND P0, PT, R36, RZ, PT ;  /* 0x000000ff2400720b */ /* 0x000fd80003f1d000 */
[----:B------:R-:W-:Y:S01]  /*e300*/  @!P0 BREAK B2 ;  /* 0x0000000000028942 */ /* 0x000fe20003800000 */
[----:B------:R-:W-:Y:S05]  /*e310*/  @!P0 BRA `(.L_x_506) ;  /* 0x00000c3000008947 */ /* 0x000fea0003800000 */
[----:B------:R-:W-:Y:S05]  /*e320*/  BSYNC B2 ;  /* 0x0000000000027941 */ /* 0x000fea0003800000 */
.L_x_504:
        /* <DEDUP_REMOVED lines=41> */
.L_x_509:
        /* <DEDUP_REMOVED lines=42> */
.L_x_508:
        /* <DEDUP_REMOVED lines=27> */
.L_x_511:
[----:B------:R-:W-:Y:S05]  /*ea10*/  BSYNC B2 ;  /* 0x0000000000027941 */ /* 0x000fea0003800000 */
.L_x_510:
        /* <DEDUP_REMOVED lines=13> */
.L_x_512:
[----:B------:R-:W-:Y:S05]  /*eaf0*/  BSYNC B2 ;  /* 0x0000000000027941 */ /* 0x000fea0003800000 */
.L_x_507:
        /* <DEDUP_REMOVED lines=9> */
.L_x_514:
        /* <DEDUP_REMOVED lines=16> */
.L_x_513:
[----:B------:R-:W-:Y:S05]  /*ec90*/  @P1 BRA `(.L_x_515) ;  /* 0x0000016000001947 */ /* 0x000fea0003800000 */
[----:B------:R-:W-:Y:S01]  /*eca0*/  BMOV.32.CLEAR RZ, B2 ;  /* 0x0000000002ff7355 */ /* 0x000fe20000100000 */
[----:B------:R-:W-:Y:S01]  /*ecb0*/  BSSY B2, `(.L_x_515) ;  /* 0x0000014000027945 */ /* 0x000fe20003800000 */
[----:B------:R-:W-:Y:S01]  /*ecc0*/  IADD3 R17, R6, R5, RZ ;  /* 0x0000000506117210 */ /* 0x000fe20007ffe0ff */
[----:B------:R-:W-:Y:S01]  /*ecd0*/  IMAD.MOV.U32 R19, RZ, RZ, R10 ;  /* 0x000000ffff137224 */ /* 0x000fe200078e000a */
[----:B------:R-:W-:-:S08]  /*ece0*/  MOV R23, R7 ;  /* 0x0000000700177202 */ /* 0x000fd00000000f00 */
.L_x_516:
        /* <DEDUP_REMOVED lines=17> */
.L_x_515:
[----:B------:R-:W-:Y:S01]  /*ee00*/  IMAD R23, R12, UR5, RZ ;  /* 0x000000050c177c24 */ /* 0x000fe2000f8e02ff */
[----:B0-----:R-:W-:-:S08]  /*ee10*/  MOV R25, R3 ;  /* 0x0000000300197202 */ /* 0x001fd00000000f00 */
.L_x_517:
        /* <DEDUP_REMOVED lines=19> */
.L_x_506:
[----:B------:R-:W-:Y:S05]  /*ef50*/  BSYNC B1 ;  /* 0x0000000000017941 */ /* 0x000fea0003800000 */
.L_x_503:
[----:B------:R-:W-:-:S04]  /*ef60*/  IADD3 R5, R5, 0x1, RZ ;  /* 0x0000000105057810 */ /* 0x000fc80007ffe0ff */
[----:B------:R-:W-:-:S12]  /*ef70*/  ISETP.GE.AND P0, PT, R5, R9, PT ;  /* 0x000000090500720c */ /* 0x000fd80003f06270 */
[----:B------:R-:W-:Y:S05]  /*ef80*/  @!P0 BRA `(.L_x_518) ;  /* 0xfffff22000008947 */ /* 0x000fea000383ffff */
.L_x_502:
[----:B------:R-:W-:-:S04]  /*ef90*/  IADD3 R9, R9, 0x1, RZ ;  /* 0x0000000109097810 */ /* 0x000fc80007ffe0ff */
[----:B------:R-:W-:-:S12]  /*efa0*/  ISETP.GE.AND P0, PT, R9, R28, PT ;  /* 0x0000001c0900720c */ /* 0x000fd80003f06270 */
[----:B------:R-:W-:Y:S05]  /*efb0*/  @!P0 BRA `(.L_x_519) ;  /* 0xfffff14000008947 */ /* 0x000fea000383ffff */
.L_x_332:
[----:B------:R-:W-:Y:S05]  /*efc0*/  BSYNC B0 ;  /* 0x0000000000007941 */ /* 0x000fea0003800000 */
.L_x_331:
[C---:B0-----:R-:W-:Y:S01]  /*efd0*/  IADD3 R18, R28.reuse, -0x1, RZ ;  /* 0xffffffff1c127810 */ /* 0x041fe20007ffe0ff */
[----:B------:R-:W-:Y:S01]  /*efe0*/  UMOV UR4, URZ ;  /* 0x0000003f00047c82 */ /* 0x000fe20008000000 */
[----:B------:R-:W-:-:S11]  /*eff0*/  IADD3 R0, R28, 0x1, RZ ;  /* 0x000000011c007810 */ /* 0x000fd60007ffe0ff */
.L_x_528:
[----:B-1----:R-:W-:-:S05]  /*f000*/  IMAD R19, R28, UR4, RZ ;  /* 0x000000041c137c24 */ /* 0x002fca000f8e02ff */
[----:B0-----:R-:W-:-:S04]  /*f010*/  IADD3 R3, R19, UR4, RZ ;  /* 0x0000000413037c10 */ /* 0x001fc8000fffe0ff */
[----:B------:R-:W-:-:S08]  /*f020*/  LEA R3, R3, R20, 0x2 ;  /* 0x0000001403037211 */ /* 0x000fd000078e10ff */
[----:B------:R-:W2:Y:S01]  /*f030*/  LDL R14, [R3] ;  /* 0x00000000030e7983 */ /* 0x000ea20000100800 */
[----:B------:R-:W-:Y:S02]  /*f040*/  ISETP.LE.AND P0, PT, R28, UR4, PT ;  /* 0x000000041c007c0c */ /* 0x000fe4000bf03270 */
[----:B------:R-:W-:Y:S01]  /*f050*/  MOV R5, UR4 ;  /* 0x0000000400057c02 */ /* 0x000fe20008000f00 */
[----:B--2---:R-:W-:-:S09]  /*f060*/  IMAD.MOV.U32 R4, RZ, RZ, R14 ;  /* 0x000000ffff047224 */ /* 0x004fd200078e000e */
[----:B------:R-:W-:Y:S05]  /*f070*/  @P0 BRA `(.L_x_520) ;  /* 0x000003d000000947 */ /* 0x000fea0003800000 */
[----:B------:R-:W-:Y:S01]  /*f080*/  IADD3 R4, R28, -UR4, RZ ;  /* 0x800000041c047c10 */ /* 0x000fe2000fffe0ff */
[----:B------:R-:W-:Y:S01]  /*f090*/  IMAD R7, R0, UR4, RZ ;  /* 0x0000000400077c24 */ /* 0x000fe2000f8e02ff */
[----:B------:R-:W-:Y:S02]  /*f0a0*/  PLOP3.LUT P0, PT, PT, PT, PT, 0x80, 0x0 ;  /* 0x000000000000781c */ /* 0x000fe40003f0f070 */
[----:B------:R-:W-:Y:S02]  /*f0b0*/  ISETP.GT.AND P1, PT, R4, 0x3, PT ;  /* 0x000000030400780c */ /* 0x000fe40003f24270 */
[----:B------:R-:W-:Y:S02]  /*f0c0*/  MOV R6, UR4 ;  /* 0x0000000400067c02 */ /* 0x000fe40008000f00 */
[----:B------:R-:W-:Y:S02]  /*f0d0*/  MOV R5, UR4 ;  /* 0x0000000400057c02 */ /* 0x000fe40008000f00 */
[----:B------:R-:W-:-:S06]  /*f0e0*/  MOV R4, R14 ;  /* 0x0000000e00047202 */ /* 0x000fcc0000000f00 */
[----:B------:R-:W-:Y:S05]  /*f0f0*/  @!P1 BRA `(.L_x_521) ;  /* 0x000001d000009947 */ /* 0x000fea0003800000 */
[----:B------:R-:W-:Y:S02]  /*f100*/  PLOP3.LUT P0, PT, PT, PT, PT, 0x8, 0x0 ;  /* 0x000000000000781c */ /* 0x000fe40003f0e170 */
[----:B------:R-:W-:-:S10]  /*f110*/  IADD3 R15, R28, -0x3, RZ ;  /* 0xfffffffd1c0f7810 */ /* 0x000fd40007ffe0ff */
.L_x_522:
[----:B------:R-:W-:Y:S01]  /*f120*/  IMAD R8, R7, 0x4, R20 ;  /* 0x0000000407087824 */ /* 0x000fe200078e0214 */
[----:B------:R-:W-:-:S04]  /*f130*/  IADD3 R9, R0, R7, RZ ;  /* 0x0000000700097210 */ /* 0x000fc80007ffe0ff */
[----:B------:R-:W-:-:S03]  /*f140*/  LEA R10, R9, R20, 0x2 ;  /* 0x00000014090a7211 */ /* 0x000fc600078e10ff */
[----:B------:R-:W2:Y:S01]  /*f150*/  LDL R7, [R8] ;  /* 0x0000000008077983 */ /* 0x000ea20000100800 */
[----:B------:R-:W-:-:S04]  /*f160*/  IADD3 R9, R0, R9, RZ ;  /* 0x0000000900097210 */ /* 0x000fc80007ffe0ff */
[----:B------:R-:W3:Y:S01]  /*f170*/  LDL R10, [R10] ;  /* 0x000000000a0a7983 */ /* 0x000ee20000100800 */
[----:B------:R-:W-:Y:S01]  /*f180*/  IMAD R11, R9, 0x4, R20 ;  /* 0x00000004090b7824 */ /* 0x000fe200078e0214 */
[----:B------:R-:W-:-:S04]  /*f190*/  IADD3 R9, R0, R9, RZ ;  /* 0x0000000900097210 */ /* 0x000fc80007ffe0ff */
[----:B------:R-:W-:-:S03]  /*f1a0*/  LEA R13, R9, R20, 0x2 ;  /* 0x00000014090d7211 */ /* 0x000fc600078e10ff */
[----:B------:R-:W4:Y:S05]  /*f1b0*/  LDL R12, [R11] ;  /* 0x000000000b0c7983 */ /* 0x000f2a0000100800 */
[----:B------:R-:W5:Y:S01]  /*f1c0*/  LDL R13, [R13] ;  /* 0x000000000d0d7983 */ /* 0x000f620000100800 */
[----:B--2---:R-:W-:-:S04]  /*f1d0*/  FSETP.GE.FTZ.AND P1, PT, R7, R4, PT ;  /* 0x000000040700720b */ /* 0x004fc80003f36000 */
[----:B------:R-:W-:-:S04]  /*f1e0*/  FSEL R7, R4, R7, !P1 ;  /* 0x0000000704077208 */ /* 0x000fc80004800000 */
[----:B---3--:R-:W-:-:S04]  /*f1f0*/  FSETP.GE.FTZ.AND P2, PT, R10, R7, PT ;  /* 0x000000070a00720b */ /* 0x008fc80003f56000 */
[----:B------:R-:W-:-:S04]  /*f200*/  FSEL R7, R7, R10, !P2 ;  /* 0x0000000a07077208 */ /* 0x000fc80005000000 */
[----:B----4-:R-:W-:-:S04]  /*f210*/  FSETP.GE.FTZ.AND P3, PT, R12, R7, PT ;  /* 0x000000070c00720b */ /* 0x010fc80003f76000 */
[----:B------:R-:W-:Y:S02]  /*f220*/  FSEL R4, R7, R12, !P3 ;  /* 0x0000000c07047208 */ /* 0x000fe40005800000 */
[----:B------:R-:W-:Y:S02]  /*f230*/  SEL R5, R5, R6, !P1 ;  /* 0x0000000605057207 */ /* 0x000fe40004800000 */
[----:B-----5:R-:W-:Y:S02]  /*f240*/  FSETP.GE.FTZ.AND P1, PT, R13, R4, PT ;  /* 0x000000040d00720b */ /* 0x020fe40003f36000 */
[----:B------:R-:W-:-:S04]  /*f250*/  @P2 IADD3 R5, R6, 0x1, RZ ;  /* 0x0000000106052810 */ /* 0x000fc80007ffe0ff */
[----:B------:R-:W-:-:S06]  /*f260*/  @P3 IADD3 R5, R6, 0x2, RZ ;  /* 0x0000000206053810 */ /* 0x000fcc0007ffe0ff */
[C---:B------:R-:W-:Y:S02]  /*f270*/  @P1 IADD3 R5, R6.reuse, 0x3, RZ ;  /* 0x0000000306051810 */ /* 0x040fe40007ffe0ff */
[----:B------:R-:W-:-:S04]  /*f280*/  IADD3 R6, R6, 0x4, RZ ;  /* 0x0000000406067810 */ /* 0x000fc80007ffe0ff */
[----:B------:R-:W-:Y:S02]  /*f290*/  ISETP.GE.AND P2, PT, R6, R15, PT ;  /* 0x0000000f0600720c */ /* 0x000fe40003f46270 */
[----:B------:R-:W-:Y:S02]  /*f2a0*/  IADD3 R7, R0, R9, RZ ;  /* 0x0000000900077210 */ /* 0x000fe40007ffe0ff */
[----:B------:R-:W-:-:S08]  /*f2b0*/  FSEL R4, R4, R13, !P1 ;  /* 0x0000000d04047208 */ /* 0x000fd00004800000 */
[----:B------:R-:W-:Y:S05]  /*f2c0*/  @!P2 BRA `(.L_x_522) ;  /* 0xfffffe500000a947 */ /* 0x000fea000383ffff */
.L_x_521:
[----:B------:R-:W-:-:S05]  /*f2d0*/  IMAD.IADD R8, R28, 0x1, -R6 ;  /* 0x000000011c087824 */ /* 0x000fca00078e0a06 */
[----:B------:R-:W-:-:S12]  /*f2e0*/  ISETP.GT.AND P1, PT, R8, 0x1, PT ;  /* 0x000000010800780c */ /* 0x000fd80003f24270 */
[----:B------:R-:W-:Y:S05]  /*f2f0*/  @!P1 BRA `(.L_x_523) ;  /* 0x000000e000009947 */ /* 0x000fea0003800000 */
[----:B------:R-:W-:Y:S02]  /*f300*/  LEA R8, R7, R20, 0x2 ;  /* 0x0000001407087211 */ /* 0x000fe400078e10ff */
[----:B------:R-:W-:-:S04]  /*f310*/  IADD3 R9, R0, R7, RZ ;  /* 0x0000000700097210 */ /* 0x000fc80007ffe0ff */
[----:B------:R-:W-:Y:S02]  /*f320*/  LEA R10, R9, R20, 0x2 ;  /* 0x00000014090a7211 */ /* 0x000fe400078e10ff */
[----:B------:R-:W2:Y:S06]  /*f330*/  LDL R7, [R8] ;  /* 0x0000000008077983 */ /* 0x000eac0000100800 */
[----:B------:R-:W3:Y:S01]  /*f340*/  LDL R11, [R10] ;  /* 0x000000000a0b7983 */ /* 0x000ee20000100800 */
[----:B--2---:R-:W-:-:S04]  /*f350*/  FSETP.GE.FTZ.AND P0, PT, R7, R4, PT ;  /* 0x000000040700720b */ /* 0x004fc80003f16000 */
[----:B------:R-:W-:Y:S01]  /*f360*/  FSEL R4, R4, R7, !P0 ;  /* 0x0000000704047208 */ /* 0x000fe20004000000 */
[----:B------:R-:W-:Y:S01]  /*f370*/  IMAD.IADD R7, R0, 0x1, R9 ;  /* 0x0000000100077824 */ /* 0x000fe200078e0209 */
[----:B------:R-:W-:Y:S02]  /*f380*/  SEL R5, R5, R6, !P0 ;  /* 0x0000000605057207 */ /* 0x000fe40004000000 */
[----:B---3--:R-:W-:Y:S02]  /*f390*/  FSETP.GE.FTZ.AND P1, PT, R11, R4, PT ;  /* 0x000000040b00720b */ /* 0x008fe40003f36000 */
[----:B------:R-:W-:Y:S02]  /*f3a0*/  PLOP3.LUT P0, PT, PT, PT, PT, 0x8, 0x0 ;  /* 0x000000000000781c */ /* 0x000fe40003f0e170 */
[----:B------:R-:W-:-:S08]  /*f3b0*/  FSEL R4, R4, R11, !P1 ;  /* 0x0000000b04047208 */ /* 0x000fd00004800000 */
[C---:B------:R-:W-:Y:S02]  /*f3c0*/  @P1 IADD3 R5, R6.reuse, 0x1, RZ ;  /* 0x0000000106051810 */ /* 0x040fe40007ffe0ff */
[----:B------:R-:W-:-:S08]  /*f3d0*/  IADD3 R6, R6, 0x2, RZ ;  /* 0x0000000206067810 */ /* 0x000fd00007ffe0ff */
.L_x_523:
[----:B------:R-:W-:-:S12]  /*f3e0*/  ISETP.LT.OR P0, PT, R6, R28, P0 ;  /* 0x0000001c0600720c */ /* 0x000fd80000701670 */
[----:B------:R-:W-:Y:S05]  /*f3f0*/  @!P0 BRA `(.L_x_520) ;  /* 0x0000005000008947 */ /* 0x000fea0003800000 */
[----:B------:R-:W-:-:S08]  /*f400*/  LEA R7, R7, R20, 0x2 ;  /* 0x0000001407077211 */ /* 0x000fd000078e10ff */
[----:B------:R-:W2:Y:S02]  /*f410*/  LDL R7, [R7] ;  /* 0x0000000007077983 */ /* 0x000ea40000100800 */
[----:B--2---:R-:W-:-:S04]  /*f420*/  FSETP.GE.FTZ.AND P0, PT, R7, R4, PT ;  /* 0x000000040700720b */ /* 0x004fc80003f16000 */
[----:B------:R-:W-:Y:S02]  /*f430*/  FSEL R4, R4, R7, !P0 ;  /* 0x0000000704047208 */ /* 0x000fe40004000000 */
[----:B------:R-:W-:-:S08]  /*f440*/  SEL R5, R5, R6, !P0 ;  /* 0x0000000605057207 */ /* 0x000fd00004000000 */
.L_x_520:
[----:B------:R-:W-:Y:S01]  /*f450*/  ISETP.NE.AND P0, PT, R5, UR4, PT ;  /* 0x0000000405007c0c */ /* 0x000fe2000bf05270 */
[----:B------:R-:W-:Y:S01]  /*f460*/  BMOV.32.CLEAR RZ, B0 ;  /* 0x0000000000ff7355 */ /* 0x000fe20000100000 */
[----:B------:R-:W-:Y:S10]  /*f470*/  BSSY B0, `(.L_x_524) ;  /* 0x0000059000007945 */ /* 0x000ff40003800000 */
[----:B------:R-:W-:Y:S05]  /*f480*/  @!P0 BRA `(.L_x_525) ;  /* 0x0000057000008947 */ /* 0x000fea0003800000 */
[C---:B------:R-:W-:Y:S01]  /*f490*/  IMAD R6, R28.reuse, R5, RZ ;  /* 0x000000051c067224 */ /* 0x040fe200078e02ff */
[----:B------:R-:W-:Y:S01]  /*f4a0*/  IADD3 R32, R28, -0x3, RZ ;  /* 0xfffffffd1c207810 */ /* 0x000fe20007ffe0ff */
[----:B------:R-:W-:-:S02]  /*f4b0*/  IMAD R19, R19, UR5, RZ ;  /* 0x0000000513137c24 */ /* 0x000fc4000f8e02ff */
[----:B------:R-:W-:Y:S01]  /*f4c0*/  IMAD.MOV.U32 R7, RZ, RZ, RZ ;  /* 0x000000ffff077224 */ /* 0x000fe200078e00ff */
[C---:B------:R-:W-:Y:S01]  /*f4d0*/  IADD3 R5, R6.reuse, R5, RZ ;  /* 0x0000000506057210 */ /* 0x040fe20007ffe0ff */
[----:B------:R-:W-:-:S03]  /*f4e0*/  IMAD R23, R6, UR5, RZ ;  /* 0x0000000506177c24 */ /* 0x000fc6000f8e02ff */
[----:B------:R-:W-:-:S08]  /*f4f0*/  LEA R5, R5, R20, 0x2 ;  /* 0x0000001405057211 */ /* 0x000fd000078e10ff */
[----:B------:R0:W-:Y:S04]  /*f500*/  STL [R5], R14 ;  /* 0x0000000e05007387 */ /* 0x0001e80000100800 */
[----:B------:R0:W-:Y:S02]  /*f510*/  STL [R3], R4 ;  /* 0x0000000403007387 */ /* 0x0001e40000100800 */
.L_x_526:
[----:B0-----:R-:W-:Y:S02]  /*f520*/  MOV R3, 0x4 ;  /* 0x0000000400037802 */ /* 0x001fe40000000f00 */
[C---:B------:R-:W-:Y:S02]  /*f530*/  IADD3 R16, R22.reuse, R23, RZ ;  /* 0x0000001716107210 */ /* 0x040fe40007ffe0ff */
[----:B------:R-:W-:-:S03]  /*f540*/  IADD3 R14, R22, R19, RZ ;  /* 0x00000013160e7210 */ /* 0x000fc60007ffe0ff */
[----:B------:R-:W-:-:S04]  /*f550*/  IMAD.WIDE R16, R16, R3, c[0x0][0x170] ;  /* 0x00005c0010107625 */ /* 0x000fc800078e0203 */
[----:B------:R-:W-:-:S04]  /*f560*/  IMAD.WIDE R14, R14, R3, c[0x0][0x170] ;  /* 0x00005c000e0e7625 */ /* 0x000fc800078e0203 */
[----:B------:R-:W2:Y:S04]  /*f570*/  LDG.E.SYS R31, [R16] ;  /* 0x00000000101f7381 */ /* 0x000ea800001ee900 */
[----:B------:R-:W3:Y:S01]  /*f580*/  LDG.E.SYS R25, [R14] ;  /* 0x000000000e197381 */ /* 0x000ee200001ee900 */
[----:B------:R-:W-:Y:S02]  /*f590*/  IADD3 R23, R23, UR5, RZ ;  /* 0x0000000517177c10 */ /* 0x000fe4000fffe0ff */
[----:B------:R-:W-:-:S03]  /*f5a0*/  IADD3 R19, R19, UR5, RZ ;  /* 0x0000000513137c10 */ /* 0x000fc6000fffe0ff */
[C---:B------:R-:W-:Y:S01]  /*f5b0*/  IMAD.IADD R4, R22.reuse, 0x1, R23 ;  /* 0x0000000116047824 */ /* 0x040fe200078e0217 */
[----:B------:R-:W-:-:S03]  /*f5c0*/  IADD3 R10, R22, R19, RZ ;  /* 0x00000013160a7210 */ /* 0x000fc60007ffe0ff */
[----:B------:R-:W-:-:S04]  /*f5d0*/  IMAD.WIDE R4, R4, R3, c[0x0][0x170] ;  /* 0x00005c0004047625 */ /* 0x000fc800078e0203 */
[----:B------:R-:W-:Y:S01]  /*f5e0*/  IMAD.WIDE R10, R10, R3, c[0x0][0x170] ;  /* 0x00005c000a0a7625 */ /* 0x000fe200078e0203 */
[----:B--2---:R0:W-:Y:S04]  /*f5f0*/  STG.E.SYS [R14], R31 ;  /* 0x0000001f0e007386 */ /* 0x0041e8000010e900 */
[----:B---3--:R1:W-:Y:S04]  /*f600*/  STG.E.SYS [R16], R25 ;  /* 0x0000001910007386 */ /* 0x0083e8000010e900 */
[----:B------:R-:W2:Y:S04]  /*f610*/  LDG.E.SYS R35, [R4] ;  /* 0x0000000004237381 */ /* 0x000ea800001ee900 */
[----:B------:R-:W3:Y:S01]  /*f620*/  LDG.E.SYS R33, [R10] ;  /* 0x000000000a217381 */ /* 0x000ee200001ee900 */
[----:B------:R-:W-:-:S02]  /*f630*/  IADD3 R23, R23, UR5, RZ ;  /* 0x0000000517177c10 */ /* 0x000fc4000fffe0ff */
[----:B------:R-:W-:Y:S02]  /*f640*/  IADD3 R19, R19, UR5, RZ ;  /* 0x0000000513137c10 */ /* 0x000fe4000fffe0ff */
[C---:B------:R-:W-:Y:S02]  /*f650*/  IADD3 R8, R22.reuse, R23, RZ ;  /* 0x0000001716087210 */ /* 0x040fe40007ffe0ff */
[----:B------:R-:W-:-:S03]  /*f660*/  IADD3 R12, R22, R19, RZ ;  /* 0x00000013160c7210 */ /* 0x000fc60007ffe0ff */
[----:B------:R-:W-:-:S04]  /*f670*/  IMAD.WIDE R8, R8, R3, c[0x0][0x170] ;  /* 0x00005c0008087625 */ /* 0x000fc800078e0203 */
[----:B------:R-:W-:Y:S01]  /*f680*/  IMAD.WIDE R12, R12, R3, c[0x0][0x170] ;  /* 0x00005c000c0c7625 */ /* 0x000fe200078e0203 */
[----:B--2---:R2:W-:Y:S04]  /*f690*/  STG.E.SYS [R10], R35 ;  /* 0x000000230a007386 */ /* 0x0045e8000010e900 */
[----:B---3--:R3:W-:Y:S04]  /*f6a0*/  STG.E.SYS [R4], R33 ;  /* 0x0000002104007386 */ /* 0x0087e8000010e900 */
[----:B0-----:R-:W4:Y:S04]  /*f6b0*/  LDG.E.SYS R31, [R8] ;  /* 0x00000000081f7381 */ /* 0x001f2800001ee900 */
[----:B-1----:R-:W5:Y:S01]  /*f6c0*/  LDG.E.SYS R25, [R12] ;  /* 0x000000000c197381 */ /* 0x002f6200001ee900 */
[----:B------:R-:W-:-:S02]  /*f6d0*/  IADD3 R23, R23, UR5, RZ ;  /* 0x0000000517177c10 */ /* 0x000fc4000fffe0ff */
[----:B------:R-:W-:-:S03]  /*f6e0*/  IADD3 R19, R19, UR5, RZ ;  /* 0x0000000513137c10 */ /* 0x000fc6000fffe0ff */
[C---:B------:R-:W-:Y:S01]  /*f6f0*/  IMAD.IADD R16, R22.reuse, 0x1, R23 ;  /* 0x0000000116107824 */ /* 0x040fe200078e0217 */
[----:B------:R-:W-:-:S03]  /*f700*/  IADD3 R14, R22, R19, RZ ;  /* 0x00000013160e7210 */ /* 0x000fc60007ffe0ff */
[----:B------:R-:W-:-:S04]  /*f710*/  IMAD.WIDE R16, R16, R3, c[0x0][0x170] ;  /* 0x00005c0010107625 */ /* 0x000fc800078e0203 */
[----:B------:R-:W-:Y:S01]  /*f720*/  IMAD.WIDE R14, R14, R3, c[0x0][0x170] ;  /* 0x00005c000e0e7625 */ /* 0x000fe200078e0203 */
[----:B----4-:R0:W-:Y:S04]  /*f730*/  STG.E.SYS [R12], R31 ;  /* 0x0000001f0c007386 */ /* 0x0101e8000010e900 */
[----:B-----5:R0:W-:Y:S04]  /*f740*/  STG.E.SYS [R8], R25 ;  /* 0x0000001908007386 */ /* 0x0201e8000010e900 */
[----:B--2---:R-:W2:Y:S04]  /*f750*/  LDG.E.SYS R11, [R16] ;  /* 0x00000000100b7381 */ /* 0x004ea800001ee900 */
[----:B---3--:R-:W3:Y:S01]  /*f760*/  LDG.E.SYS R5, [R14] ;  /* 0x000000000e057381 */ /* 0x008ee200001ee900 */
[----:B------:R-:W-:-:S02]  /*f770*/  IADD3 R7, R7, 0x4, RZ ;  /* 0x0000000407077810 */ /* 0x000fc40007ffe0ff */
[----:B------:R-:W-:Y:S02]  /*f780*/  IADD3 R19, R19, UR5, RZ ;  /* 0x0000000513137c10 */ /* 0x000fe4000fffe0ff */
[----:B------:R-:W-:Y:S02]  /*f790*/  ISETP.GE.AND P0, PT, R7, R32, PT ;  /* 0x000000200700720c */ /* 0x000fe40003f06270 */
[----:B------:R-:W-:Y:S01]  /*f7a0*/  IADD3 R23, R23, UR5, RZ ;  /* 0x0000000517177c10 */ /* 0x000fe2000fffe0ff */
[----:B--2---:R0:W-:Y:S04]  /*f7b0*/  STG.E.SYS [R14], R11 ;  /* 0x0000000b0e007386 */ /* 0x0041e8000010e900 */
[----:B---3--:R0:W-:Y:S05]  /*f7c0*/  STG.E.SYS [R16], R5 ;  /* 0x0000000510007386 */ /* 0x0081ea000010e900 */
[----:B------:R-:W-:Y:S05]  /*f7d0*/  @!P0 BRA `(.L_x_526) ;  /* 0xfffffd4000008947 */ /* 0x000fea000383ffff */
[----:B------:R-:W-:-:S04]  /*f7e0*/  IADD3 R4, R28, -R7, RZ ;  /* 0x800000071c047210 */ /* 0x000fc80007ffe0ff */
[----:B------:R-:W-:-:S12]  /*f7f0*/  ISETP.GT.AND P0, PT, R4, 0x1, PT ;  /* 0x000000010400780c */ /* 0x000fd80003f04270 */
[----:B------:R-:W-:Y:S05]  /*f800*/  @!P0 BRA `(.L_x_527) ;  /* 0x0000015000008947 */ /* 0x000fea0003800000 */
[C---:B0-----:R-:W-:Y:S01]  /*f810*/  IADD3 R8, R22.reuse, R23, RZ ;  /* 0x0000001716087210 */ /* 0x041fe20007ffe0ff */
[----:B------:R-:W-:-:S04]  /*f820*/  IMAD.IADD R4, R22, 0x1, R19 ;  /* 0x0000000116047824 */ /* 0x000fc800078e0213 */
[----:B------:R-:W-:-:S04]  /*f830*/  IMAD.WIDE R8, R8, R3, c[0x0][0x170] ;  /* 0x00005c0008087625 */ /* 0x000fc800078e0203 */
[----:B------:R-:W-:-:S04]  /*f840*/  IMAD.WIDE R4, R4, R3, c[0x0][0x170] ;  /* 0x00005c0004047625 */ /* 0x000fc800078e0203 */
[----:B------:R-:W2:Y:S04]  /*f850*/  LDG.E.SYS R17, [R8] ;  /* 0x0000000008117381 */ /* 0x000ea800001ee900 */
[----:B------:R-:W3:Y:S01]  /*f860*/  LDG.E.SYS R15, [R4] ;  /* 0x00000000040f7381 */ /* 0x000ee200001ee900 */
[----:B------:R-:W-:Y:S02]  /*f870*/  IADD3 R23, R23, UR5, RZ ;  /* 0x0000000517177c10 */ /* 0x000fe4000fffe0ff */
[----:B------:R-:W-:Y:S02]  /*f880*/  IADD3 R19, R19, UR5, RZ ;  /* 0x0000000513137c10 */ /* 0x000fe4000fffe0ff */
[C---:B------:R-:W-:Y:S02]  /*f890*/  IADD3 R12, R22.reuse, R23, RZ ;  /* 0x00000017160c7210 */ /* 0x040fe40007ffe0ff */
[----:B------:R-:W-:-:S03]  /*f8a0*/  IADD3 R10, R22, R19, RZ ;  /* 0x00000013160a7210 */ /* 0x000fc60007ffe0ff */
[----:B------:R-:W-:-:S04]  /*f8b0*/  IMAD.WIDE R12, R12, R3, c[0x0][0x170] ;  /* 0x00005c000c0c7625 */ /* 0x000fc800078e0203 */
[----:B------:R-:W-:Y:S01]  /*f8c0*/  IMAD.WIDE R10, R10, R3, c[0x0][0x170] ;  /* 0x00005c000a0a7625 */ /* 0x000fe200078e0203 */
[----:B--2---:R0:W-:Y:S04]  /*f8d0*/  STG.E.SYS [R4], R17 ;  /* 0x0000001104007386 */ /* 0x0041e8000010e900 */
[----:B---3--:R0:W-:Y:S04]  /*f8e0*/  STG.E.SYS [R8], R15 ;  /* 0x0000000f08007386 */ /* 0x0081e8000010e900 */
[----:B------:R-:W2:Y:S04]  /*f8f0*/  LDG.E.SYS R31, [R12] ;  /* 0x000000000c1f7381 */ /* 0x000ea800001ee900 */
[----:B------:R-:W3:Y:S01]  /*f900*/  LDG.E.SYS R25, [R10] ;  /* 0x000000000a197381 */ /* 0x000ee200001ee900 */
[----:B------:R-:W-:-:S02]  /*f910*/  IADD3 R7, R7, 0x2, RZ ;  /* 0x0000000207077810 */ /* 0x000fc40007ffe0ff */
[----:B------:R-:W-:Y:S02]  /*f920*/  IADD3 R19, R19, UR5, RZ ;  /* 0x0000000513137c10 */ /* 0x000fe4000fffe0ff */
[----:B------:R-:W-:Y:S01]  /*f930*/  IADD3 R23, R23, UR5, RZ ;  /* 0x0000000517177c10 */ /* 0x000fe2000fffe0ff */
[----:B--2---:R0:W-:Y:S04]  /*f940*/  STG.E.SYS [R10], R31 ;  /* 0x0000001f0a007386 */ /* 0x0041e8000010e900 */
[----:B---3--:R0:W-:Y:S03]  /*f950*/  STG.E.SYS [R12], R25 ;  /* 0x000000190c007386 */ /* 0x0081e6000010e900 */
.L_x_527:
[----:B------:R-:W-:-:S12]  /*f960*/  ISETP.LT.OR P0, PT, R7, R28, !PT ;  /* 0x0000001c0700720c */ /* 0x000fd80007f01670 */
[----:B------:R-:W-:Y:S05]  /*f970*/  @!P0 BRA `(.L_x_525) ;  /* 0x0000008000008947 */ /* 0x000fea0003800000 */
[C---:B------:R-:W-:Y:S01]  /*f980*/  IADD3 R6, R22.reuse, R23, RZ ;  /* 0x0000001716067210 */ /* 0x040fe20007ffe0ff */
[----:B0-----:R-:W-:-:S04]  /*f990*/  IMAD.IADD R4, R22, 0x1, R19 ;  /* 0x0000000116047824 */ /* 0x001fc800078e0213 */
[----:B------:R-:W-:-:S04]  /*f9a0*/  IMAD.WIDE R6, R6, R3, c[0x0][0x170] ;  /* 0x00005c0006067625 */ /* 0x000fc800078e0203 */
[----:B------:R-:W-:-:S04]  /*f9b0*/  IMAD.WIDE R4, R4, R3, c[0x0][0x170] ;  /* 0x00005c0004047625 */ /* 0x000fc800078e0203 */
[----:B------:R-:W2:Y:S04]  /*f9c0*/  LDG.E.SYS R9, [R6] ;  /* 0x0000000006097381 */ /* 0x000ea800001ee900 */
[----:B------:R-:W3:Y:S04]  /*f9d0*/  LDG.E.SYS R3, [R4] ;  /* 0x0000000004037381 */ /* 0x000ee800001ee900 */
[----:B--2---:R0:W-:Y:S04]  /*f9e0*/  STG.E.SYS [R4], R9 ;  /* 0x0000000904007386 */ /* 0x0041e8000010e900 */
[----:B---3--:R0:W-:Y:S02]  /*f9f0*/  STG.E.SYS [R6], R3 ;  /* 0x0000000306007386 */ /* 0x0081e4000010e900 */
.L_x_525:
[----:B------:R-:W-:Y:S05]  /*fa00*/  BSYNC B0 ;  /* 0x0000000000007941 */ /* 0x000fea0003800000 */
.L_x_524:
[----:B------:R-:W-:-:S06]  /*fa10*/  UIADD3 UR4, UR4, 0x1, URZ ;  /* 0x0000000104047890 */ /* 0x000fcc000fffe03f */
[----:B------:R-:W-:-:S12]  /*fa20*/  ISETP.LE.AND P0, PT, R18, UR4, PT ;  /* 0x0000000412007c0c */ /* 0x000fd8000bf03270 */
[----:B------:R-:W-:Y:S05]  /*fa30*/  @!P0 BRA `(.L_x_528) ;  /* 0xfffff5c000008947 */ /* 0x000fea000383ffff */
[----:B0-----:R-:W-:Y:S01]  /*fa40*/  MOV R5, 0x4 ;  /* 0x0000000400057802 */ /* 0x001fe20000000f00 */
[----:B------:R-:W-:Y:S01]  /*fa50*/  BMOV.32.CLEAR RZ, B0 ;  /* 0x0000000000ff7355 */ /* 0x000fe20000100000 */
[----:B------:R-:W-:Y:S01]  /*fa60*/  IADD3 R26, -R26, R29, RZ ;  /* 0x0000001d1a1a7210 */ /* 0x000fe20007ffe1ff */
[----:B------:R-:W-:Y:S01]  /*fa70*/  BSSY B0, `(.L_x_529) ;  /* 0x0000060000007945 */ /* 0x000fe20003800000 */
[----:B------:R-:W-:Y:S01]  /*fa80*/  IADD3 R27, -R27, R30, RZ ;  /* 0x0000001e1b1b7210 */ /* 0x000fe20007ffe1ff */
[----:B------:R-:W-:Y:S01]  /*fa90*/  IMAD.WIDE R4, R22, R5, c[0x0][0x178] ;  /* 0x00005e0016047625 */ /* 0x000fe200078e0205 */
[----:B------:R-:W-:-:S03]  /*faa0*/  FSETP.LEU.FTZ.AND P0, PT, RZ, c[0x0][0x1a4], PT ;  /* 0x00006900ff007a0b */ /* 0x000fc60003f1b000 */
[----:B------:R-:W-:-:S04]  /*fab0*/  IMAD R27, R26, R27, RZ ;  /* 0x0000001b1a1b7224 */ /* 0x000fc800078e02ff */
[----:B------:R0:W-:Y:S01]  /*fac0*/  STG.E.SYS [R4], RZ ;  /* 0x000000ff04007386 */ /* 0x0001e2000010e900 */
[----:B------:R-:W-:-:S04]  /*fad0*/  IMAD R0, R24, R27, RZ ;  /* 0x0000001b18007224 */ /* 0x000fc800078e02ff */
[----:B------:R-:W-:-:S07]  /*fae0*/  IMAD.HI R0, R0, 0x55555556, RZ ;  /* 0x5555555600007827 */ /* 0x000fce00078e02ff */
[----:B------:R-:W-:-:S04]  /*faf0*/  LEA.HI R3, R0, R0, RZ, 0x1 ;  /* 0x0000000000037211 */ /* 0x000fc800078f08ff */
[----:B------:R-:W-:Y:S01]  /*fb00*/  IMNMX R3, R28, R3, PT ;  /* 0x000000031c037217 */ /* 0x000fe20003800200 */
[----:B------:R-:W-:Y:S07]  /*fb10*/  @!P0 BRA `(.L_x_530) ;  /* 0x000001a000008947 */ /* 0x000fee0003800000 */
[----:B0-----:R-:W-:-:S12]  /*fb20*/  ISETP.GE.AND P0, PT, R3, 0x1, PT ;  /* 0x000000010300780c */ /* 0x001fd80003f06270 */
[----:B------:R-:W-:Y:S05]  /*fb30*/  @!P0 BRA `(.L_x_531) ;  /* 0x0000053000008947 */ /* 0x000fea0003800000 */
[----:B------:R-:W-:Y:S01]  /*fb40*/  BMOV.32.CLEAR RZ, B1 ;  /* 0x0000000001ff7355 */ /* 0x000fe20000100000 */
[----:B------:R-:W-:Y:S01]  /*fb50*/  BSSY B1, `(.L_x_532) ;  /* 0x0000015000017945 */ /* 0x000fe20003800000 */
[----:B------:R-:W-:Y:S01]  /*fb60*/  IMAD.MOV.U32 R7, RZ, RZ, RZ ;  /* 0x000000ffff077224 */ /* 0x000fe200078e00ff */
[----:B------:R-:W-:-:S08]  /*fb70*/  MOV R0, RZ ;  /* 0x000000ff00007202 */ /* 0x000fd00000000f00 */
.L_x_535:
[----:B------:R-:W-:Y:S01]  /*fb80*/  ISETP.GE.AND P0, PT, R0, 0x2, PT ;  /* 0x000000020000780c */ /* 0x000fe20003f06270 */
[----:B------:R-:W-:Y:S01]  /*fb90*/  BMOV.32.CLEAR RZ, B2 ;  /* 0x0000000002ff7355 */ /* 0x000fe20000100000 */
[----:B------:R-:W-:Y:S10]  /*fba0*/  BSSY B2, `(.L_x_533) ;  /* 0x000000a000027945 */ /* 0x000ff40003800000 */
[----:B0-----:R-:W-:Y:S05]  /*fbb0*/  @!P0 BRA `(.L_x_534) ;  /* 0x0000008000008947 */ /* 0x001fea0003800000 */
[----:B------:R-:W-:-:S05]  /*fbc0*/  IMAD R9, R28, R0, R0 ;  /* 0x000000001c097224 */ /* 0x000fca00078e0200 */
[----:B------:R-:W-:-:S08]  /*fbd0*/  LEA R9, R9, R20, 0x2 ;  /* 0x0000001409097211 */ /* 0x000fd000078e10ff */
[----:B------:R-:W2:Y:S02]  /*fbe0*/  LDL R9, [R9] ;  /* 0x0000000009097983 */ /* 0x000ea40000100800 */
[----:B--2---:R-:W0:Y:S02]  /*fbf0*/  MUFU.SQRT R6, R9 ;  /* 0x0000000900067308 */ /* 0x004e240000002000 */
[----:B0-----:R-:W-:-:S12]  /*fc00*/  FSETP.GEU.FTZ.AND P0, PT, R6, c[0x0][0x1a4], PT ;  /* 0x0000690006007a0b */ /* 0x001fd80003f1e000 */
[----:B------:R-:W-:Y:S01]  /*fc10*/  @!P0 BREAK B2 ;  /* 0x0000000000028942 */ /* 0x000fe20003800000 */
[----:B------:R-:W-:Y:S01]  /*fc20*/  @!P0 BREAK B1 ;  /* 0x0000000000018942 */ /* 0x000fe20003800000 */
[----:B------:R-:W-:Y:S05]  /*fc30*/  @!P0 BRA `(.L_x_531) ;  /* 0x0000043000008947 */ /* 0x000fea0003800000 */
.L_x_534:
[----:B------:R-:W-:Y:S05]  /*fc40*/  BSYNC B2 ;  /* 0x0000000000027941 */ /* 0x000fea0003800000 */
.L_x_533:
[----:B------:R-:W-:Y:S02]  /*fc50*/  IADD3 R7, R7, 0x1, RZ ;  /* 0x0000000107077810 */ /* 0x000fe40007ffe0ff */
[----:B------:R-:W-:-:S04]  /*fc60*/  IADD3 R0, R0, 0x1, RZ ;  /* 0x0000000100007810 */ /* 0x000fc80007ffe0ff */
[----:B------:R-:W-:Y:S02]  /*fc70*/  ISETP.GE.AND P0, PT, R0, R3, PT ;  /* 0x000000030000720c */ /* 0x000fe40003f06270 */
[----:B------:R0:W-:Y:S10]  /*fc80*/  STG.E.SYS [R4], R7 ;  /* 0x0000000704007386 */ /* 0x0001f4000010e900 */
[----:B------:R-:W-:Y:S05]  /*fc90*/  @!P0 BRA `(.L_x_535) ;  /* 0xfffffee000008947 */ /* 0x000fea000383ffff */
[----:B------:R-:W-:Y:S05]  /*fca0*/  BSYNC B1 ;  /* 0x0000000000017941 */ /* 0x000fea0003800000 */
.L_x_532:
[----:B------:R-:W-:Y:S05]  /*fcb0*/  BRA `(.L_x_531) ;  /* 0x000003b000007947 */ /* 0x000fea0003800000 */
.L_x_530:
[----:B0-----:R-:W-:Y:S01]  /*fcc0*/  IADD3 R12, R28, 0x1, RZ ;  /* 0x000000011c0c7810 */ /* 0x001fe20007ffe0ff */
[----:B------:R-:W-:Y:S01]  /*fcd0*/  IMAD.MOV.U32 R7, RZ, RZ, RZ ;  /* 0x000000ffff077224 */ /* 0x000fe200078e00ff */
[----:B------:R-:W-:-:S02]  /*fce0*/  MOV R0, RZ ;  /* 0x000000ff00007202 */ /* 0x000fc40000000f00 */
[----:B------:R-:W-:Y:S02]  /*fcf0*/  MOV R9, RZ ;  /* 0x000000ff00097202 */ /* 0x000fe40000000f00 */
[----:B------:R-:W-:-:S08]  /*fd00*/  IADD3 R14, R28, -0x3, RZ ;  /* 0xfffffffd1c0e7810 */ /* 0x000fd00007ffe0ff */
.L_x_536:
[----:B------:R-:W-:Y:S02]  /*fd10*/  IADD3 R11, R12, R7, RZ ;  /* 0x000000070c0b7210 */ /* 0x000fe40007ffe0ff */
[----:B------:R-:W-:-:S03]  /*fd20*/  LEA R7, R7, R20, 0x2 ;  /* 0x0000001407077211 */ /* 0x000fc600078e10ff */
[----:B------:R-:W-:Y:S01]  /*fd30*/  IMAD R6, R11, 0x4, R20 ;  /* 0x000000040b067824 */ /* 0x000fe200078e0214 */
[----:B------:R-:W-:-:S04]  /*fd40*/  IADD3 R11, R12, R11, RZ ;  /* 0x0000000b0c0b7210 */ /* 0x000fc80007ffe0ff */
[----:B------:R-:W-:Y:S01]  /*fd50*/  IADD3 R15, R12, R11, RZ ;  /* 0x0000000b0c0f7210 */ /* 0x000fe20007ffe0ff */
[----:B------:R-:W2:Y:S01]  /*fd60*/  LDL R7, [R7] ;  /* 0x0000000007077983 */ /* 0x000ea20000100800 */
[----:B------:R-:W-:-:S03]  /*fd70*/  LEA R8, R11, R20, 0x2 ;  /* 0x000000140b087211 */ /* 0x000fc600078e10ff */
[----:B------:R-:W3:Y:S01]  /*fd80*/  LDL R11, [R6] ;  /* 0x00000000060b7983 */ /* 0x000ee20000100800 */
[----:B------:R-:W-:-:S04]  /*fd90*/  IMAD R10, R15, 0x4, R20 ;  /* 0x000000040f0a7824 */ /* 0x000fc800078e0214 */
[----:B------:R-:W4:Y:S04]  /*fda0*/  LDL R13, [R8] ;  /* 0x00000000080d7983 */ /* 0x000f280000100800 */
[----:B------:R-:W5:Y:S01]  /*fdb0*/  LDL R17, [R10] ;  /* 0x000000000a117983 */ /* 0x000f620000100800 */
[----:B------:R-:W-:-:S04]  /*fdc0*/  IADD3 R9, R9, 0x4, RZ ;  /* 0x0000000409097810 */ /* 0x000fc80007ffe0ff */
[----:B------:R-:W-:Y:S01]  /*fdd0*/  ISETP.GE.AND P0, PT, R9, R14, PT ;  /* 0x0000000e0900720c */ /* 0x000fe20003f06270 */
[----:B--2---:R-:W-:Y:S01]  /*fde0*/  FADD.FTZ R0, R7, R0 ;  /* 0x0000000007007221 */ /* 0x004fe20000010000 */
[----:B------:R-:W-:-:S03]  /*fdf0*/  IADD3 R7, R12, R15, RZ ;  /* 0x0000000f0c077210 */ /* 0x000fc60007ffe0ff */
[----:B---3--:R-:W-:-:S04]  /*fe00*/  FADD.FTZ R0, R0, R11 ;  /* 0x0000000b00007221 */ /* 0x008fc80000010000 */
[----:B----4-:R-:W-:-:S04]  /*fe10*/  FADD.FTZ R0, R0, R13 ;  /* 0x0000000d00007221 */ /* 0x010fc80000010000 */
[----:B-----5:R-:W-:Y:S01]  /*fe20*/  FADD.FTZ R0, R0, R17 ;  /* 0x0000001100007221 */ /* 0x020fe20000010000 */
[----:B------:R-:W-:Y:S07]  /*fe30*/  @!P0 BRA `(.L_x_536) ;  /* 0xfffffed000008947 */ /* 0x000fee000383ffff */
[----:B------:R-:W-:-:S04]  /*fe40*/  IADD3 R6, R28, -R9, RZ ;  /* 0x800000091c067210 */ /* 0x000fc80007ffe0ff */
[----:B------:R-:W-:-:S12]  /*fe50*/  ISETP.GT.AND P0, PT, R6, 0x1, PT ;  /* 0x000000010600780c */ /* 0x000fd80003f04270 */
[----:B------:R-:W-:Y:S05]  /*fe60*/  @!P0 BRA `(.L_x_537) ;  /* 0x0000009000008947 */ /* 0x000fea0003800000 */
[----:B------:R-:W-:Y:S01]  /*fe70*/  IADD3 R11, R12, R7, RZ ;  /* 0x000000070c0b7210 */ /* 0x000fe20007ffe0ff */
[----:B------:R-:W-:-:S03]  /*fe80*/  IMAD R6, R7, 0x4, R20 ;  /* 0x0000000407067824 */ /* 0x000fc600078e0214 */
[----:B------:R-:W-:-:S05]  /*fe90*/  LEA R8, R11, R20, 0x2 ;  /* 0x000000140b087211 */ /* 0x000fca00078e10ff */
[----:B------:R-:W2:Y:S04]  /*fea0*/  LDL R7, [R6] ;  /* 0x0000000006077983 */ /* 0x000ea80000100800 */
[----:B------:R-:W3:Y:S01]  /*feb0*/  LDL R13, [R8] ;  /* 0x00000000080d7983 */ /* 0x000ee20000100800 */
[----:B------:R-:W-:Y:S01]  /*fec0*/  IADD3 R9, R9, 0x2, RZ ;  /* 0x0000000209097810 */ /* 0x000fe20007ffe0ff */
[----:B--2---:R-:W-:Y:S01]  /*fed0*/  FADD.FTZ R0, R0, R7 ;  /* 0x0000000700007221 */ /* 0x004fe20000010000 */
[----:B------:R-:W-:-:S03]  /*fee0*/  IADD3 R7, R12, R11, RZ ;  /* 0x0000000b0c077210 */ /* 0x000fc60007ffe0ff */
[----:B---3--:R-:W-:-:S08]  /*fef0*/  FADD.FTZ R0, R0, R13 ;  /* 0x0000000d00007221 */ /* 0x008fd00000010000 */
.L_x_537:
[----:B------:R-:W-:-:S12]  /*ff00*/  ISETP.LT.OR P0, PT, R9, R28, !PT ;  /* 0x0000001c0900720c */ /* 0x000fd80007f01670 */
[----:B------:R-:W-:-:S08]  /*ff10*/  @P0 LEA R7, R7, R20, 0x2 ;  /* 0x0000001407070211 */ /* 0x000fd000078e10ff */
[----:B------:R-:W2:Y:S01]  /*ff20*/  @P0 LDL R7, [R7] ;  /* 0x0000000007070983 */ /* 0x000ea20000100800 */
[----:B------:R-:W-:Y:S01]  /*ff30*/  ISETP.GE.AND P1, PT, R3, 0x1, PT ;  /* 0x000000010300780c */ /* 0x000fe20003f26270 */
[----:B------:R-:W-:-:S04]  /*ff40*/  IMAD.MOV.U32 R9, RZ, RZ, c[0x0][0x1a4] ;  /* 0x00006900ff097624 */ /* 0x000fc800078e00ff */
[----:B------:R-:W-:Y:S02]  /*ff50*/  FADD.FTZ R9, R9, 1 ;  /* 0x3f80000009097421 */ /* 0x000fe40000010000 */
[----:B--2---:R-:W-:-:S04]  /*ff60*/  @P0 FADD.FTZ R0, R0, R7 ;  /* 0x0000000700000221 */ /* 0x004fc80000010000 */
[----:B------:R-:W-:Y:S01]  /*ff70*/  FMUL.FTZ R11, R9, R0 ;  /* 0x00000000090b7220 */ /* 0x000fe20000410000 */
[----:B------:R-:W-:Y:S07]  /*ff80*/  @!P1 BRA `(.L_x_531) ;  /* 0x000000e000009947 */ /* 0x000fee0003800000 */
[----:B------:R-:W-:Y:S01]  /*ff90*/  MOV R0, RZ ;  /* 0x000000ff00007202 */ /* 0x000fe20000000f00 */
[----:B------:R-:W-:-:S08]  /*ffa0*/  CS2R R6, SRZ ;  /* 0x0000000000067805 */ /* 0x000fd0000001ff00 */
.L_x_538:
[----:B------:R-:W-:Y:S02]  /*ffb0*/  FSETP.GE.FTZ.AND P0, PT, R0, R11, PT ;  /* 0x0000000b0000720b */ /* 0x000fe40003f16000 */
[----:B------:R-:W-:-:S12]  /*ffc0*/  ISETP.GT.AND P1, PT, R6, 0x1, PT ;  /* 0x000000010600780c */ /* 0x000fd80003f24270 */
[----:B------:R-:W-:Y:S05]  /*ffd0*/  @P0 BRA P1, `(.L_x_531) ;  /* 0x0000009000000947 */ /* 0x000fea0000800000 */
[----:B------:R-:W-:-:S05]  /*ffe0*/  IMAD R9, R28, R6, R6 ;  /* 0x000000061c097224 */ /* 0x000fca00078e0206 */
[----:B------:R-:W-:-:S08]  /*fff0*/  LEA R9, R9, R20, 0x2 ;  /* 0x0000001409097211 */ /* 0x000fd000078e10ff */
[----:B------:R-:W2:Y:S01]  /*10000*/  LDL R9, [R9] ;  /* 0x0000000009097983 */ /* 0x000ea20000100800 */
[----:B------:R-:W-:Y:S02]  /*10010*/  IADD3 R7, R7, 0x1, RZ ;  /* 0x0000000107077810 */ /* 0x000fe40007ffe0ff */
[----:B------:R-:W-:-:S04]  /*10020*/  IADD3 R6, R6, 0x1, RZ ;  /* 0x0000000106067810 */ /* 0x000fc80007ffe0ff */
[----:B------:R-:W-:Y:S02]  /*10030*/  ISETP.GE.AND P0, PT, R6, R3, PT ;  /* 0x000000030600720c */ /* 0x000fe40003f06270 */
[----:B------:R0:W-:Y:S01]  /*10040*/  STG.E.SYS [R4], R7 ;  /* 0x0000000704007386 */ /* 0x0001e2000010e900 */
[----:B--2---:R-:W-:-:S09]  /*10050*/  FADD.FTZ R0, R9, R0 ;  /* 0x0000000009007221 */ /* 0x004fd20000010000 */
[----:B0-----:R-:W-:Y:S05]  /*10060*/  @!P0 BRA `(.L_x_538) ;  /* 0xffffff4000008947 */ /* 0x001fea000383ffff */
.L_x_531:
[----:B------:R-:W-:Y:S05]  /*10070*/  BSYNC B0 ;  /* 0x0000000000007941 */ /* 0x000fea0003800000 */
.L_x_529:
[----:B------:R-:W-:-:S08]  /*10080*/  MOV R3, RZ ;  /* 0x000000ff00037202 */ /* 0x000fd00000000f00 */
.L_x_543:
[----:B------:R-:W-:-:S12]  /*10090*/  ISETP.GE.AND P0, PT, R3, 0x1, PT ;  /* 0x000000010300780c */ /* 0x000fd80003f06270 */
[----:B0-----:R-:W-:Y:S05]  /*100a0*/  @!P0 BRA `(.L_x_539) ;  /* 0x0000059000008947 */ /* 0x001fea0003800000 */
[C---:B------:R-:W-:Y:S01]  /*100b0*/  ISETP.GT.AND P1, PT, R3.reuse, 0x3, PT ;  /* 0x000000030300780c */ /* 0x040fe20003f24270 */
[----:B------:R-:W-:Y:S01]  /*100c0*/  IMAD R19, R3, UR5, RZ ;  /* 0x0000000503137c24 */ /* 0x000fe2000f8e02ff */
[----:B------:R-:W-:Y:S01]  /*100d0*/  UMOV UR4, URZ ;  /* 0x0000003f00047c82 */ /* 0x000fe20008000000 */
[----:B------:R-:W-:Y:S02]  /*100e0*/  PLOP3.LUT P0, PT, PT, PT, PT, 0x80, 0x0 ;  /* 0x000000000000781c */ /* 0x000fe40003f0f070 */
[----:B------:R-:W-:-:S07]  /*100f0*/  IMAD R23, R28, R19, RZ ;  /* 0x000000131c177224 */ /* 0x000fce00078e02ff */
[----:B------:R-:W-:Y:S05]  /*10100*/  @!P1 BRA `(.L_x_540) ;  /* 0x000002e000009947 */ /* 0x000fea0003800000 */
[----:B------:R-:W-:Y:S02]  /*10110*/  PLOP3.LUT P0, PT, PT, PT, PT, 0x8, 0x0 ;  /* 0x000000000000781c */ /* 0x000fe40003f0e170 */
[----:B------:R-:W-:-:S10]  /*10120*/  IADD3 R0, R3, -0x3, RZ ;  /* 0xfffffffd03007810 */ /* 0x000fd40007ffe0ff */
.L_x_541:
[C---:B0-----:R-:W-:Y:S01]  /*10130*/  IADD3 R8, R22.reuse, R19, RZ ;  /* 0x0000001316087210 */ /* 0x041fe20007ffe0ff */
[----:B------:R-:W-:Y:S01]  /*10140*/  IMAD.MOV.U32 R33, RZ, RZ, 0x4 ;  /* 0x00000004ff217424 */ /* 0x000fe200078e00ff */
[----:B------:R-:W-:-:S03]  /*10150*/  IADD3 R6, R22, R23, RZ ;  /* 0x0000001716067210 */ /* 0x000fc60007ffe0ff */
[----:B------:R-:W-:-:S04]  /*10160*/  IMAD.WIDE R8, R8, R33, c[0x0][0x170] ;  /* 0x00005c0008087625 */ /* 0x000fc800078e0221 */
[----:B0-----:R-:W-:-:S04]  /*10170*/  IMAD.WIDE R6, R6, R33, c[0x0][0x170] ;  /* 0x00005c0006067625 */ /* 0x001fc800078e0221 */
[----:B------:R-:W2:Y:S04]  /*10180*/  LDG.E.SYS R27, [R8] ;  /* 0x00000000081b7381 */ /* 0x000ea800001ee900 */
[----:B------:R-:W3:Y:S01]  /*10190*/  LDG.E.SYS R25, [R6] ;  /* 0x0000000006197381 */ /* 0x000ee200001ee900 */
[----:B------:R-:W-:Y:S02]  /*101a0*/  IADD3 R19, R2, R19, RZ ;  /* 0x0000001302137210 */ /* 0x000fe40007ffe0ff */
        /* <DEDUP_REMOVED lines=9> */
[----:B------:R-:W-:-:S02]  /*10240*/  IADD3 R19, R2, R19, RZ ;  /* 0x0000001302137210 */ /* 0x000fc40007ffe0ff */
[----:B------:R-:W-:Y:S02]  /*10250*/  IADD3 R23, R23, UR5, RZ ;  /* 0x0000000517177c10 */ /* 0x000fe4000fffe0ff */
[----:B------:R-:W-:-:S03]  /*10260*/  IADD3 R16, R22, R19, RZ ;  /* 0x0000001316107210 */ /* 0x000fc60007ffe0ff */
[----:B------:R-:W-:Y:S02]  /*10270*/  IMAD.IADD R14, R22, 0x1, R23 ;  /* 0x00000001160e7824 */ /* 0x000fe400078e0217 */
[----:B------:R-:W-:-:S04]  /*10280*/  IMAD.WIDE R16, R16, R33, c[0x0][0x170] ;  /* 0x00005c0010107625 */ /* 0x000fc800078e0221 */
[----:B------:R-:W-:Y:S01]  /*10290*/  IMAD.WIDE R14, R14, R33, c[0x0][0x170] ;  /* 0x00005c000e0e7625 */ /* 0x000fe200078e0221 */
[----:B--2---:R-:W-:Y:S04]  /*102a0*/  STG.E.SYS [R10], R31 ;  /* 0x0000001f0a007386 */ /* 0x004fe8000010e900 */
[----:B---3--:R2:W-:Y:S04]  /*102b0*/  STG.E.SYS [R12], R29 ;  /* 0x0000001d0c007386 */ /* 0x0085e8000010e900 */
[----:B0-----:R-:W3:Y:S04]  /*102c0*/  LDG.E.SYS R27, [R16] ;  /* 0x00000000101b7381 */ /* 0x001ee800001ee900 */
[----:B-1----:R-:W4:Y:S01]  /*102d0*/  LDG.E.SYS R25, [R14] ;  /* 0x000000000e197381 */ /* 0x002f2200001ee900 */
[----:B------:R-:W-:-:S02]  /*102e0*/  IADD3 R19, R2, R19, RZ ;  /* 0x0000001302137210 */ /* 0x000fc40007ffe0ff */
[----:B------:R-:W-:Y:S02]  /*102f0*/  IADD3 R23, R23, UR5, RZ ;  /* 0x0000000517177c10 */ /* 0x000fe4000fffe0ff */
[C---:B------:R-:W-:Y:S02]  /*10300*/  IADD3 R8, R22.reuse, R19, RZ ;  /* 0x0000001316087210 */ /* 0x040fe40007ffe0ff */
[----:B------:R-:W-:-:S03]  /*10310*/  IADD3 R6, R22, R23, RZ ;  /* 0x0000001716067210 */ /* 0x000fc60007ffe0ff */
[----:B------:R-:W-:-:S04]  /*10320*/  IMAD.WIDE R8, R8, R33, c[0x0][0x170] ;  /* 0x00005c0008087625 */ /* 0x000fc800078e0221 */
[----:B------:R-:W-:Y:S01]  /*10330*/  IMAD.WIDE R6, R6, R33, c[0x0][0x170] ;  /* 0x00005c0006067625 */ /* 0x000fe200078e0221 */
[----:B---3--:R0:W-:Y:S04]  /*10340*/  STG.E.SYS [R14], R27 ;  /* 0x0000001b0e007386 */ /* 0x0081e8000010e900 */
[----:B----4-:R0:W-:Y:S04]  /*10350*/  STG.E.SYS [R16], R25 ;  /* 0x0000001910007386 */ /* 0x0101e8000010e900 */
[----:B--2---:R-:W2:Y:S04]  /*10360*/  LDG.E.SYS R13, [R8] ;  /* 0x00000000080d7381 */ /* 0x004ea800001ee900 */
[----:B------:R-:W3:Y:S01]  /*10370*/  LDG.E.SYS R11, [R6] ;  /* 0x00000000060b7381 */ /* 0x000ee200001ee900 */
[----:B------:R-:W-:Y:S01]  /*10380*/  UIADD3 UR4, UR4, 0x4, URZ ;  /* 0x0000000404047890 */ /* 0x000fe2000fffe03f */
[----:B------:R-:W-:Y:S01]  /*10390*/  IADD3 R23, R23, UR5, RZ ;  /* 0x0000000517177c10 */ /* 0x000fe2000fffe0ff */
[----:B------:R-:W-:-:S04]  /*103a0*/  IMAD.IADD R19, R2, 0x1, R19 ;  /* 0x0000000102137824 */ /* 0x000fc800078e0213 */
[----:B------:R-:W-:Y:S01]  /*103b0*/  ISETP.LE.AND P1, PT, R0, UR4, PT ;  /* 0x0000000400007c0c */ /* 0x000fe2000bf23270 */
[----:B--2---:R0:W-:Y:S04]  /*103c0*/  STG.E.SYS [R6], R13 ;  /* 0x0000000d06007386 */ /* 0x0041e8000010e900 */
[----:B---3--:R0:W-:Y:S07]  /*103d0*/  STG.E.SYS [R8], R11 ;  /* 0x0000000b08007386 */ /* 0x0081ee000010e900 */
[----:B------:R-:W-:Y:S05]  /*103e0*/  @!P1 BRA `(.L_x_541) ;  /* 0xfffffd4000009947 */ /* 0x000fea000383ffff */
.L_x_540:
[----:B------:R-:W-:-:S04]  /*103f0*/  IADD3 R0, R3, -UR4, RZ ;  /* 0x8000000403007c10 */ /* 0x000fc8000fffe0ff */
[----:B------:R-:W-:-:S12]  /*10400*/  ISETP.GT.AND P1, PT, R0, 0x1, PT ;  /* 0x000000010000780c */ /* 0x000fd80003f24270 */
[----:B------:R-:W-:Y:S05]  /*10410*/  @!P1 BRA `(.L_x_542) ;  /* 0x0000017000009947 */ /* 0x000fea0003800000 */
[----:B0-----:R-:W-:Y:S02]  /*10420*/  MOV R11, 0x4 ;  /* 0x00000004000b7802 */ /* 0x001fe40000000f00 */
[C---:B------:R-:W-:Y:S02]  /*10430*/  IADD3 R8, R22.reuse, R19, RZ ;  /* 0x0000001316087210 */ /* 0x040fe40007ffe0ff */
[----:B------:R-:W-:-:S03]  /*10440*/  IADD3 R6, R22, R23, RZ ;  /* 0x0000001716067210 */ /* 0x000fc60007ffe0ff */
[----:B------:R-:W-:-:S04]  /*10450*/  IMAD.WIDE R8, R8, R11, c[0x0][0x170] ;  /* 0x00005c0008087625 */ /* 0x000fc800078e020b */
[----:B------:R-:W-:-:S04]  /*10460*/  IMAD.WIDE R6, R6, R11, c[0x0][0x170] ;  /* 0x00005c0006067625 */ /* 0x000fc800078e020b */
[----:B------:R-:W2:Y:S04]  /*10470*/  LDG.E.SYS R17, [R8] ;  /* 0x0000000008117381 */ /* 0x000ea800001ee900 */
[----:B------:R-:W3:Y:S01]  /*10480*/  LDG.E.SYS R15, [R6] ;  /* 0x00000000060f7381 */ /* 0x000ee200001ee900 */
[----:B------:R-:W-:Y:S01]  /*10490*/  IMAD.IADD R19, R2, 0x1, R19 ;  /* 0x0000000102137824 */ /* 0x000fe200078e0213 */
[----:B------:R-:W-:-:S04]  /*104a0*/  IADD3 R23, R23, UR5, RZ ;  /* 0x0000000517177c10 */ /* 0x000fc8000fffe0ff */
        /* <DEDUP_REMOVED lines=8> */
[----:B------:R-:W-:Y:S01]  /*10530*/  PLOP3.LUT P0, PT, PT, PT, PT, 0x8, 0x0 ;  /* 0x000000000000781c */ /* 0x000fe20003f0e170 */
[----:B------:R-:W-:Y:S01]  /*10540*/  UIADD3 UR4, UR4, 0x2, URZ ;  /* 0x0000000204047890 */ /* 0x000fe2000fffe03f */
[----:B------:R-:W-:-:S02]  /*10550*/  IADD3 R23, R23, UR5, RZ ;  /* 0x0000000517177c10 */ /* 0x000fc4000fffe0ff */
[----:B------:R-:W-:Y:S01]  /*10560*/  IADD3 R19, R2, R19, RZ ;  /* 0x0000001302137210 */ /* 0x000fe20007ffe0ff */
[----:B--2---:R0:W-:Y:S04]  /*10570*/  STG.E.SYS [R10], R27 ;  /* 0x0000001b0a007386 */ /* 0x0041e8000010e900 */
[----:B---3--:R0:W-:Y:S04]  /*10580*/  STG.E.SYS [R12], R25 ;  /* 0x000000190c007386 */ /* 0x0081e8000010e900 */
.L_x_542:
[----:B------:R-:W-:-:S12]  /*10590*/  ISETP.GT.OR P0, PT, R3, UR4, P0 ;  /* 0x0000000403007c0c */ /* 0x000fd80008704670 */
[----:B------:R-:W-:Y:S05]  /*105a0*/  @!P0 BRA `(.L_x_539) ;  /* 0x0000009000008947 */ /* 0x000fea0003800000 */
[----:B0-----:R-:W-:Y:S01]  /*105b0*/  MOV R7, 0x4 ;  /* 0x0000000400077802 */ /* 0x001fe20000000f00 */
[C---:B------:R-:W-:Y:S01]  /*105c0*/  IMAD.IADD R8, R22.reuse, 0x1, R19 ;  /* 0x0000000116087824 */ /* 0x040fe200078e0213 */
[----:B------:R-:W-:-:S03]  /*105d0*/  IADD3 R6, R22, R23, RZ ;  /* 0x0000001716067210 */ /* 0x000fc60007ffe0ff */
[----:B------:R-:W-:-:S04]  /*105e0*/  IMAD.WIDE R8, R8, R7, c[0x0][0x170] ;  /* 0x00005c0008087625 */ /* 0x000fc800078e0207 */
[----:B------:R-:W-:-:S04]  /*105f0*/  IMAD.WIDE R6, R6, R7, c[0x0][0x170] ;  /* 0x00005c0006067625 */ /* 0x000fc800078e0207 */
[----:B------:R-:W2:Y:S04]  /*10600*/  LDG.E.SYS R13, [R8] ;  /* 0x00000000080d7381 */ /* 0x000ea800001ee900 */
[----:B------:R-:W3:Y:S04]  /*10610*/  LDG.E.SYS R11, [R6] ;  /* 0x00000000060b7381 */ /* 0x000ee800001ee900 */
[----:B--2---:R0:W-:Y:S04]  /*10620*/  STG.E.SYS [R6], R13 ;  /* 0x0000000d06007386 */ /* 0x0041e8000010e900 */
[----:B---3--:R0:W-:Y:S02]  /*10630*/  STG.E.SYS [R8], R11 ;  /* 0x0000000b08007386 */ /* 0x0081e4000010e900 */
.L_x_539:
[----:B------:R-:W-:-:S04]  /*10640*/  IADD3 R3, R3, 0x1, RZ ;  /* 0x0000000103037810 */ /* 0x000fc80007ffe0ff */
[----:B------:R-:W-:-:S12]  /*10650*/  ISETP.GE.AND P0, PT, R3, R28, PT ;  /* 0x0000001c0300720c */ /* 0x000fd80003f06270 */
[----:B------:R-:W-:Y:S05]  /*10660*/  @!P0 BRA `(.L_x_543) ;  /* 0xfffffa2000008947 */ /* 0x000fea000383ffff */
[----:B------:R1:W5:Y:S01]  /*10670*/  LDG.E.SYS R0, [R4] ;  /* 0x0000000004007381 */ /* 0x00036200001ee900 */
[----:B0-----:R-:W-:-:S08]  /*10680*/  MOV R7, RZ ;  /* 0x000000ff00077202 */ /* 0x001fd00000000f00 */
.L_x_547:
[----:B-----5:R-:W-:Y:S01]  /*10690*/  ISETP.GE.AND P0, PT, R0, 0x1, PT ;  /* 0x000000010000780c */ /* 0x020fe20003f06270 */
[----:B------:R-:W-:Y:S01]  /*106a0*/  BMOV.32.CLEAR RZ, B0 ;  /* 0x0000000000ff7355 */ /* 0x000fe20000100000 */
[----:B------:R-:W-:Y:S10]  /*106b0*/  BSSY B0, `(.L_x_544) ;  /* 0x0000014000007945 */ /* 0x000ff40003800000 */
[----:B------:R-:W-:Y:S05]  /*106c0*/  @!P0 BRA `(.L_x_545) ;  /* 0x0000012000008947 */ /* 0x000fea0003800000 */
[----:B------:R-:W-:-:S08]  /*106d0*/  IMAD R0, R7, 0x4, R21 ;  /* 0x0000000407007824 */ /* 0x000fd000078e0215 */
[----:B------:R0:W5:Y:S01]  /*106e0*/  LDL R11, [R0] ;  /* 0x00000000000b7983 */ /* 0x0001620000100800 */
[----:B------:R-:W-:Y:S01]  /*106f0*/  BMOV.32.CLEAR RZ, B1 ;  /* 0x0000000001ff7355 */ /* 0x000fe20000100000 */
[----:B------:R-:W-:Y:S01]  /*10700*/  BSSY B1, `(.L_x_545) ;  /* 0x000000e000017945 */ /* 0x000fe20003800000 */
[----:B------:R-:W-:Y:S01]  /*10710*/  IMAD R13, R28, R7, RZ ;  /* 0x000000071c0d7224 */ /* 0x000fe200078e02ff */
[----:B------:R-:W-:-:S08]  /*10720*/  MOV R6, RZ ;  /* 0x000000ff00067202 */ /* 0x000fd00000000f00 */
.L_x_546:
[----:B------:R-:W-:Y:S02]  /*10730*/  IADD3 R3, R13, R6, RZ ;  /* 0x000000060d037210 */ /* 0x000fe40007ffe0ff */
[----:B------:R-:W-:-:S03]  /*10740*/  MOV R2, 0x4 ;  /* 0x0000000400027802 */ /* 0x000fc60000000f00 */
[----:B------:R-:W-:-:S04]  /*10750*/  IMAD R3, R3, UR5, R22 ;  /* 0x0000000503037c24 */ /* 0x000fc8000f8e0216 */
[----:B------:R-:W-:-:S08]  /*10760*/  IMAD.WIDE R2, R3, R2, c[0x0][0x170] ;  /* 0x00005c0003027625 */ /* 0x000fd000078e0202 */
[----:B0-----:R-:W2:Y:S02]  /*10770*/  LDG.E.SYS R0, [R2] ;  /* 0x0000000002007381 */ /* 0x001ea400001ee900 */
[----:B--2--5:R-:W-:-:S08]  /*10780*/  FMUL.FTZ R9, R11, R0 ;  /* 0x000000000b097220 */ /* 0x024fd00000410000 */
[----:B------:R0:W-:Y:S04]  /*10790*/  STG.E.SYS [R2], R9 ;  /* 0x0000000902007386 */ /* 0x0001e8000010e900 */
[----:B------:R-:W2:Y:S01]  /*107a0*/  LDG.E.SYS R0, [R4] ;  /* 0x0000000004007381 */ /* 0x000ea200001ee900 */
[----:B------:R-:W-:-:S04]  /*107b0*/  IADD3 R6, R6, 0x1, RZ ;  /* 0x0000000106067810 */ /* 0x000fc80007ffe0ff */
[----:B--2---:R-:W-:-:S12]  /*107c0*/  ISETP.GE.AND P0, PT, R6, R0, PT ;  /* 0x000000000600720c */ /* 0x004fd80003f06270 */
[----:B0-----:R-:W-:Y:S05]  /*107d0*/  @!P0 BRA `(.L_x_546) ;  /* 0xffffff5000008947 */ /* 0x001fea000383ffff */
[----:B------:R-:W-:Y:S05]  /*107e0*/  BSYNC B1 ;  /* 0x0000000000017941 */ /* 0x000fea0003800000 */
.L_x_545:
[----:B------:R-:W-:Y:S05]  /*107f0*/  BSYNC B0 ;  /* 0x0000000000007941 */ /* 0x000fea0003800000 */
.L_x_544:
[----:B------:R-:W-:-:S04]  /*10800*/  IADD3 R7, R7, 0x1, RZ ;  /* 0x0000000107077810 */ /* 0x000fc80007ffe0ff */
[----:B------:R-:W-:-:S12]  /*10810*/  ISETP.GE.AND P0, PT, R7, R28, PT ;  /* 0x0000001c0700720c */ /* 0x000fd80003f06270 */
[----:B------:R-:W-:Y:S05]  /*10820*/  @!P0 BRA `(.L_x_547) ;  /* 0xfffffe6000008947 */ /* 0x000fea000383ffff */
[----:B------:R-:W-:Y:S05]  /*10830*/  EXIT ;  /* 0x000000000000794d */ /* 0x000fea0003800000 */
.L_x_548:
[----:B------:R-:W-:-:S00]  /*10840*/  BRA `(.L_x_548) ;  /* 0xfffffff000007947 */ /* 0x000fc0000383ffff */
[----:B------:R-:W-:-:S00]  /*10850*/  NOP ;  /* 0x0000000000007918 */ /* 0x000fc00000000000 */
[----:B------:R-:W-:-:S00]  /*10860*/  NOP ;  /* 0x0000000000007918 */ /* 0x000fc00000000000 */
[----:B------:R-:W-:-:S00]  /*10870*/  NOP ;  /* 0x0000000000007918 */ /* 0x000fc00000000000 */
.L_x_616:


//--------------------- .text.kernel_cuda_filter_combine_halves --------------------------
	.section	.text.kernel_cuda_filter_combine_halves,"ax",@progbits
	.sectioninfo	@"SHI_REGISTERS=48"
	.align	128
        .global         kernel_cuda_filter_combine_halves
        .type           kernel_cuda_filter_combine_halves,@function
        .size           kernel_cuda_filter_combine_halves,(.L_x_617 - kernel_cuda_filter_combine_halves)
        .other          kernel_cuda_filter_combine_halves,@"STO_CUDA_ENTRY STV_DEFAULT"
kernel_cuda_filter_combine_halves:
.text.kernel_cuda_filter_combine_halves:
[----:B------:R-:W-:-:S08]  /*0000*/  MOV R1, c[0x0][0x28] ;  /* 0x00000a0000017a02 */ /* 0x000fd00000000f00 */
[----:B------:R-:W0:Y:S01]  /*0010*/  S2UR UR5, SR_CTAID.Y ;  /* 0x00000000000579c3 */ /* 0x000e220000002600 */
[----:B------:R-:W-:Y:S01]  /*0020*/  ULDC UR6, c[0x0][0x4] ;  /* 0x0000010000067ab9 */ /* 0x000fe20000000800 */
[----:B------:R-:W-:Y:S01]  /*0030*/  IADD3 R1, R1, -0x68, RZ ;  /* 0xffffff9801017810 */ /* 0x000fe20007ffe0ff */
[----:B------:R-:W-:Y:S01]  /*0040*/  ULDC.64 UR8, c[0x0][0x180] ;  /* 0x0000600000087ab9 */ /* 0x000fe20000000a00 */
[----:B------:R-:W1:Y:S04]  /*0050*/  S2UR UR4, SR_CTAID.X ;  /* 0x00000000000479c3 */ /* 0x000e680000002500 */
[----:B------:R-:W2:Y:S04]  /*0060*/  S2R R8, SR_TID.Y ;  /* 0x0000000000087919 */ /* 0x000ea80000002200 */
[----:B------:R-:W3:Y:S01]  /*0070*/  S2R R9, SR_TID.X ;  /* 0x0000000000097919 */ /* 0x000ee20000002100 */
[----:B0-----:R-:W-:-:S03]  /*0080*/  UIMAD UR5, UR5, UR6, UR9 ;  /* 0x00000006050572a4 */ /* 0x001fc6000f8e0209 */
[----:B------:R-:W-:Y:S02]  /*0090*/  ULDC UR6, c[0x0][0x0] ;  /* 0x0000000000067ab9 */ /* 0x000fe40000000800 */
[----:B-1----:R-:W-:Y:S01]  /*00a0*/  UIMAD UR4, UR4, UR6, UR8 ;  /* 0x00000006040472a4 */ /* 0x002fe2000f8e0208 */
[----:B--2---:R-:W-:-:S05]  /*00b0*/  IADD3 R8, R8, UR5, RZ ;  /* 0x0000000508087c10 */ /* 0x004fca000fffe0ff */
[----:B---3--:R-:W-:Y:S02]  /*00c0*/  IADD3 R9, R9, UR4, RZ ;  /* 0x0000000409097c10 */ /* 0x008fe4000fffe0ff */
[----:B------:R-:W-:-:S04]  /*00d0*/  ISETP.GE.AND P0, PT, R8, c[0x0][0x18c], PT ;  /* 0x0000630008007a0c */ /* 0x000fc80003f06270 */
[----:B------:R-:W-:-:S12]  /*00e0*/  ISETP.LT.AND P0, PT, R9, c[0x0][0x188], !P0 ;  /* 0x0000620009007a0c */ /* 0x000fd80004701270 */
[----:B------:R-:W-:Y:S05]  /*00f0*/  @!P0 EXIT ;  /* 0x000000000000894d */ /* 0x000fea0003800000 */
[----:B------:R-:W-:Y:S02]  /*0100*/  MOV R0, c[0x0][0x180] ;  /* 0x0000600000007a02 */ /* 0x000fe40000000f00 */
[----:B------:R-:W-:Y:S02]  /*0110*/  ISETP.NE.U32.AND P0, PT, RZ, c[0x0][0x160], PT ;  /* 0x00005800ff007a0c */ /* 0x000fe40003f05070 */
[----:B------:R-:W-:Y:S02]  /*0120*/  IADD3 R0, -R0, 0x3, RZ ;  /* 0x0000000300007810 */ /* 0x000fe40007ffe1ff */
[----:B------:R-:W-:Y:S02]  /*0130*/  ISETP.NE.AND.EX P0, PT, RZ, c[0x0][0x164], PT, P0 ;  /* 0x00005900ff007a0c */ /* 0x000fe40003f05300 */
[----:B------:R-:W-:Y:S02]  /*0140*/  IADD3 R0, R0, c[0x0][0x188], RZ ;  /* 0x0000620000007a10 */ /* 0x000fe40007ffe0ff */
[----:B------:R-:W-:-:S02]  /*0150*/  IADD3 R3, R8, -c[0x0][0x184], RZ ;  /* 0x8000610008037a10 */ /* 0x000fc40007ffe0ff */
[----:B------:R-:W-:Y:S02]  /*0160*/  IADD3 R2, R9, -c[0x0][0x180], RZ ;  /* 0x8000600009027a10 */ /* 0x000fe40007ffe0ff */
[----:B------:R-:W-:Y:S02]  /*0170*/  LOP3.LUT R0, R0, 0xfffffffc, RZ, 0xc0, !PT ;  /* 0xfffffffc00007812 */ /* 0x000fe400078ec0ff */
[----:B------:R-:W-:Y:S02]  /*0180*/  MOV R13, 0x4 ;  /* 0x00000004000d7802 */ /* 0x000fe40000000f00 */
[----:B------:R-:W-:Y:S01]  /*0190*/  ISETP.NE.U32.AND P1, PT, RZ, c[0x0][0x168], PT ;  /* 0x00005a00ff007a0c */ /* 0x000fe20003f25070 */
[----:B------:R-:W-:-:S03]  /*01a0*/  IMAD R10, R0, R3, R2 ;  /* 0x00000003000a7224 */ /* 0x000fc600078e0202 */
[----:B------:R-:W-:Y:S01]  /*01b0*/  ISETP.NE.AND.EX P1, PT, RZ, c[0x0][0x16c], PT, P1 ;  /* 0x00005b00ff007a0c */ /* 0x000fe20003f25310 */
[----:B------:R-:W-:-:S04]  /*01c0*/  IMAD.WIDE R4, R10, R13, c[0x0][0x170] ;  /* 0x00005c000a047625 */ /* 0x000fc800078e020d */
[----:B------:R-:W-:Y:S01]  /*01d0*/  IMAD.WIDE R6, R10, R13, c[0x0][0x178] ;  /* 0x00005e000a067625 */ /* 0x000fe200078e020d */
[----:B------:R-:W-:Y:S07]  /*01e0*/  @!P0 BRA `(.L_x_549) ;  /* 0x0000006000008947 */ /* 0x000fee0003800000 */
[----:B------:R-:W2:Y:S04]  /*01f0*/  LDG.E.SYS R2, [R6] ;  /* 0x0000000006027381 */ /* 0x000ea800001ee900 */
[----:B------:R-:W2:Y:S02]  /*0200*/  LDG.E.SYS R3, [R4] ;  /* 0x0000000004037381 */ /* 0x000ea400001ee900 */
[----:B--2---:R-:W-:Y:S02]  /*0210*/  FADD.FTZ R11, R2, R3 ;  /* 0x00000003020b7221 */ /* 0x004fe40000010000 */
[----:B------:R-:W-:-:S04]  /*0220*/  IMAD.WIDE R2, R10, R13, c[0x0][0x160] ;  /* 0x000058000a027625 */ /* 0x000fc800078e020d */
[----:B------:R-:W-:-:S08]  /*0230*/  FMUL.FTZ R11, R11, 0.5 ;  /* 0x3f0000000b0b7820 */ /* 0x000fd00000410000 */
[----:B------:R0:W-:Y:S02]  /*0240*/  STG.E.SYS [R2], R11 ;  /* 0x0000000b02007386 */ /* 0x0001e4000010e900 */
.L_x_549:
[----:B------:R-:W-:Y:S05]  /*0250*/  @!P1 EXIT ;  /* 0x000000000000994d */ /* 0x000fea0003800000 */
[----:B------:R-:W-:Y:S01]  /*0260*/  ISETP.NE.AND P0, PT, RZ, c[0x0][0x190], PT ;  /* 0x00006400ff007a0c */ /* 0x000fe20003f05270 */
[----:B0-----:R-:W-:-:S11]  /*0270*/  IMAD.WIDE R2, R10, R13, c[0x0][0x168] ;  /* 0x00005a000a027625 */ /* 0x001fd600078e020d */
[----:B------:R-:W-:Y:S05]  /*0280*/  @!P0 BRA `(.L_x_550) ;  /* 0x0000151000008947 */ /* 0x000fea0003800000 */
[----:B------:R-:W-:Y:S01]  /*0290*/  ULDC UR4, c[0x0][0x190] ;  /* 0x0000640000047ab9 */ /* 0x000fe20000000800 */
[----:B------:R-:W-:Y:S01]  /*02a0*/  IADD3 R4, R8, -c[0x0][0x190], RZ ;  /* 0x8000640008047a10 */ /* 0x000fe20007ffe0ff */
[----:B------:R-:W-:Y:S01]  /*02b0*/  UIADD3 UR4, UR4, 0x1, URZ ;  /* 0x0000000104047890 */ /* 0x000fe2000fffe03f */
[----:B------:R0:W-:Y:S01]  /*02c0*/  STG.E.SYS [R2], RZ ;  /* 0x000000ff02007386 */ /* 0x0001e2000010e900 */
[----:B------:R-:W-:Y:S01]  /*02d0*/  BMOV.32.CLEAR RZ, B1 ;  /* 0x0000000001ff7355 */ /* 0x000fe20000100000 */
[----:B------:R-:W-:Y:S01]  /*02e0*/  IMNMX R7, R4, c[0x0][0x184], !PT ;  /* 0x0000610004077a17 */ /* 0x000fe20007800200 */
[----:B------:R-:W-:Y:S02]  /*02f0*/  BSSY B1, `(.L_x_551) ;  /* 0x0000124000017945 */ /* 0x000fe40003800000 */
[----:B------:R-:W-:Y:S02]  /*0300*/  IADD3 R6, R8, UR4, RZ ;  /* 0x0000000408067c10 */ /* 0x000fe4000fffe0ff */
[----:B------:R-:W-:-:S02]  /*0310*/  MOV R8, RZ ;  /* 0x000000ff00087202 */ /* 0x000fc40000000f00 */
[----:B------:R-:W-:-:S04]  /*0320*/  IMNMX R6, R6, c[0x0][0x18c], PT ;  /* 0x0000630006067a17 */ /* 0x000fc80003800200 */
[----:B------:R-:W-:-:S12]  /*0330*/  ISETP.GE.AND P0, PT, R7, R6, PT ;  /* 0x000000060700720c */ /* 0x000fd80003f06270 */
[----:B------:R-:W-:Y:S05]  /*0340*/  @P0 BRA `(.L_x_552) ;  /* 0x000011e000000947 */ /* 0x000fea0003800000 */
[C---:B0-----:R-:W-:Y:S02]  /*0350*/  IADD3 R4, R9.reuse, -c[0x0][0x190], RZ ;  /* 0x8000640009047a10 */ /* 0x041fe40007ffe0ff */
[----:B------:R-:W-:Y:S02]  /*0360*/  IADD3 R10, R9, UR4, RZ ;  /* 0x00000004090a7c10 */ /* 0x000fe4000fffe0ff */
[----:B------:R-:W-:Y:S02]  /*0370*/  MOV R8, RZ ;  /* 0x000000ff00087202 */ /* 0x000fe40000000f00 */
[----:B------:R-:W-:Y:S02]  /*0380*/  IMNMX R9, R4, c[0x0][0x180], !PT ;  /* 0x0000600004097a17 */ /* 0x000fe40007800200 */
[----:B------:R-:W-:-:S08]  /*0390*/  IMNMX R10, R10, c[0x0][0x188], PT ;  /* 0x000062000a0a7a17 */ /* 0x000fd00003800200 */
.L_x_566:
[----:B------:R-:W-:Y:S01]  /*03a0*/  ISETP.GT.AND P0, PT, R10, R9, PT ;  /* 0x000000090a00720c */ /* 0x000fe20003f04270 */
[----:B------:R-:W-:Y:S01]  /*03b0*/  BMOV.32.CLEAR RZ, B0 ;  /* 0x0000000000ff7355 */ /* 0x000fe20000100000 */
[----:B------:R-:W-:Y:S10]  /*03c0*/  BSSY B0, `(.L_x_553) ;  /* 0x0000113000007945 */ /* 0x000ff40003800000 */
[----:B01----:R-:W-:Y:S05]  /*03d0*/  @!P0 BRA `(.L_x_554) ;  /* 0x0000111000008947 */ /* 0x003fea0003800000 */
[----:B------:R-:W-:Y:S01]  /*03e0*/  IADD3 R26, -R9, R10, RZ ;  /* 0x0000000a091a7210 */ /* 0x000fe20007ffe1ff */
[----:B------:R-:W-:Y:S01]  /*03f0*/  BMOV.32.CLEAR RZ, B2 ;  /* 0x0000000002ff7355 */ /* 0x000fe20000100000 */
[----:B------:R-:W-:Y:S01]  /*0400*/  BSSY B2, `(.L_x_555) ;  /* 0x000003a000027945 */ /* 0x000fe20003800000 */
[----:B------:R-:W-:-:S02]  /*0410*/  IADD3 R25, R7, -c[0x0][0x184], RZ ;  /* 0x8000610007197a10 */ /* 0x000fc40007ffe0ff */
[----:B------:R-:W-:-:S04]  /*0420*/  LOP3.LUT R4, R26, 0x3, RZ, 0xc0, !PT ;  /* 0x000000031a047812 */ /* 0x000fc800078ec0ff */
[----:B------:R-:W-:-:S12]  /*0430*/  ISETP.NE.AND P0, PT, R4, RZ, PT ;  /* 0x000000ff0400720c */ /* 0x000fd80003f05270 */
[----:B------:R-:W-:Y:S05]  /*0440*/  @!P0 BRA `(.L_x_556) ;  /* 0x0000032000008947 */ /* 0x000fea0003800000 */
[----:B------:R-:W-:Y:S01]  /*0450*/  ISETP.NE.AND P0, PT, R4, 0x1, PT ;  /* 0x000000010400780c */ /* 0x000fe20003f05270 */
[----:B------:R-:W-:Y:S01]  /*0460*/  BMOV.32.CLEAR RZ, B3 ;  /* 0x0000000003ff7355 */ /* 0x000fe20000100000 */
[----:B------:R-:W-:Y:S01]  /*0470*/  BSSY B3, `(.L_x_557) ;  /* 0x0000020000037945 */ /* 0x000fe20003800000 */
[----:B------:R-:W-:-:S09]  /*0480*/  IMAD R24, R0, R25, -c[0x0][0x180] ;  /* 0x8000600000187624 */ /* 0x000fd200078e0219 */
[----:B------:R-:W-:Y:S05]  /*0490*/  @!P0 BRA `(.L_x_558) ;  /* 0x000001c000008947 */ /* 0x000fea0003800000 */
[----:B------:R-:W-:Y:S02]  /*04a0*/  ISETP.NE.AND P0, PT, R4, 0x2, PT ;  /* 0x000000020400780c */ /* 0x000fe40003f05270 */
[----:B------:R-:W-:-:S10]  /*04b0*/  MOV R15, 0x4 ;  /* 0x00000004000f7802 */ /* 0x000fd40000000f00 */
[C---:B------:R-:W-:Y:S02]  /*04c0*/  @P0 IADD3 R11, R9.reuse, 0x1, RZ ;  /* 0x00000001090b0810 */ /* 0x040fe40007ffe0ff */
[----:B------:R-:W-:Y:S02]  /*04d0*/  @!P0 MOV R11, R9 ;  /* 0x00000009000b8202 */ /* 0x000fe40000000f00 */
[----:B------:R-:W-:Y:S02]  /*04e0*/  @P0 IADD3 R12, R9, R24, RZ ;  /* 0x00000018090c0210 */ /* 0x000fe40007ffe0ff */
[----:B------:R-:W-:-:S03]  /*04f0*/  IADD3 R14, R24, R11, RZ ;  /* 0x0000000b180e7210 */ /* 0x000fc60007ffe0ff */
[----:B------:R-:W-:-:S04]  /*0500*/  @P0 IMAD.WIDE R4, R12, R15, c[0x0][0x170] ;  /* 0x00005c000c040625 */ /* 0x000fc800078e020f */
[----:B------:R-:W-:-:S04]  /*0510*/  @P0 IMAD.WIDE R12, R12, R15, c[0x0][0x178] ;  /* 0x00005e000c0c0625 */ /* 0x000fc800078e020f */
[CC--:B------:R-:W-:Y:S01]  /*0520*/  IMAD.WIDE R16, R14.reuse, R15.reuse, c[0x0][0x178] ;  /* 0x00005e000e107625 */ /* 0x0c0fe200078e020f */
[----:B------:R-:W2:Y:S03]  /*0530*/  @P0 LDG.E.SYS R5, [R4] ;  /* 0x0000000004050381 */ /* 0x000ea600001ee900 */
[----:B------:R-:W-:Y:S01]  /*0540*/  IMAD.WIDE R14, R14, R15, c[0x0][0x170] ;  /* 0x00005c000e0e7625 */ /* 0x000fe200078e020f */
[----:B------:R-:W2:Y:S04]  /*0550*/  @P0 LDG.E.SYS R12, [R12] ;  /* 0x000000000c0c0381 */ /* 0x000ea800001ee900 */
[----:B------:R-:W3:Y:S04]  /*0560*/  LDG.E.SYS R16, [R16] ;  /* 0x0000000010107381 */ /* 0x000ee800001ee900 */
[----:B------:R-:W3:Y:S01]  /*0570*/  LDG.E.SYS R15, [R14] ;  /* 0x000000000e0f7381 */ /* 0x000ee200001ee900 */
[----:B------:R-:W-:-:S02]  /*0580*/  @P0 LEA R20, R8, R1, 0x2 ;  /* 0x0000000108140211 */ /* 0x000fc400078e10ff */
[----:B------:R-:W-:-:S04]  /*0590*/  @P0 IADD3 R8, R8, 0x1, RZ ;  /* 0x0000000108080810 */ /* 0x000fc80007ffe0ff */
[C---:B------:R-:W-:Y:S02]  /*05a0*/  LEA R23, R8.reuse, R1, 0x2 ;  /* 0x0000000108177211 */ /* 0x040fe400078e10ff */
[----:B------:R-:W-:Y:S02]  /*05b0*/  IADD3 R11, R11, 0x1, RZ ;  /* 0x000000010b0b7810 */ /* 0x000fe40007ffe0ff */
[----:B------:R-:W-:Y:S01]  /*05c0*/  IADD3 R8, R8, 0x1, RZ ;  /* 0x0000000108087810 */ /* 0x000fe20007ffe0ff */
[----:B--2---:R-:W-:-:S04]  /*05d0*/  @P0 FADD.FTZ R18, -R12, R5 ;  /* 0x000000050c120221 */ /* 0x004fc80000010100 */
[----:B------:R-:W-:Y:S02]  /*05e0*/  @P0 FMUL.FTZ R19, R18, 0.25 ;  /* 0x3e80000012130820 */ /* 0x000fe40000410000 */
[----:B---3--:R-:W-:-:S04]  /*05f0*/  FADD.FTZ R21, -R16, R15 ;  /* 0x0000000f10157221 */ /* 0x008fc80000010100 */
[C---:B------:R-:W-:Y:S02]  /*0600*/  FMUL.FTZ R22, R21.reuse, 0.25 ;  /* 0x3e80000015167820 */ /* 0x040fe40000410000 */
[----:B------:R-:W-:Y:S02]  /*0610*/  @P0 FMUL.FTZ R19, R18, R19 ;  /* 0x0000001312130220 */ /* 0x000fe40000410000 */
[----:B------:R-:W-:-:S06]  /*0620*/  FMUL.FTZ R22, R21, R22 ;  /* 0x0000001615167220 */ /* 0x000fcc0000410000 */
[----:B------:R0:W-:Y:S04]  /*0630*/  @P0 STL [R20], R19 ;  /* 0x0000001314000387 */ /* 0x0001e80000100800 */
[----:B------:R0:W-:Y:S01]  /*0640*/  STL [R23], R22 ;  /* 0x0000001617007387 */ /* 0x0001e20000100800 */
[----:B------:R-:W-:Y:S05]  /*0650*/  BRA `(.L_x_559) ;  /* 0x0000001000007947 */ /* 0x000fea0003800000 */
.L_x_558:
[----:B------:R-:W-:-:S08]  /*0660*/  MOV R11, R9 ;  /* 0x00000009000b7202 */ /* 0x000fd00000000f00 */
.L_x_559:
[----:B------:R-:W-:Y:S05]  /*0670*/  BSYNC B3 ;  /* 0x0000000000037941 */ /* 0x000fea0003800000 */
.L_x_557:
[----:B------:R-:W-:Y:S02]  /*0680*/  IADD3 R4, R24, R11, RZ ;  /* 0x0000000b18047210 */ /* 0x000fe40007ffe0ff */
[----:B------:R-:W-:-:S05]  /*0690*/  MOV R5, 0x4 ;  /* 0x0000000400057802 */ /* 0x000fca0000000f00 */
[----:B------:R-:W-:-:S04]  /*06a0*/  IMAD.WIDE R14, R4, R5, c[0x0][0x178] ;  /* 0x00005e00040e7625 */ /* 0x000fc800078e0205 */
[----:B------:R-:W-:-:S04]  /*06b0*/  IMAD.WIDE R4, R4, R5, c[0x0][0x170] ;  /* 0x00005c0004047625 */ /* 0x000fc800078e0205 */
[----:B------:R-:W2:Y:S04]  /*06c0*/  LDG.E.SYS R14, [R14] ;  /* 0x000000000e0e7381 */ /* 0x000ea800001ee900 */
[----:B------:R-:W2:Y:S01]  /*06d0*/  LDG.E.SYS R5, [R4] ;  /* 0x0000000004057381 */ /* 0x000ea200001ee900 */
[----:B------:R-:W-:Y:S01]  /*06e0*/  LEA R17, R8, R1, 0x2 ;  /* 0x0000000108117211 */ /* 0x000fe200078e10ff */
[----:B--2---:R-:W-:-:S04]  /*06f0*/  FADD.FTZ R12, -R14, R5 ;  /* 0x000000050e0c7221 */ /* 0x004fc80000010100 */
[----:B------:R-:W-:-:S04]  /*0700*/  FMUL.FTZ R13, R12, 0.25 ;  /* 0x3e8000000c0d7820 */ /* 0x000fc80000410000 */
[----:B------:R-:W-:Y:S01]  /*0710*/  FMUL.FTZ R16, R12, R13 ;  /* 0x0000000d0c107220 */ /* 0x000fe20000410000 */
[----:B------:R-:W-:Y:S02]  /*0720*/  IADD3 R12, R8, 0x1, RZ ;  /* 0x00000001080c7810 */ /* 0x000fe40007ffe0ff */
[----:B------:R-:W-:Y:S02]  /*0730*/  IADD3 R13, R11, 0x1, RZ ;  /* 0x000000010b0d7810 */ /* 0x000fe40007ffe0ff */
[----:B------:R-:W-:-:S03]  /*0740*/  MOV R8, R12 ;  /* 0x0000000c00087202 */ /* 0x000fc60000000f00 */
[----:B------:R1:W-:Y:S01]  /*0750*/  STL [R17], R16 ;  /* 0x0000001011007387 */ /* 0x0003e20000100800 */
[----:B------:R-:W-:Y:S05]  /*0760*/  BRA `(.L_x_560) ;  /* 0x0000003000007947 */ /* 0x000fea0003800000 */
.L_x_556:
[----:B------:R-:W-:Y:S02]  /*0770*/  MOV R12, R8 ;  /* 0x00000008000c7202 */ /* 0x000fe40000000f00 */
[----:B------:R-:W-:Y:S02]  /*0780*/  MOV R13, R9 ;  /* 0x00000009000d7202 */ /* 0x000fe40000000f00 */
[----:B------:R-:W-:-:S08]  /*0790*/  MOV R8, RZ ;  /* 0x000000ff00087202 */ /* 0x000fd00000000f00 */
.L_x_560:
[----:B------:R-:W-:Y:S05]  /*07a0*/  BSYNC B2 ;  /* 0x0000000000027941 */ /* 0x000fea0003800000 */
.L_x_555:
[----:B------:R-:W-:-:S12]  /*07b0*/  ISETP.GE.U32.AND P0, PT, R26, 0x4, PT ;  /* 0x000000041a00780c */ /* 0x000fd80003f06070 */
[----:B------:R-:W-:Y:S05]  /*07c0*/  @!P0 BRA `(.L_x_554) ;  /* 0x00000d2000008947 */ /* 0x000fea0003800000 */
[----:B------:R-:W-:Y:S01]  /*07d0*/  IADD3 R8, R10, -R13, RZ ;  /* 0x8000000d0a087210 */ /* 0x000fe20007ffe0ff */
[----:B------:R-:W-:Y:S01]  /*07e0*/  BMOV.32.CLEAR RZ, B2 ;  /* 0x0000000002ff7355 */ /* 0x000fe20000100000 */
[----:B------:R-:W-:Y:S01]  /*07f0*/  IADD3 R5, R13, -c[0x0][0x180], RZ ;  /* 0x800060000d057a10 */ /* 0x000fe20007ffe0ff */
[----:B------:R-:W-:Y:S01]  /*0800*/  BSSY B2, `(.L_x_561) ;  /* 0x0000073000027945 */ /* 0x000fe20003800000 */
[----:B------:R-:W-:Y:S02]  /*0810*/  ISETP.GT.AND P1, PT, R8, 0xc, PT ;  /* 0x0000000c0800780c */ /* 0x000fe40003f24270 */
[----:B------:R-:W-:Y:S01]  /*0820*/  PLOP3.LUT P0, PT, PT, PT, PT, 0x80, 0x0 ;  /* 0x000000000000781c */ /* 0x000fe20003f0f070 */
[----:B------:R-:W-:Y:S01]  /*0830*/  IMAD R5, R0, R25, R5 ;  /* 0x0000001900057224 */ /* 0x000fe200078e0205 */
[----:B------:R-:W-:Y:S02]  /*0840*/  LEA R11, R12, R1, 0x2 ;  /* 0x000000010c0b7211 */ /* 0x000fe400078e10ff */
[----:B------:R-:W-:Y:S01]  /*0850*/  MOV R8, R12 ;  /* 0x0000000c00087202 */ /* 0x000fe20000000f00 */
[----:B------:R-:W-:-:S05]  /*0860*/  IMAD.WIDE R4, R5, 0x4, RZ ;  /* 0x0000000405047825 */ /* 0x000fca00078e02ff */
[----:B------:R-:W-:Y:S05]  /*0870*/  @!P1 BRA `(.L_x_562) ;  /* 0x000006b000009947 */ /* 0x000fea0003800000 */
[----:B------:R-:W-:Y:S02]  /*0880*/  PLOP3.LUT P0, PT, PT, PT, PT, 0x8, 0x0 ;  /* 0x000000000000781c */ /* 0x000fe40003f0e170 */
[----:B------:R-:W-:-:S10]  /*0890*/  IADD3 R12, R10, -0xc, RZ ;  /* 0xfffffff40a0c7810 */ /* 0x000fd40007ffe0ff */
.L_x_563:
[----:B------:R-:W-:Y:S02]  /*08a0*/  ULDC.64 UR4, c[0x0][0x178] ;  /* 0x00005e0000047ab9 */ /* 0x000fe40000000a00 */
[----:B------:R-:W-:Y:S01]  /*08b0*/  ULDC.64 UR6, c[0x0][0x170] ;  /* 0x00005c0000067ab9 */ /* 0x000fe20000000a00 */
[----:B------:R2:W3:Y:S04]  /*08c0*/  LDG.E.SYS R34, [R4.64+UR4] ;  /* 0x0000000404227981 */ /* 0x0004e8000c1ee900 */
[----:B------:R2:W3:Y:S04]  /*08d0*/  LDG.E.SYS R35, [R4.64+UR6] ;  /* 0x0000000604237981 */ /* 0x0004e8000c1ee900 */
[----:B------:R2:W4:Y:S04]  /*08e0*/  LDG.E.SYS R36, [R4.64+UR4+0x4] ;  /* 0x0000040404247981 */ /* 0x000528000c1ee900 */
[----:B------:R2:W4:Y:S04]  /*08f0*/  LDG.E.SYS R37, [R4.64+UR6+0x4] ;  /* 0x0000040604257981 */ /* 0x000528000c1ee900 */
[----:B------:R2:W5:Y:S04]  /*0900*/  LDG.E.SYS R14, [R4.64+UR4+0x20] ;  /* 0x00002004040e7981 */ /* 0x000568000c1ee900 */
[----:B------:R2:W5:Y:S04]  /*0910*/  LDG.E.SYS R15, [R4.64+UR6+0x20] ;  /* 0x00002006040f7981 */ /* 0x000568000c1ee900 */
[----:B-1----:R2:W5:Y:S04]  /*0920*/  LDG.E.SYS R16, [R4.64+UR4+0x24] ;  /* 0x0000240404107981 */ /* 0x002568000c1ee900 */
[----:B------:R2:W5:Y:S04]  /*0930*/  LDG.E.SYS R17, [R4.64+UR6+0x24] ;  /* 0x0000240604117981 */ /* 0x000568000c1ee900 */
[----:B------:R2:W5:Y:S04]  /*0940*/  LDG.E.SYS R18, [R4.64+UR4+0x28] ;  /* 0x0000280404127981 */ /* 0x000568000c1ee900 */
[----:B0-----:R2:W5:Y:S04]  /*0950*/  LDG.E.SYS R19, [R4.64+UR6+0x28] ;  /* 0x0000280604137981 */ /* 0x001568000c1ee900 */
[----:B------:R2:W5:Y:S04]  /*0960*/  LDG.E.SYS R20, [R4.64+UR4+0x2c] ;  /* 0x00002c0404147981 */ /* 0x000568000c1ee900 */
        /* <DEDUP_REMOVED lines=20> */
[----:B------:R2:W5:Y:S01]  /*0ab0*/  LDG.E.SYS R29, [R4.64+UR6+0x3c] ;  /* 0x00003c06041d7981 */ /* 0x000562000c1ee900 */
[----:B------:R-:W-:-:S04]  /*0ac0*/  IADD3 R13, R13, 0x10, RZ ;  /* 0x000000100d0d7810 */ /* 0x000fc80007ffe0ff */
[----:B------:R-:W-:Y:S02]  /*0ad0*/  ISETP.GE.AND P1, PT, R13, R12, PT ;  /* 0x0000000c0d00720c */ /* 0x000fe40003f26270 */
[----:B--2---:R-:W-:Y:S02]  /*0ae0*/  IADD3 R4, P2, R4, 0x40, RZ ;  /* 0x0000004004047810 */ /* 0x004fe40007f5e0ff */
[----:B------:R-:W-:Y:S02]  /*0af0*/  IADD3 R8, R8, 0x10, RZ ;  /* 0x0000001008087810 */ /* 0x000fe40007ffe0ff */
[----:B------:R-:W-:Y:S01]  /*0b00*/  IADD3.X R5, RZ, R5, RZ, P2, !PT ;  /* 0x00000005ff057210 */ /* 0x000fe200017fe4ff */
[----:B---3--:R-:W-:-:S04]  /*0b10*/  FADD.FTZ R34, -R34, R35 ;  /* 0x0000002322227221 */ /* 0x008fc80000010100 */
[----:B------:R-:W-:Y:S02]  /*0b20*/  FMUL.FTZ R35, R34, 0.25 ;  /* 0x3e80000022237820 */ /* 0x000fe40000410000 */
[----:B----4-:R-:W-:-:S04]  /*0b30*/  FADD.FTZ R36, -R36, R37 ;  /* 0x0000002524247221 */ /* 0x010fc80000010100 */
[----:B------:R-:W-:Y:S02]  /*0b40*/  FMUL.FTZ R37, R36, 0.25 ;  /* 0x3e80000024257820 */ /* 0x000fe40000410000 */
[----:B-----5:R-:W-:-:S04]  /*0b50*/  FADD.FTZ R14, -R14, R15 ;  /* 0x0000000f0e0e7221 */ /* 0x020fc80000010100 */
[----:B------:R-:W-:Y:S02]  /*0b60*/  FMUL.FTZ R15, R14, 0.25 ;  /* 0x3e8000000e0f7820 */ /* 0x000fe40000410000 */
[----:B------:R-:W-:-:S04]  /*0b70*/  FADD.FTZ R16, -R16, R17 ;  /* 0x0000001110107221 */ /* 0x000fc80000010100 */
[----:B------:R-:W-:Y:S02]  /*0b80*/  FMUL.FTZ R17, R16, 0.25 ;  /* 0x3e80000010117820 */ /* 0x000fe40000410000 */
[----:B------:R-:W-:-:S04]  /*0b90*/  FADD.FTZ R18, -R18, R19 ;  /* 0x0000001312127221 */ /* 0x000fc80000010100 */
[----:B------:R-:W-:Y:S02]  /*0ba0*/  FMUL.FTZ R19, R18, 0.25 ;  /* 0x3e80000012137820 */ /* 0x000fe40000410000 */
[----:B------:R-:W-:-:S04]  /*0bb0*/  FADD.FTZ R20, -R20, R21 ;  /* 0x0000001514147221 */ /* 0x000fc80000010100 */
[----:B------:R-:W-:Y:S02]  /*0bc0*/  FMUL.FTZ R21, R20, 0.25 ;  /* 0x3e80000014157820 */ /* 0x000fe40000410000 */
[----:B------:R-:W-:Y:S02]  /*0bd0*/  FADD.FTZ R38, -R38, R39 ;  /* 0x0000002726267221 */ /* 0x000fe40000010100 */
[----:B------:R-:W-:Y:S02]  /*0be0*/  FMUL.FTZ R34, R34, R35 ;  /* 0x0000002322227220 */ /* 0x000fe40000410000 */
[----:B------:R-:W-:Y:S02]  /*0bf0*/  FMUL.FTZ R36, R36, R37 ;  /* 0x0000002524247220 */ /* 0x000fe40000410000 */
[----:B------:R-:W-:Y:S02]  /*0c00*/  FADD.FTZ R40, -R40, R41 ;  /* 0x0000002928287221 */ /* 0x000fe40000010100 */
[----:B------:R-:W-:-:S02]  /*0c10*/  FMUL.FTZ R14, R14, R15 ;  /* 0x0000000f0e0e7220 */ /* 0x000fc40000410000 */
[----:B------:R-:W-:Y:S02]  /*0c20*/  FMUL.FTZ R16, R16, R17 ;  /* 0x0000001110107220 */ /* 0x000fe40000410000 */
[----:B------:R-:W-:Y:S02]  /*0c30*/  FADD.FTZ R42, -R42, R43 ;  /* 0x0000002b2a2a7221 */ /* 0x000fe40000010100 */
[----:B------:R-:W-:Y:S02]  /*0c40*/  FMUL.FTZ R18, R18, R19 ;  /* 0x0000001312127220 */ /* 0x000fe40000410000 */
[----:B------:R-:W-:Y:S02]  /*0c50*/  FMUL.FTZ R20, R20, R21 ;  /* 0x0000001514147220 */ /* 0x000fe40000410000 */
[----:B------:R-:W-:Y:S02]  /*0c60*/  FADD.FTZ R44, -R44, R45 ;  /* 0x0000002d2c2c7221 */ /* 0x000fe40000010100 */
[----:B------:R-:W-:-:S02]  /*0c70*/  FMUL.FTZ R39, R38, 0.25 ;  /* 0x3e80000026277820 */ /* 0x000fc40000410000 */
[----:B------:R-:W-:Y:S02]  /*0c80*/  FMUL.FTZ R41, R40, 0.25 ;  /* 0x3e80000028297820 */ /* 0x000fe40000410000 */
[----:B------:R-:W-:Y:S02]  /*0c90*/  FADD.FTZ R32, -R32, R33 ;  /* 0x0000002120207221 */ /* 0x000fe40000010100 */
[----:B------:R-:W-:Y:S02]  /*0ca0*/  FMUL.FTZ R33, R44, 0.25 ;  /* 0x3e8000002c217820 */ /* 0x000fe40000410000 */
[----:B------:R-:W-:Y:S02]  /*0cb0*/  FMUL.FTZ R35, R32, 0.25 ;  /* 0x3e80000020237820 */ /* 0x000fe40000410000 */
[----:B------:R-:W-:Y:S02]  /*0cc0*/  FADD.FTZ R30, -R31, R30 ;  /* 0x0000001e1f1e7221 */ /* 0x000fe40000010100 */
[----:B------:R-:W-:-:S02]  /*0cd0*/  FMUL.FTZ R31, R42, 0.25 ;  /* 0x3e8000002a1f7820 */ /* 0x000fc40000410000 */
[----:B------:R-:W-:Y:S02]  /*0ce0*/  FMUL.FTZ R37, R30, 0.25 ;  /* 0x3e8000001e257820 */ /* 0x000fe40000410000 */
[----:B------:R-:W-:-:S04]  /*0cf0*/  FADD.FTZ R22, -R22, R23 ;  /* 0x0000001716167221 */ /* 0x000fc80000010100 */
[----:B------:R-:W-:Y:S02]  /*0d00*/  FMUL.FTZ R15, R22, 0.25 ;  /* 0x3e800000160f7820 */ /* 0x000fe40000410000 */
[----:B------:R-:W-:-:S04]  /*0d10*/  FADD.FTZ R24, -R24, R25 ;  /* 0x0000001918187221 */ /* 0x000fc80000010100 */
[----:B------:R-:W-:Y:S02]  /*0d20*/  FMUL.FTZ R17, R24, 0.25 ;  /* 0x3e80000018117820 */ /* 0x000fe40000410000 */
[----:B------:R-:W-:-:S04]  /*0d30*/  FADD.FTZ R26, -R26, R27 ;  /* 0x0000001b1a1a7221 */ /* 0x000fc80000010100 */
[----:B------:R-:W-:Y:S02]  /*0d40*/  FMUL.FTZ R19, R26, 0.25 ;  /* 0x3e8000001a137820 */ /* 0x000fe40000410000 */
[----:B------:R-:W-:-:S04]  /*0d50*/  FADD.FTZ R28, -R28, R29 ;  /* 0x0000001d1c1c7221 */ /* 0x000fc80000010100 */
[----:B------:R-:W-:Y:S02]  /*0d60*/  FMUL.FTZ R21, R28, 0.25 ;  /* 0x3e8000001c157820 */ /* 0x000fe40000410000 */
[----:B------:R-:W-:Y:S02]  /*0d70*/  FMUL.FTZ R38, R38, R39 ;  /* 0x0000002726267220 */ /* 0x000fe40000410000 */
[----:B------:R-:W-:Y:S02]  /*0d80*/  FMUL.FTZ R40, R40, R41 ;  /* 0x0000002928287220 */ /* 0x000fe40000410000 */
[----:B------:R-:W-:Y:S02]  /*0d90*/  FMUL.FTZ R42, R42, R31 ;  /* 0x0000001f2a2a7220 */ /* 0x000fe40000410000 */
[----:B------:R-:W-:Y:S02]  /*0da0*/  FMUL.FTZ R44, R44, R33 ;  /* 0x000000212c2c7220 */ /* 0x000fe40000410000 */
[----:B------:R-:W-:-:S02]  /*0db0*/  FMUL.FTZ R32, R32, R35 ;  /* 0x0000002320207220 */ /* 0x000fc40000410000 */
[----:B------:R-:W-:Y:S02]  /*0dc0*/  FMUL.FTZ R30, R30, R37 ;  /* 0x000000251e1e7220 */ /* 0x000fe40000410000 */
[----:B------:R-:W-:Y:S02]  /*0dd0*/  FMUL.FTZ R22, R22, R15 ;  /* 0x0000000f16167220 */ /* 0x000fe40000410000 */
[----:B------:R-:W-:Y:S02]  /*0de0*/  FMUL.FTZ R24, R24, R17 ;  /* 0x0000001118187220 */ /* 0x000fe40000410000 */
[----:B------:R-:W-:Y:S02]  /*0df0*/  FMUL.FTZ R26, R26, R19 ;  /* 0x000000131a1a7220 */ /* 0x000fe40000410000 */
[----:B------:R-:W-:Y:S01]  /*0e00*/  FMUL.FTZ R28, R28, R21 ;  /* 0x000000151c1c7220 */ /* 0x000fe20000410000 */
[----:B------:R-:W-:Y:S04]  /*0e10*/  STL [R11], R34 ;  /* 0x000000220b007387 */ /* 0x000fe80000100800 */
[----:B------:R-:W-:Y:S04]  /*0e20*/  STL [R11+0x4], R36 ;  /* 0x000004240b007387 */ /* 0x000fe80000100800 */
        /* <DEDUP_REMOVED lines=13> */
[----:B------:R0:W-:Y:S02]  /*0f00*/  STL [R11+0x3c], R28 ;  /* 0x00003c1c0b007387 */ /* 0x0001e40000100800 */
[----:B0-----:R-:W-:Y:S01]  /*0f10*/  IADD3 R11, R11, 0x40, RZ ;  /* 0x000000400b0b7810 */ /* 0x001fe20007ffe0ff */
[----:B------:R-:W-:Y:S07]  /*0f20*/  @!P1 BRA `(.L_x_563) ;  /* 0xfffff97000009947 */ /* 0x000fee000383ffff */
.L_x_562:
[----:B------:R-:W-:Y:S05]  /*0f30*/  BSYNC B2 ;  /* 0x0000000000027941 */ /* 0x000fea0003800000 */
.L_x_561:
[----:B------:R-:W-:Y:S01]  /*0f40*/  IADD3 R12, R10, -R13, RZ ;  /* 0x8000000d0a0c7210 */ /* 0x000fe20007ffe0ff */
[----:B------:R-:W-:Y:S01]  /*0f50*/  BMOV.32.CLEAR RZ, B2 ;  /* 0x0000000002ff7355 */ /* 0x000fe20000100000 */
[----:B------:R-:W-:Y:S02]  /*0f60*/  BSSY B2, `(.L_x_564) ;  /* 0x000003b000027945 */ /* 0x000fe40003800000 */
[----:B------:R-:W-:-:S12]  /*0f70*/  ISETP.GT.AND P1, PT, R12, 0x4, PT ;  /* 0x000000040c00780c */ /* 0x000fd80003f24270 */
[----:B------:R-:W-:Y:S05]  /*0f80*/  @!P1 BRA `(.L_x_565) ;  /* 0x0000038000009947 */ /* 0x000fea0003800000 */
[----:B------:R-:W-:Y:S02]  /*0f90*/  ULDC.64 UR4, c[0x0][0x178] ;  /* 0x00005e0000047ab9 */ /* 0x000fe40000000a00 */
[----:B------:R-:W-:Y:S01]  /*0fa0*/  ULDC.64 UR6, c[0x0][0x170] ;  /* 0x00005c0000067ab9 */ /* 0x000fe20000000a00 */
[----:B------:R2:W3:Y:S04]  /*0fb0*/  LDG.E.SYS R12, [R4.64+UR4] ;  /* 0x00000004040c7981 */ /* 0x0004e8000c1ee900 */
[----:B------:R2:W3:Y:S04]  /*0fc0*/  LDG.E.SYS R15, [R4.64+UR6] ;  /* 0x00000006040f7981 */ /* 0x0004e8000c1ee900 */
[----:B------:R2:W4:Y:S04]  /*0fd0*/  LDG.E.SYS R14, [R4.64+UR4+0x4] ;  /* 0x00000404040e7981 */ /* 0x000528000c1ee900 */
[----:B-1----:R2:W4:Y:S04]  /*0fe0*/  LDG.E.SYS R17, [R4.64+UR6+0x4] ;  /* 0x0000040604117981 */ /* 0x002528000c1ee900 */
        /* <DEDUP_REMOVED lines=12> */
[----:B------:R-:W-:-:S02]  /*10b0*/  PLOP3.LUT P0, PT, PT, PT, PT, 0x8, 0x0 ;  /* 0x000000000000781c */ /* 0x000fc40003f0e170 */
[----:B------:R-:W-:Y:S02]  /*10c0*/  IADD3 R8, R8, 0x8, RZ ;  /* 0x0000000808087810 */ /* 0x000fe40007ffe0ff */
[----:B------:R-:W-:Y:S02]  /*10d0*/  IADD3 R13, R13, 0x8, RZ ;  /* 0x000000080d0d7810 */ /* 0x000fe40007ffe0ff */
[----:B--2---:R-:W-:-:S04]  /*10e0*/  IADD3 R4, P1, R4, 0x20, RZ ;  /* 0x0000002004047810 */ /* 0x004fc80007f3e0ff */
[----:B------:R-:W-:Y:S01]  /*10f0*/  IADD3.X R5, RZ, R5, RZ, P1, !PT ;  /* 0x00000005ff057210 */ /* 0x000fe20000ffe4ff */
[----:B---3--:R-:W-:-:S04]  /*1100*/  FADD.FTZ R12, -R12, R15 ;  /* 0x0000000f0c0c7221 */ /* 0x008fc80000010100 */
[----:B------:R-:W-:Y:S02]  /*1110*/  FMUL.FTZ R15, R12, 0.25 ;  /* 0x3e8000000c0f7820 */ /* 0x000fe40000410000 */
[----:B----4-:R-:W-:Y:S02]  /*1120*/  FADD.FTZ R14, -R14, R17 ;  /* 0x000000110e0e7221 */ /* 0x010fe40000010100 */
[----:B------:R-:W-:Y:S02]  /*1130*/  FMUL.FTZ R12, R12, R15 ;  /* 0x0000000f0c0c7220 */ /* 0x000fe40000410000 */
[----:B------:R-:W-:Y:S02]  /*1140*/  FMUL.FTZ R17, R14, 0.25 ;  /* 0x3e8000000e117820 */ /* 0x000fe40000410000 */
[----:B-----5:R-:W-:Y:S02]  /*1150*/  FADD.FTZ R16, -R16, R19 ;  /* 0x0000001310107221 */ /* 0x020fe40000010100 */
[----:B------:R-:W-:-:S02]  /*1160*/  FMUL.FTZ R14, R14, R17 ;  /* 0x000000110e0e7220 */ /* 0x000fc40000410000 */
[----:B------:R-:W-:Y:S01]  /*1170*/  STL [R11], R12 ;  /* 0x0000000c0b007387 */ /* 0x000fe20000100800 */
[----:B------:R-:W-:Y:S02]  /*1180*/  FMUL.FTZ R19, R16, 0.25 ;  /* 0x3e80000010137820 */ /* 0x000fe40000410000 */
[----:B------:R-:W-:Y:S02]  /*1190*/  FADD.FTZ R18, -R18, R21 ;  /* 0x0000001512127221 */ /* 0x000fe40000010100 */
[----:B------:R-:W-:Y:S01]  /*11a0*/  FMUL.FTZ R16, R16, R19 ;  /* 0x0000001310107220 */ /* 0x000fe20000410000 */
[----:B------:R-:W-:Y:S01]  /*11b0*/  STL [R11+0x4], R14 ;  /* 0x0000040e0b007387 */ /* 0x000fe20000100800 */
[----:B------:R-:W-:Y:S02]  /*11c0*/  FMUL.FTZ R21, R18, 0.25 ;  /* 0x3e80000012157820 */ /* 0x000fe40000410000 */
[----:B------:R-:W-:Y:S02]  /*11d0*/  FADD.FTZ R20, -R20, R23 ;  /* 0x0000001714147221 */ /* 0x000fe40000010100 */
[----:B------:R-:W-:-:S02]  /*11e0*/  FMUL.FTZ R18, R18, R21 ;  /* 0x0000001512127220 */ /* 0x000fc40000410000 */
[----:B------:R-:W-:Y:S01]  /*11f0*/  STL [R11+0x8], R16 ;  /* 0x000008100b007387 */ /* 0x000fe20000100800 */
        /* <DEDUP_REMOVED lines=12> */
[----:B------:R-:W-:-:S04]  /*12c0*/  FMUL.FTZ R21, R26, 0.25 ;  /* 0x3e8000001a157820 */ /* 0x000fc80000410000 */
[----:B------:R-:W-:Y:S02]  /*12d0*/  FMUL.FTZ R26, R26, R21 ;  /* 0x000000151a1a7220 */ /* 0x000fe40000410000 */
[----:B------:R-:W-:Y:S06]  /*12e0*/  STL [R11+0x18], R24 ;  /* 0x000018180b007387 */ /* 0x000fec0000100800 */
[----:B------:R0:W-:Y:S02]  /*12f0*/  STL [R11+0x1c], R26 ;  /* 0x00001c1a0b007387 */ /* 0x0001e40000100800 */
[----:B0-----:R-:W-:-:S08]  /*1300*/  IADD3 R11, R11, 0x20, RZ ;  /* 0x000000200b0b7810 */ /* 0x001fd00007ffe0ff */
.L_x_565:
[----:B------:R-:W-:Y:S05]  /*1310*/  BSYNC B2 ;  /* 0x0000000000027941 */ /* 0x000fea0003800000 */
.L_x_564:
[----:B------:R-:W-:-:S12]  /*1320*/  ISETP.LT.OR P0, PT, R13, R10, P0 ;  /* 0x0000000a0d00720c */ /* 0x000fd80000701670 */
[----:B------:R-:W-:Y:S05]  /*1330*/  @!P0 BRA `(.L_x_554) ;  /* 0x000001b000008947 */ /* 0x000fea0003800000 */
[----:B------:R-:W-:Y:S02]  /*1340*/  ULDC.64 UR4, c[0x0][0x178] ;  /* 0x00005e0000047ab9 */ /* 0x000fe40000000a00 */
[----:B------:R-:W-:Y:S01]  /*1350*/  ULDC.64 UR6, c[0x0][0x170] ;  /* 0x00005c0000067ab9 */ /* 0x000fe20000000a00 */
[----:B------:R-:W2:Y:S04]  /*1360*/  LDG.E.SYS R12, [R4.64+UR4] ;  /* 0x00000004040c7981 */ /* 0x000ea8000c1ee900 */
[----:B------:R-:W2:Y:S04]  /*1370*/  LDG.E.SYS R13, [R4.64+UR6] ;  /* 0x00000006040d7981 */ /* 0x000ea8000c1ee900 */
[----:B------:R-:W3:Y:S04]  /*1380*/  LDG.E.SYS R14, [R4.64+UR4+0x4] ;  /* 0x00000404040e7981 */ /* 0x000ee8000c1ee900 */
[----:B------:R-:W3:Y:S04]  /*1390*/  LDG.E.SYS R15, [R4.64+UR6+0x4] ;  /* 0x00000406040f7981 */ /* 0x000ee8000c1ee900 */
[----:B-1----:R-:W4:Y:S04]  /*13a0*/  LDG.E.SYS R16, [R4.64+UR4+0x8] ;  /* 0x0000080404107981 */ /* 0x002f28000c1ee900 */
[----:B------:R-:W4:Y:S04]  /*13b0*/  LDG.E.SYS R17, [R4.64+UR6+0x8] ;  /* 0x0000080604117981 */ /* 0x000f28000c1ee900 */
[----:B------:R-:W5:Y:S04]  /*13c0*/  LDG.E.SYS R18, [R4.64+UR4+0xc] ;  /* 0x00000c0404127981 */ /* 0x000f68000c1ee900 */
[----:B0-----:R-:W5:Y:S01]  /*13d0*/  LDG.E.SYS R19, [R4.64+UR6+0xc] ;  /* 0x00000c0604137981 */ /* 0x001f62000c1ee900 */
[----:B------:R-:W-:Y:S01]  /*13e0*/  IADD3 R8, R8, 0x4, RZ ;  /* 0x0000000408087810 */ /* 0x000fe20007ffe0ff */
[----:B--2---:R-:W-:-:S04]  /*13f0*/  FADD.FTZ R12, -R12, R13 ;  /* 0x0000000d0c0c7221 */ /* 0x004fc80000010100 */
[----:B------:R-:W-:Y:S02]  /*1400*/  FMUL.FTZ R13, R12, 0.25 ;  /* 0x3e8000000c0d7820 */ /* 0x000fe40000410000 */
[----:B---3--:R-:W-:Y:S02]  /*1410*/  FADD.FTZ R14, -R14, R15 ;  /* 0x0000000f0e0e7221 */ /* 0x008fe40000010100 */
[----:B------:R-:W-:Y:S02]  /*1420*/  FMUL.FTZ R12, R12, R13 ;  /* 0x0000000d0c0c7220 */ /* 0x000fe40000410000 */
[----:B------:R-:W-:Y:S02]  /*1430*/  FMUL.FTZ R15, R14, 0.25 ;  /* 0x3e8000000e0f7820 */ /* 0x000fe40000410000 */
[----:B----4-:R-:W-:Y:S02]  /*1440*/  FADD.FTZ R16, -R16, R17 ;  /* 0x0000001110107221 */ /* 0x010fe40000010100 */
[----:B------:R-:W-:-:S02]  /*1450*/  FMUL.FTZ R14, R14, R15 ;  /* 0x0000000f0e0e7220 */ /* 0x000fc40000410000 */
[----:B------:R0:W-:Y:S01]  /*1460*/  STL [R11], R12 ;  /* 0x0000000c0b007387 */ /* 0x0001e20000100800 */
[----:B------:R-:W-:Y:S02]  /*1470*/  FMUL.FTZ R17, R16, 0.25 ;  /* 0x3e80000010117820 */ /* 0x000fe40000410000 */
[----:B-----5:R-:W-:Y:S02]  /*1480*/  FADD.FTZ R18, -R18, R19 ;  /* 0x0000001312127221 */ /* 0x020fe40000010100 */
[----:B------:R-:W-:Y:S01]  /*1490*/  FMUL.FTZ R16, R16, R17 ;  /* 0x0000001110107220 */ /* 0x000fe20000410000 */
[----:B------:R0:W-:Y:S01]  /*14a0*/  STL [R11+0x4], R14 ;  /* 0x0000040e0b007387 */ /* 0x0001e20000100800 */
[----:B------:R-:W-:-:S04]  /*14b0*/  FMUL.FTZ R19, R18, 0.25 ;  /* 0x3e80000012137820 */ /* 0x000fc80000410000 */
[----:B------:R-:W-:Y:S02]  /*14c0*/  FMUL.FTZ R18, R18, R19 ;  /* 0x0000001312127220 */ /* 0x000fe40000410000 */
[----:B------:R0:W-:Y:S06]  /*14d0*/  STL [R11+0x8], R16 ;  /* 0x000008100b007387 */ /* 0x0001ec0000100800 */
[----:B------:R0:W-:Y:S02]  /*14e0*/  STL [R11+0xc], R18 ;  /* 0x00000c120b007387 */ /* 0x0001e40000100800 */
.L_x_554:
[----:B------:R-:W-:Y:S05]  /*14f0*/  BSYNC B0 ;  /* 0x0000000000007941 */ /* 0x000fea0003800000 */
.L_x_553:
[----:B------:R-:W-:-:S04]  /*1500*/  IADD3 R7, R7, 0x1, RZ ;  /* 0x0000000107077810 */ /* 0x000fc80007ffe0ff */
[----:B------:R-:W-:-:S12]  /*1510*/  ISETP.GE.AND P0, PT, R7, R6, PT ;  /* 0x000000060700720c */ /* 0x000fd80003f06270 */
[----:B------:R-:W-:Y:S05]  /*1520*/  @!P0 BRA `(.L_x_566) ;  /* 0xffffee7000008947 */ /* 0x000fea000383ffff */
.L_x_552:
[----:B0-----:R-:W-:Y:S05]  /*1530*/  BSYNC B1 ;  /* 0x0000000000017941 */ /* 0x001fea0003800000 */
.L_x_551:
[----:B------:R-:W-:Y:S01]  /*1540*/  ISETP.GE.AND P0, PT, R8, 0x2, PT ;  /* 0x000000020800780c */ /* 0x000fe20003f06270 */
[----:B------:R-:W-:Y:S01]  /*1550*/  BMOV.32.CLEAR RZ, B0 ;  /* 0x0000000000ff7355 */ /* 0x000fe20000100000 */
[----:B------:R-:W-:Y:S10]  /*1560*/  BSSY B0, `(.L_x_567) ;  /* 0x000001b000007945 */ /* 0x000ff40003800000 */
[----:B------:R-:W-:Y:S05]  /*1570*/  @!P0 BRA `(.L_x_568) ;  /* 0x0000019000008947 */ /* 0x000fea0003800000 */
[----:B------:R-:W-:-:S08]  /*1580*/  MOV R0, 0x1 ;  /* 0x0000000100007802 */ /* 0x000fd00000000f00 */
.L_x_572:
[----:B0-----:R-:W-:-:S08]  /*1590*/  LEA R4, R0, R1, 0x2 ;  /* 0x0000000100047211 */ /* 0x001fd000078e10ff */
[----:B------:R0:W5:Y:S01]  /*15a0*/  LDL R7, [R4] ;  /* 0x0000000004077983 */ /* 0x0001620000100800 */
[C---:B------:R-:W-:Y:S01]  /*15b0*/  IADD3 R5, R0.reuse, -0x1, RZ ;  /* 0xffffffff00057810 */ /* 0x040fe20007ffe0ff */
[----:B------:R-:W-:Y:S01]  /*15c0*/  BMOV.32.CLEAR RZ, B1 ;  /* 0x0000000001ff7355 */ /* 0x000fe20000100000 */
[----:B------:R-:W-:Y:S01]  /*15d0*/  MOV R6, R0 ;  /* 0x0000000000067202 */ /* 0x000fe20000000f00 */
[----:B------:R-:W-:Y:S01]  /*15e0*/  BSSY B1, `(.L_x_569) ;  /* 0x000000f000017945 */ /* 0x000fe20003800000 */
[----:B------:R-:W-:Y:S02]  /*15f0*/  ISETP.GE.AND P1, PT, R5, RZ, PT ;  /* 0x000000ff0500720c */ /* 0x000fe40003f26270 */
[----:B------:R-:W-:-:S04]  /*1600*/  IADD3 R0, R0, 0x1, RZ ;  /* 0x0000000100007810 */ /* 0x000fc80007ffe0ff */
[----:B------:R-:W-:-:S06]  /*1610*/  ISETP.GE.AND P0, PT, R0, R8, PT ;  /* 0x000000080000720c */ /* 0x000fcc0003f06270 */
[----:B0-----:R-:W-:Y:S06]  /*1620*/  @!P1 BRA `(.L_x_570) ;  /* 0x000000a000009947 */ /* 0x001fec0003800000 */
.L_x_571:
[----:B------:R-:W-:-:S08]  /*1630*/  LEA R4, R5, R1, 0x2 ;  /* 0x0000000105047211 */ /* 0x000fd000078e10ff */
[----:B------:R-:W2:Y:S01]  /*1640*/  LDL R10, [R4] ;  /* 0x00000000040a7983 */ /* 0x000ea20000100800 */
[----:B------:R-:W-:Y:S02]  /*1650*/  MOV R9, R5 ;  /* 0x0000000500097202 */ /* 0x000fe40000000f00 */
[----:B--2--5:R-:W-:-:S12]  /*1660*/  FSETP.GT.FTZ.AND P1, PT, R10, R7, PT ;  /* 0x000000070a00720b */ /* 0x024fd80003f34000 */
[----:B------:R-:W-:Y:S05]  /*1670*/  @!P1 BRA `(.L_x_570) ;  /* 0x0000005000009947 */ /* 0x000fea0003800000 */
[----:B------:R0:W-:Y:S01]  /*1680*/  STL [R4+0x4], R10 ;  /* 0x0000040a04007387 */ /* 0x0001e20000100800 */
[----:B------:R-:W-:Y:S02]  /*1690*/  IADD3 R5, R5, -0x1, RZ ;  /* 0xffffffff05057810 */ /* 0x000fe40007ffe0ff */
[----:B------:R-:W-:Y:S02]  /*16a0*/  MOV R6, R9 ;  /* 0x0000000900067202 */ /* 0x000fe40000000f00 */
[----:B------:R-:W-:-:S12]  /*16b0*/  ISETP.GT.AND P1, PT, R5, -0x1, PT ;  /* 0xffffffff0500780c */ /* 0x000fd80003f24270 */
[----:B0-----:R-:W-:Y:S05]  /*16c0*/  @P1 BRA `(.L_x_571) ;  /* 0xffffff6000001947 */ /* 0x001fea000383ffff */
.L_x_570:
[----:B------:R-:W-:Y:S05]  /*16d0*/  BSYNC B1 ;  /* 0x0000000000017941 */ /* 0x000fea0003800000 */
.L_x_569:
[----:B------:R-:W-:-:S08]  /*16e0*/  LEA R4, R6, R1, 0x2 ;  /* 0x0000000106047211 */ /* 0x000fd000078e10ff */
[----:B-----5:R0:W-:Y:S01]  /*16f0*/  STL [R4], R7 ;  /* 0x0000000704007387 */ /* 0x0201e20000100800 */
[----:B------:R-:W-:Y:S05]  /*1700*/  @!P0 BRA `(.L_x_572) ;  /* 0xfffffe8000008947 */ /* 0x000fea000383ffff */
.L_x_568:
[----:B------:R-:W-:Y:S05]  /*1710*/  BSYNC B0 ;  /* 0x0000000000007941 */ /* 0x000fea0003800000 */
.L_x_567:
[----:B------:R-:W-:-:S04]  /*1720*/  LEA R8, R8, -R8, 0x3 ;  /* 0x8000000808087211 */ /* 0x000fc800078e18ff */
[----:B------:R-:W-:-:S04]  /*1730*/  SHF.R.S32.HI R5, RZ, 0x1f, R8 ;  /* 0x0000001fff057819 */ /* 0x000fc80000011408 */
[----:B------:R-:W-:-:S04]  /*1740*/  LEA.HI R5, R5, R8, RZ, 0x3 ;  /* 0x0000000805057211 */ /* 0x000fc800078f18ff */
[----:B------:R-:W-:-:S04]  /*1750*/  SHF.R.S32.HI R0, RZ, 0x3, R5 ;  /* 0x00000003ff007819 */ /* 0x000fc80000011405 */
[----:B------:R-:W-:-:S08]  /*1760*/  LEA R0, R0, R1, 0x2 ;  /* 0x0000000100007211 */ /* 0x000fd000078e10ff */
[----:B------:R-:W2:Y:S04]  /*1770*/  LDL R5, [R0] ;  /* 0x0000000000057983 */ /* 0x000ea80000100800 */
[----:B--2---:R-:W-:Y:S01]  /*1780*/  STG.E.SYS [R2], R5 ;  /* 0x0000000502007386 */ /* 0x004fe2000010e900 */
[----:B------:R-:W-:Y:S05]  /*1790*/  EXIT ;  /* 0x000000000000794d */ /* 0x000fea0003800000 */
.L_x_550:
[----:B------:R-:W2:Y:S04]  /*17a0*/  LDG.E.SYS R4, [R4] ;  /* 0x0000000004047381 */ /* 0x000ea800001ee900 */
[----:B------:R-:W2:Y:S02]  /*17b0*/  LDG.E.SYS R7, [R6] ;  /* 0x0000000006077381 */ /* 0x000ea400001ee900 */
[----:B--2---:R-:W-:-:S04]  /*17c0*/  FADD.FTZ R0, R4, -R7 ;  /* 0x8000000704007221 */ /* 0x004fc80000010000 */
[----:B------:R-:W-:-:S04]  /*17d0*/  FMUL.FTZ R9, R0, 0.25 ;  /* 0x3e80000000097820 */ /* 0x000fc80000410000 */
[----:B------:R-:W-:-:S08]  /*17e0*/  FMUL.FTZ R9, R0, R9 ;  /* 0x0000000900097220 */ /* 0x000fd00000410000 */
[----:B------:R-:W-:Y:S01]  /*17f0*/  STG.E.SYS [R2], R9 ;  /* 0x0000000902007386 */ /* 0x000fe2000010e900 */
[----:B------:R-:W-:Y:S05]  /*1800*/  EXIT ;  /* 0x000000000000794d */ /* 0x000fea0003800000 */
.L_x_573:
[----:B------:R-:W-:-:S00]  /*1810*/  BRA `(.L_x_573) ;  /* 0xfffffff000007947 */ /* 0x000fc0000383ffff */
[----:B------:R-:W-:-:S00]  /*1820*/  NOP ;  /* 0x0000000000007918 */ /* 0x000fc00000000000 */
[----:B------:R-:W-:-:S00]  /*1830*/  NOP ;  /* 0x0000000000007918 */ /* 0x000fc00000000000 */
[----:B------:R-:W-:-:S00]  /*1840*/  NOP ;  /* 0x0000000000007918 */ /* 0x000fc00000000000 */
[----:B------:R-:W-:-:S00]  /*1850*/  NOP ;  /* 0x0000000000007918 */ /* 0x000fc00000000000 */
[----:B------:R-:W-:-:S00]  /*1860*/  NOP ;  /* 0x0000000000007918 */ /* 0x000fc00000000000 */
[----:B------:R-:W-:-:S00]  /*1870*/  NOP ;  /* 0x0000000000007918 */ /* 0x000fc00000000000 */
.L_x_617:


//--------------------- .text.kernel_cuda_filter_detect_outliers --------------------------
	.section	.text.kernel_cuda_filter_detect_outliers,"ax",@progbits
	.sectioninfo	@"SHI_REGISTERS=30"
	.align	128
        .global         kernel_cuda_filter_detect_outliers
        .type           kernel_cuda_filter_detect_outliers,@function
        .size           kernel_cuda_filter_detect_outliers,(.L_x_618 - kernel_cuda_filter_detect_outliers)
        .other          kernel_cuda_filter_detect_outliers,@"STO_CUDA_ENTRY STV_DEFAULT"
kernel_cuda_filter_detect_outliers:
.text.kernel_cuda_filter_detect_outliers:
[----:B------:R-:W-:-:S08]  /*0000*/  IMAD.MOV.U32 R1, RZ, RZ, c[0x0][0x28] ;  /* 0x00000a00ff017624 */ /* 0x000fd000078e00ff */
        /* <DEDUP_REMOVED lines=15> */
[C---:B------:R-:W-:Y:S01]  /*0100*/  IADD3 R0, R5.reuse, -0x2, RZ ;  /* 0xfffffffe05007810 */ /* 0x040fe20007ffe0ff */
[----:B------:R-:W-:Y:S01]  /*0110*/  ULDC UR4, c[0x0][0x180] ;  /* 0x0000600000047ab9 */ /* 0x000fe20000000800 */
[----:B------:R-:W-:Y:S01]  /*0120*/  IADD3 R7, R5, 0x3, RZ ;  /* 0x0000000305077810 */ /* 0x000fe20007ffe0ff */
[----:B------:R-:W-:Y:S01]  /*0130*/  UIADD3 UR4, -UR4, 0x3, URZ ;  /* 0x0000000304047890 */ /* 0x000fe2000fffe13f */
[----:B------:R-:W-:Y:S01]  /*0140*/  IMNMX R8, R0, c[0x0][0x184], !PT ;  /* 0x0000610000087a17 */ /* 0x000fe20007800200 */
[----:B------:R-:W-:Y:S01]  /*0150*/  ULDC UR5, c[0x0][0x188] ;  /* 0x0000620000057ab9 */ /* 0x000fe20000000800 */
[----:B------:R-:W-:Y:S01]  /*0160*/  IMNMX R7, R7, c[0x0][0x18c], PT ;  /* 0x0000630007077a17 */ /* 0x000fe20003800200 */
[----:B------:R-:W-:Y:S01]  /*0170*/  UIADD3 UR4, UR4, UR5, URZ ;  /* 0x0000000504047290 */ /* 0x000fe2000fffe03f */
[----:B------:R-:W-:Y:S01]  /*0180*/  BMOV.32.CLEAR RZ, B1 ;  /* 0x0000000001ff7355 */ /* 0x000fe20000100000 */
[----:B------:R-:W-:Y:S01]  /*0190*/  BSSY B1, `(.L_x_574) ;  /* 0x0000088000017945 */ /* 0x000fe20003800000 */
[----:B------:R-:W-:Y:S01]  /*01a0*/  ISETP.GE.AND P0, PT, R8, R7, PT ;  /* 0x000000070800720c */ /* 0x000fe20003f06270 */
[----:B------:R-:W-:Y:S01]  /*01b0*/  ULOP3.LUT UR4, UR4, 0xfffffffc, URZ, 0xc0, !UPT ;  /* 0xfffffffc04047892 */ /* 0x000fe2000f8ec03f */
[----:B------:R-:W-:-:S02]  /*01c0*/  IMAD.MOV.U32 R6, RZ, RZ, RZ ;  /* 0x000000ffff067224 */ /* 0x000fc400078e00ff */
[----:B------:R-:W-:-:S08]  /*01d0*/  IMAD.MOV.U32 R2, RZ, RZ, RZ ;  /* 0x000000ffff027224 */ /* 0x000fd000078e00ff */
[----:B------:R-:W-:Y:S05]  /*01e0*/  @P0 BRA `(.L_x_575) ;  /* 0x0000082000000947 */ /* 0x000fea0003800000 */
[C---:B------:R-:W-:Y:S01]  /*01f0*/  IADD3 R9, R4.reuse, -0x2, RZ ;  /* 0xfffffffe04097810 */ /* 0x040fe20007ffe0ff */
[----:B------:R-:W-:Y:S01]  /*0200*/  IMAD.MOV.U32 R6, RZ, RZ, RZ ;  /* 0x000000ffff067224 */ /* 0x000fe200078e00ff */
[----:B------:R-:W-:Y:S01]  /*0210*/  IADD3 R10, R4, 0x3, RZ ;  /* 0x00000003040a7810 */ /* 0x000fe20007ffe0ff */
[----:B------:R-:W-:Y:S01]  /*0220*/  IMAD.MOV.U32 R2, RZ, RZ, RZ ;  /* 0x000000ffff027224 */ /* 0x000fe200078e00ff */
[----:B------:R-:W-:Y:S02]  /*0230*/  IADD3 R22, R1, c[0x0][0x20], RZ ;  /* 0x0000080001167a10 */ /* 0x000fe40007ffe0ff */
[----:B------:R-:W-:Y:S02]  /*0240*/  IMNMX R9, R9, c[0x0][0x180], !PT ;  /* 0x0000600009097a17 */ /* 0x000fe40007800200 */
[----:B------:R-:W-:-:S08]  /*0250*/  IMNMX R10, R10, c[0x0][0x188], PT ;  /* 0x000062000a0a7a17 */ /* 0x000fd00003800200 */
.L_x_589:
[----:B------:R-:W-:Y:S01]  /*0260*/  ISETP.GE.AND P0, PT, R9, R10, PT ;  /* 0x0000000a0900720c */ /* 0x000fe20003f06270 */
[----:B------:R-:W-:Y:S01]  /*0270*/  BMOV.32.CLEAR RZ, B0 ;  /* 0x0000000000ff7355 */ /* 0x000fe20000100000 */
[----:B------:R-:W-:Y:S10]  /*0280*/  BSSY B0, `(.L_x_576) ;  /* 0x0000075000007945 */ /* 0x000ff40003800000 */
[----:B------:R-:W-:Y:S05]  /*0290*/  @P0 BRA `(.L_x_577) ;  /* 0x0000073000000947 */ /* 0x000fea0003800000 */
[----:B------:R-:W-:-:S08]  /*02a0*/  IMAD.MOV.U32 R11, RZ, RZ, R9 ;  /* 0x000000ffff0b7224 */ /* 0x000fd000078e0009 */
.L_x_588:
[----:B------:R-:W-:Y:S01]  /*02b0*/  IADD3 R0, R8, -c[0x0][0x184], RZ ;  /* 0x8000610008007a10 */ /* 0x000fe20007ffe0ff */
[----:B------:R-:W-:Y:S01]  /*02c0*/  IMAD.MOV.U32 R14, RZ, RZ, 0x4 ;  /* 0x00000004ff0e7424 */ /* 0x000fe200078e00ff */
[----:B------:R-:W-:-:S05]  /*02d0*/  IADD3 R13, R11, -c[0x0][0x180], RZ ;  /* 0x800060000b0d7a10 */ /* 0x000fca0007ffe0ff */
[----:B------:R-:W-:Y:S01]  /*02e0*/  IMAD R25, R0, UR4, R13 ;  /* 0x0000000400197c24 */ /* 0x000fe2000f8e020d */
[----:B------:R-:W-:-:S03]  /*02f0*/  MOV R13, c[0x0][0x190] ;  /* 0x00006400000d7a02 */ /* 0x000fc60000000f00 */
[----:B------:R-:W-:-:S04]  /*0300*/  IMAD.WIDE R14, R25, R14, c[0x0][0x160] ;  /* 0x00005800190e7625 */ /* 0x000fc800078e020e */
[----:B------:R-:W-:-:S05]  /*0310*/  IMAD.SHL.U32 R13, R13, 0x4, RZ ;  /* 0x000000040d0d7824 */ /* 0x000fca00078e00ff */
[----:B------:R-:W-:Y:S02]  /*0320*/  SHF.R.S32.HI R12, RZ, 0x1f, R13 ;  /* 0x0000001fff0c7819 */ /* 0x000fe4000001140d */
[----:B------:R-:W-:Y:S02]  /*0330*/  IADD3 R16, P0, R14, R13, RZ ;  /* 0x0000000d0e107210 */ /* 0x000fe40007f1e0ff */
[----:B------:R-:W2:Y:S03]  /*0340*/  LDG.E.SYS R14, [R14] ;  /* 0x000000000e0e7381 */ /* 0x000ea600001ee900 */
[----:B------:R-:W-:Y:S01]  /*0350*/  IMAD.X R17, R15, 0x1, R12, P0 ;  /* 0x000000010f117824 */ /* 0x000fe200000e060c */
[----:B------:R-:W-:-:S05]  /*0360*/  IADD3 R18, P0, R13, R16, RZ ;  /* 0x000000100d127210 */ /* 0x000fca0007f1e0ff */
[----:B------:R-:W-:Y:S02]  /*0370*/  IMAD.X R19, R12, 0x1, R17, P0 ;  /* 0x000000010c137824 */ /* 0x000fe400000e0611 */
[----:B------:R-:W3:Y:S06]  /*0380*/  LDG.E.SYS R16, [R16] ;  /* 0x0000000010107381 */ /* 0x000eec00001ee900 */
[----:B------:R-:W4:Y:S01]  /*0390*/  LDG.E.SYS R18, [R18] ;  /* 0x0000000012127381 */ /* 0x000f2200001ee900 */
[----:B------:R-:W-:Y:S01]  /*03a0*/  ISETP.GE.AND P0, PT, R6, 0x1, PT ;  /* 0x000000010600780c */ /* 0x000fe20003f06270 */
[----:B------:R-:W-:Y:S01]  /*03b0*/  BMOV.32.CLEAR RZ, B2 ;  /* 0x0000000002ff7355 */ /* 0x000fe20000100000 */
[----:B------:R-:W-:Y:S01]  /*03c0*/  BSSY B2, `(.L_x_578) ;  /* 0x0000011000027945 */ /* 0x000fe20003800000 */
[----:B--2---:R-:W-:-:S02]  /*03d0*/  FMNMX.FTZ R0, RZ, R14, !PT ;  /* 0x0000000eff007209 */ /* 0x004fc40007810000 */
[----:B---3--:R-:W-:-:S05]  /*03e0*/  FMNMX.FTZ R21, RZ, R16, !PT ;  /* 0x00000010ff157209 */ /* 0x008fca0007810000 */
[----:B------:R-:W-:Y:S01]  /*03f0*/  FADD.FTZ R21, R0, R21 ;  /* 0x0000001500157221 */ /* 0x000fe20000010000 */
[----:B----4-:R-:W-:-:S05]  /*0400*/  FMNMX.FTZ R20, RZ, R18, !PT ;  /* 0x00000012ff147209 */ /* 0x010fca0007810000 */
[----:B------:R-:W-:Y:S02]  /*0410*/  FADD.FTZ R20, R20, R21 ;  /* 0x0000001514147221 */ /* 0x000fe40000010000 */
[----:B------:R-:W-:Y:S02]  /*0420*/  IMAD.MOV.U32 R21, RZ, RZ, RZ ;  /* 0x000000ffff157224 */ /* 0x000fe400078e00ff */
[----:B------:R-:W-:Y:S01]  /*0430*/  FMUL.FTZ R20, R20, 0.3333333432674407959 ;  /* 0x3eaaaaab14147820 */ /* 0x000fe20000410000 */
[----:B------:R-:W-:Y:S07]  /*0440*/  @!P0 BRA `(.L_x_579) ;  /* 0x0000008000008947 */ /* 0x000fee0003800000 */
[----:B------:R-:W-:-:S08]  /*0450*/  IMAD.MOV.U32 R0, RZ, RZ, R1 ;  /* 0x000000ffff007224 */ /* 0x000fd000078e0001 */
.L_x_580:
[----:B------:R-:W2:Y:S02]  /*0460*/  LDL R14, [R0] ;  /* 0x00000000000e7983 */ /* 0x000ea40000100800 */
[----:B--2---:R-:W-:-:S12]  /*0470*/  FSETP.GT.FTZ.AND P0, PT, R14, R20, PT ;  /* 0x000000140e00720b */ /* 0x004fd80003f14000 */
[----:B------:R-:W-:Y:S05]  /*0480*/  @P0 BRA `(.L_x_579) ;  /* 0x0000004000000947 */ /* 0x000fea0003800000 */
[----:B------:R-:W-:Y:S02]  /*0490*/  IADD3 R21, R21, 0x1, RZ ;  /* 0x0000000115157810 */ /* 0x000fe40007ffe0ff */
[----:B------:R-:W-:Y:S02]  /*04a0*/  IADD3 R0, R0, 0x4, RZ ;  /* 0x0000000400007810 */ /* 0x000fe40007ffe0ff */
[----:B------:R-:W-:-:S12]  /*04b0*/  ISETP.GE.AND P0, PT, R21, R6, PT ;  /* 0x000000061500720c */ /* 0x000fd80003f06270 */
[----:B------:R-:W-:Y:S05]  /*04c0*/  @!P0 BRA `(.L_x_580) ;  /* 0xffffff9000008947 */ /* 0x000fea000383ffff */
.L_x_579:
[----:B------:R-:W-:Y:S05]  /*04d0*/  BSYNC B2 ;  /* 0x0000000000027941 */ /* 0x000fea0003800000 */
.L_x_578:
[----:B------:R-:W-:Y:S01]  /*04e0*/  ISETP.GT.AND P0, PT, R6, R21, PT ;  /* 0x000000150600720c */ /* 0x000fe20003f04270 */
[----:B------:R-:W-:Y:S01]  /*04f0*/  BMOV.32.CLEAR RZ, B2 ;  /* 0x0000000002ff7355 */ /* 0x000fe20000100000 */
[----:B------:R-:W-:Y:S10]  /*0500*/  BSSY B2, `(.L_x_581) ;  /* 0x000002f000027945 */ /* 0x000ff40003800000 */
[----:B------:R-:W-:Y:S05]  /*0510*/  @!P0 BRA `(.L_x_582) ;  /* 0x000002d000008947 */ /* 0x000fea0003800000 */
[----:B------:R-:W-:Y:S01]  /*0520*/  IADD3 R18, -R21, R6, RZ ;  /* 0x0000000615127210 */ /* 0x000fe20007ffe1ff */
[----:B------:R-:W-:Y:S01]  /*0530*/  BMOV.32.CLEAR RZ, B3 ;  /* 0x0000000003ff7355 */ /* 0x000fe20000100000 */
[----:B------:R-:W-:Y:S01]  /*0540*/  BSSY B3, `(.L_x_583) ;  /* 0x000001b000037945 */ /* 0x000fe20003800000 */
[----:B------:R-:W-:Y:S01]  /*0550*/  IMAD.MOV.U32 R0, RZ, RZ, R6 ;  /* 0x000000ffff007224 */ /* 0x000fe200078e0006 */
[----:B------:R-:W-:-:S04]  /*0560*/  LOP3.LUT R14, R18, 0x3, RZ, 0xc0, !PT ;  /* 0x00000003120e7812 */ /* 0x000fc800078ec0ff */
[----:B------:R-:W-:-:S12]  /*0570*/  ISETP.NE.AND P0, PT, R14, RZ, PT ;  /* 0x000000ff0e00720c */ /* 0x000fd80003f05270 */
[----:B------:R-:W-:Y:S05]  /*0580*/  @!P0 BRA `(.L_x_584) ;  /* 0x0000016000008947 */ /* 0x000fea0003800000 */
[----:B------:R-:W-:Y:S01]  /*0590*/  ISETP.NE.AND P0, PT, R14, 0x1, PT ;  /* 0x000000010e00780c */ /* 0x000fe20003f05270 */
[----:B------:R-:W-:Y:S01]  /*05a0*/  BMOV.32.CLEAR RZ, B4 ;  /* 0x0000000004ff7355 */ /* 0x000fe20000100000 */
[----:B------:R-:W-:Y:S01]  /*05b0*/  BSSY B4, `(.L_x_585) ;  /* 0x000000f000047945 */ /* 0x000fe20003800000 */
[----:B------:R-:W-:Y:S01]  /*05c0*/  IADD3 R19, R22, -c[0x0][0x20], RZ ;  /* 0x8000080016137a10 */ /* 0x000fe20007ffe0ff */
[----:B------:R-:W-:-:S08]  /*05d0*/  IMAD.MOV.U32 R0, RZ, RZ, R6 ;  /* 0x000000ffff007224 */ /* 0x000fd000078e0006 */
[----:B------:R-:W-:Y:S05]  /*05e0*/  @!P0 BRA `(.L_x_586) ;  /* 0x000000b000008947 */ /* 0x000fea0003800000 */
[----:B------:R-:W-:Y:S02]  /*05f0*/  ISETP.NE.AND P0, PT, R14, 0x2, PT ;  /* 0x000000020e00780c */ /* 0x000fe40003f05270 */
[----:B------:R-:W-:-:S10]  /*0600*/  IADD3 R17, R22, -c[0x0][0x20], RZ ;  /* 0x8000080016117a10 */ /* 0x000fd40007ffe0ff */
[----:B------:R-:W-:-:S08]  /*0610*/  @P0 IMAD R14, R6, 0x4, R17 ;  /* 0x00000004060e0824 */ /* 0x000fd000078e0211 */
[----:B------:R-:W2:Y:S01]  /*0620*/  @P0 LDL R15, [R14+-0x4] ;  /* 0xfffffc000e0f0983 */ /* 0x000ea20000100800 */
[----:B------:R-:W-:-:S05]  /*0630*/  IMAD.MOV.U32 R0, RZ, RZ, R6 ;  /* 0x000000ffff007224 */ /* 0x000fca00078e0006 */
[----:B------:R-:W-:-:S05]  /*0640*/  @P0 IADD3 R0, R6, -0x1, RZ ;  /* 0xffffffff06000810 */ /* 0x000fca0007ffe0ff */
[C---:B------:R-:W-:Y:S01]  /*0650*/  IMAD R16, R0.reuse, 0x4, R17 ;  /* 0x0000000400107824 */ /* 0x040fe200078e0211 */
[----:B--2---:R0:W-:Y:S07]  /*0660*/  @P0 STL [R14], R15 ;  /* 0x0000000f0e000387 */ /* 0x0041ee0000100800 */
[----:B------:R-:W2:Y:S01]  /*0670*/  LDL R17, [R16+-0x4] ;  /* 0xfffffc0010117983 */ /* 0x000ea20000100800 */
[----:B------:R-:W-:-:S03]  /*0680*/  IADD3 R0, R0, -0x1, RZ ;  /* 0xffffffff00007810 */ /* 0x000fc60007ffe0ff */
[----:B--2---:R0:W-:Y:S05]  /*0690*/  STL [R16], R17 ;  /* 0x0000001110007387 */ /* 0x0041ea0000100800 */
.L_x_586:
[----:B------:R-:W-:Y:S05]  /*06a0*/  BSYNC B4 ;  /* 0x0000000000047941 */ /* 0x000fea0003800000 */
.L_x_585:
[----:B0-----:R-:W-:-:S08]  /*06b0*/  LEA R14, R0, R19, 0x2 ;  /* 0x00000013000e7211 */ /* 0x001fd000078e10ff */
[----:B------:R-:W2:Y:S01]  /*06c0*/  LDL R15, [R14+-0x4] ;  /* 0xfffffc000e0f7983 */ /* 0x000ea20000100800 */
[----:B------:R-:W-:-:S03]  /*06d0*/  IADD3 R0, R0, -0x1, RZ ;  /* 0xffffffff00007810 */ /* 0x000fc60007ffe0ff */
[----:B--2---:R0:W-:Y:S05]  /*06e0*/  STL [R14], R15 ;  /* 0x0000000f0e007387 */ /* 0x0041ea0000100800 */
.L_x_584:
[----:B------:R-:W-:Y:S05]  /*06f0*/  BSYNC B3 ;  /* 0x0000000000037941 */ /* 0x000fea0003800000 */
.L_x_583:
[----:B------:R-:W-:-:S12]  /*0700*/  ISETP.GE.U32.AND P0, PT, R18, 0x4, PT ;  /* 0x000000041200780c */ /* 0x000fd80003f06070 */
[----:B------:R-:W-:Y:S05]  /*0710*/  @!P0 BRA `(.L_x_582) ;  /* 0x000000d000008947 */ /* 0x000fea0003800000 */
[----:B------:R-:W-:-:S08]  /*0720*/  IADD3 R27, R22, -c[0x0][0x20], RZ ;  /* 0x80000800161b7a10 */ /* 0x000fd00007ffe0ff */
.L_x_587:
[----:B0-----:R-:W-:-:S08]  /*0730*/  IMAD R14, R0, 0x4, R27 ;  /* 0x00000004000e7824 */ /* 0x001fd000078e021b */
[----:B------:R-:W2:Y:S04]  /*0740*/  LDL R15, [R14+-0x4] ;  /* 0xfffffc000e0f7983 */ /* 0x000ea80000100800 */
[----:B------:R-:W3:Y:S04]  /*0750*/  LDL R17, [R14+-0x8] ;  /* 0xfffff8000e117983 */ /* 0x000ee80000100800 */
[----:B------:R-:W4:Y:S04]  /*0760*/  LDL R19, [R14+-0xc] ;  /* 0xfffff4000e137983 */ /* 0x000f280000100800 */
[----:B------:R-:W5:Y:S01]  /*0770*/  LDL R23, [R14+-0x10] ;  /* 0xfffff0000e177983 */ /* 0x000f620000100800 */
[----:B------:R-:W-:-:S04]  /*0780*/  IADD3 R0, R0, -0x4, RZ ;  /* 0xfffffffc00007810 */ /* 0x000fc80007ffe0ff */
[----:B------:R-:W-:Y:S01]  /*0790*/  ISETP.GT.AND P0, PT, R0, R21, PT ;  /* 0x000000150000720c */ /* 0x000fe20003f04270 */
[----:B--2---:R0:W-:Y:S04]  /*07a0*/  STL [R14], R15 ;  /* 0x0000000f0e007387 */ /* 0x0041e80000100800 */
[----:B---3--:R0:W-:Y:S04]  /*07b0*/  STL [R14+-0x4], R17 ;  /* 0xfffffc110e007387 */ /* 0x0081e80000100800 */
[----:B----4-:R0:W-:Y:S04]  /*07c0*/  STL [R14+-0x8], R19 ;  /* 0xfffff8130e007387 */ /* 0x0101e80000100800 */
[----:B-----5:R0:W-:Y:S01]  /*07d0*/  STL [R14+-0xc], R23 ;  /* 0xfffff4170e007387 */ /* 0x0201e20000100800 */
[----:B------:R-:W-:Y:S05]  /*07e0*/  @P0 BRA `(.L_x_587) ;  /* 0xffffff4000000947 */ /* 0x000fea000383ffff */
.L_x_582:
[----:B------:R-:W-:Y:S05]  /*07f0*/  BSYNC B2 ;  /* 0x0000000000027941 */ /* 0x000fea0003800000 */
.L_x_581:
[----:B0-----:R-:W-:Y:S02]  /*0800*/  IMAD.MOV.U32 R14, RZ, RZ, c[0x0][0x190] ;  /* 0x00006400ff0e7624 */ /* 0x001fe400078e00ff */
[----:B------:R-:W-:-:S02]  /*0810*/  IMAD.MOV.U32 R15, RZ, RZ, 0x4 ;  /* 0x00000004ff0f7424 */ /* 0x000fc400078e00ff */
[----:B------:R-:W-:-:S04]  /*0820*/  IMAD R14, R14, 0x3, R25 ;  /* 0x000000030e0e7824 */ /* 0x000fc800078e0219 */
[----:B------:R-:W-:-:S07]  /*0830*/  IMAD.WIDE R14, R14, R15, c[0x0][0x160] ;  /* 0x000058000e0e7625 */ /* 0x000fce00078e020f */
[----:B------:R-:W-:-:S04]  /*0840*/  IADD3 R16, P0, R13, R14, RZ ;  /* 0x0000000e0d107210 */ /* 0x000fc80007f1e0ff */
[----:B------:R-:W-:Y:S01]  /*0850*/  IADD3 R18, P1, R13, R16, RZ ;  /* 0x000000100d127210 */ /* 0x000fe20007f3e0ff */
[----:B------:R-:W-:Y:S02]  /*0860*/  IMAD.X R17, R15, 0x1, R12, P0 ;  /* 0x000000010f117824 */ /* 0x000fe400000e060c */
[----:B------:R-:W2:Y:S02]  /*0870*/  LDG.E.SYS R15, [R14] ;  /* 0x000000000e0f7381 */ /* 0x000ea400001ee900 */
[----:B------:R-:W-:-:S04]  /*0880*/  IMAD.X R19, R12, 0x1, R17, P1 ;  /* 0x000000010c137824 */ /* 0x000fc800008e0611 */
[----:B------:R-:W3:Y:S04]  /*0890*/  LDG.E.SYS R16, [R16] ;  /* 0x0000000010107381 */ /* 0x000ee800001ee900 */
[----:B------:R-:W4:Y:S01]  /*08a0*/  LDG.E.SYS R19, [R18] ;  /* 0x0000000012137381 */ /* 0x000f2200001ee900 */
[----:B------:R-:W-:Y:S02]  /*08b0*/  ISETP.NE.AND P0, PT, R8, R5, PT ;  /* 0x000000050800720c */ /* 0x000fe40003f05270 */
[----:B------:R-:W-:Y:S02]  /*08c0*/  IADD3 R0, R22, -c[0x0][0x20], RZ ;  /* 0x8000080016007a10 */ /* 0x000fe40007ffe0ff */
[----:B------:R-:W-:Y:S02]  /*08d0*/  ISETP.EQ.AND P0, PT, R11, R4, !P0 ;  /* 0x000000040b00720c */ /* 0x000fe40004702270 */
[----:B------:R-:W-:-:S02]  /*08e0*/  LEA R21, R21, R0, 0x2 ;  /* 0x0000000015157211 */ /* 0x000fc400078e10ff */
[----:B------:R-:W-:Y:S02]  /*08f0*/  IADD3 R11, R11, 0x1, RZ ;  /* 0x000000010b0b7810 */ /* 0x000fe40007ffe0ff */
[----:B------:R-:W-:-:S04]  /*0900*/  IADD3 R6, R6, 0x1, RZ ;  /* 0x0000000106067810 */ /* 0x000fc80007ffe0ff */
[----:B------:R0:W-:Y:S02]  /*0910*/  STL [R21], R20 ;  /* 0x0000001415007387 */ /* 0x0001e40000100800 */
[----:B--2---:R-:W-:Y:S02]  /*0920*/  @P0 FSETP.GEU.FTZ.AND P1, PT, R15, RZ, PT ;  /* 0x000000ff0f00020b */ /* 0x004fe40003f3e000 */
[C---:B---3--:R-:W-:Y:S01]  /*0930*/  @P0 FSETP.GEU.FTZ.AND P2, PT, R16.reuse, RZ, PT ;  /* 0x000000ff1000020b */ /* 0x048fe20003f5e000 */
[----:B------:R-:W-:Y:S01]  /*0940*/  FADD.FTZ R0, R16, R15 ;  /* 0x0000000f10007221 */ /* 0x000fe20000010000 */
[----:B----4-:R-:W-:-:S03]  /*0950*/  @P0 FSETP.GEU.FTZ.AND P3, PT, R19, RZ, PT ;  /* 0x000000ff1300020b */ /* 0x010fc60003f7e000 */
[----:B------:R-:W-:Y:S01]  /*0960*/  FADD.FTZ R0, R0, R19 ;  /* 0x0000001300007221 */ /* 0x000fe20000010000 */
[----:B------:R-:W-:-:S03]  /*0970*/  @P0 PLOP3.LUT P1, PT, P3, P1, P2, 0x7f, 0x0 ;  /* 0x000000000000081c */ /* 0x000fc60001f22f27 */
[----:B------:R-:W-:-:S03]  /*0980*/  FMUL.FTZ R13, R0, 0.3333333432674407959 ;  /* 0x3eaaaaab000d7820 */ /* 0x000fc60000410000 */
[----:B------:R-:W-:Y:S02]  /*0990*/  ISETP.GE.AND P2, PT, R11, R10, PT ;  /* 0x0000000a0b00720c */ /* 0x000fe40003f46270 */
[----:B------:R-:W-:Y:S02]  /*09a0*/  @!P0 FMNMX.FTZ R2, R2, R13, !PT ;  /* 0x0000000d02028209 */ /* 0x000fe40007810000 */
[----:B------:R-:W-:-:S08]  /*09b0*/  @P0 FSEL R3, R13, -1, !P1 ;  /* 0xbf8000000d030808 */ /* 0x000fd00004800000 */
[----:B0-----:R-:W-:Y:S05]  /*09c0*/  @!P2 BRA `(.L_x_588) ;  /* 0xfffff8e00000a947 */ /* 0x001fea000383ffff */
.L_x_577:
[----:B------:R-:W-:Y:S05]  /*09d0*/  BSYNC B0 ;  /* 0x0000000000007941 */ /* 0x000fea0003800000 */
.L_x_576:
[----:B------:R-:W-:-:S04]  /*09e0*/  IADD3 R8, R8, 0x1, RZ ;  /* 0x0000000108087810 */ /* 0x000fc80007ffe0ff */
[----:B------:R-:W-:-:S12]  /*09f0*/  ISETP.GE.AND P0, PT, R8, R7, PT ;  /* 0x000000070800720c */ /* 0x000fd80003f06270 */
[----:B------:R-:W-:Y:S05]  /*0a00*/  @!P0 BRA `(.L_x_589) ;  /* 0xfffff85000008947 */ /* 0x000fea000383ffff */
.L_x_575:
[----:B------:R-:W-:Y:S05]  /*0a10*/  BSYNC B1 ;  /* 0x0000000000017941 */ /* 0x000fea0003800000 */
.L_x_574:
[----:B------:R-:W0:Y:S01]  /*0a20*/  I2F R6, R6 ;  /* 0x0000000600067306 */ /* 0x000e220000201400 */
[----:B------:R-:W-:Y:S01]  /*0a30*/  IADD3 R5, R5, -c[0x0][0x184], RZ ;  /* 0x8000610005057a10 */ /* 0x000fe20007ffe0ff */
[----:B------:R-:W-:Y:S01]  /*0a40*/  IMAD.MOV.U32 R0, RZ, RZ, 0x4 ;  /* 0x00000004ff007424 */ /* 0x000fe200078e00ff */
[----:B------:R-:W-:-:S05]  /*0a50*/  IADD3 R4, R4, -c[0x0][0x180], RZ ;  /* 0x8000600004047a10 */ /* 0x000fca0007ffe0ff */
[----:B------:R-:W-:Y:S01]  /*0a60*/  IMAD R5, R5, UR4, R4 ;  /* 0x0000000405057c24 */ /* 0x000fe2000f8e0204 */
[----:B------:R-:W-:Y:S01]  /*0a70*/  ULDC UR4, c[0x0][0x190] ;  /* 0x0000640000047ab9 */ /* 0x000fe20000000800 */
[----:B------:R-:W-:Y:S01]  /*0a80*/  IMAD.MOV.U32 R4, RZ, RZ, c[0x0][0x190] ;  /* 0x00006400ff047624 */ /* 0x000fe200078e00ff */
[----:B------:R-:W-:Y:S01]  /*0a90*/  USHF.L.U32 UR4, UR4, 0x2, URZ ;  /* 0x0000000204047899 */ /* 0x000fe2000800063f */
[----:B------:R-:W-:-:S03]  /*0aa0*/  IMAD.WIDE R8, R5, R0, c[0x0][0x160] ;  /* 0x0000580005087625 */ /* 0x000fc600078e0200 */
[----:B------:R-:W-:Y:S01]  /*0ab0*/  USHF.R.S32.HI UR5, URZ, 0x1f, UR4 ;  /* 0x0000001f3f057899 */ /* 0x000fe20008011404 */
[----:B0-----:R-:W-:-:S03]  /*0ac0*/  FMUL.FTZ R12, R6, 0.75 ;  /* 0x3f400000060c7820 */ /* 0x001fc60000410000 */
[----:B------:R-:W-:Y:S01]  /*0ad0*/  IADD3 R10, P0, R8, UR4, RZ ;  /* 0x00000004080a7c10 */ /* 0x000fe2000ff1e0ff */
[----:B------:R-:W-:Y:S01]  /*0ae0*/  IMAD R7, R4, 0x3, R5 ;  /* 0x0000000304077824 */ /* 0x000fe200078e0205 */
[----:B------:R0:W2:Y:S01]  /*0af0*/  LDG.E.SYS R8, [R8] ;  /* 0x0000000008087381 */ /* 0x0000a200001ee900 */
[----:B------:R-:W1:Y:S01]  /*0b00*/  F2I.FTZ.TRUNC.NTZ R12, R12 ;  /* 0x0000000c000c7305 */ /* 0x000e62000021f100 */
[----:B------:R-:W-:-:S08]  /*0b10*/  IADD3.X R11, R9, UR5, RZ, P0, !PT ;  /* 0x00000005090b7c10 */ /* 0x000fd000087fe4ff */
[----:B------:R3:W4:Y:S04]  /*0b20*/  LDG.E.SYS R4, [R10] ;  /* 0x000000000a047381 */ /* 0x00072800001ee900 */
[----:B------:R3:W5:Y:S01]  /*0b30*/  LDG.E.SYS R14, [R10.64+UR4] ;  /* 0x000000040a0e7981 */ /* 0x000762000c1ee900 */
[----:B-1----:R-:W-:Y:S02]  /*0b40*/  IMAD R16, R12, 0x4, R1 ;  /* 0x000000040c107824 */ /* 0x002fe400078e0201 */
[----:B------:R-:W-:-:S06]  /*0b50*/  IMAD.WIDE R6, R7, R0, c[0x0][0x160] ;  /* 0x0000580007067625 */ /* 0x000fcc00078e0200 */
[----:B------:R-:W5:Y:S01]  /*0b60*/  LDL R16, [R16] ;  /* 0x0000000010107983 */ /* 0x000f620000100800 */
[----:B------:R-:W-:-:S03]  /*0b70*/  IADD3 R12, P0, R6, UR4, RZ ;  /* 0x00000004060c7c10 */ /* 0x000fc6000ff1e0ff */
[----:B------:R-:W5:Y:S01]  /*0b80*/  LDG.E.SYS R6, [R6] ;  /* 0x0000000006067381 */ /* 0x000f6200001ee900 */
[----:B------:R-:W-:-:S08]  /*0b90*/  IADD3.X R13, R7, UR5, RZ, P0, !PT ;  /* 0x00000005070d7c10 */ /* 0x000fd000087fe4ff */
[----:B------:R-:W5:Y:S04]  /*0ba0*/  LDG.E.SYS R15, [R12] ;  /* 0x000000000c0f7381 */ /* 0x000f6800001ee900 */
[----:B0-----:R-:W5:Y:S01]  /*0bb0*/  LDG.E.SYS R9, [R12.64+UR4] ;  /* 0x000000040c097981 */ /* 0x001f62000c1ee900 */
[----:B---3--:R-:W-:Y:S01]  /*0bc0*/  IMAD.MOV.U32 R11, RZ, RZ, 0x40000000 ;  /* 0x40000000ff0b7424 */ /* 0x008fe200078e00ff */
[----:B------:R-:W-:Y:S01]  /*0bd0*/  BMOV.32.CLEAR RZ, B0 ;  /* 0x0000000000ff7355 */ /* 0x000fe20000100000 */
[----:B------:R-:W-:Y:S01]  /*0be0*/  BSSY B0, `(.L_x_590) ;  /* 0x0000034000007945 */ /* 0x000fe20003800000 */
[----:B--2---:R-:W-:Y:S02]  /*0bf0*/  FMNMX.FTZ R17, RZ, R8, !PT ;  /* 0x00000008ff117209 */ /* 0x004fe40007810000 */
[----:B----4-:R-:W-:-:S02]  /*0c00*/  FMNMX.FTZ R18, RZ, R4, !PT ;  /* 0x00000004ff127209 */ /* 0x010fc40007810000 */
[----:B-----5:R-:W-:-:S03]  /*0c10*/  FMNMX.FTZ R19, RZ, R14, !PT ;  /* 0x0000000eff137209 */ /* 0x020fc60007810000 */
[----:B------:R-:W-:-:S04]  /*0c20*/  FADD.FTZ R4, R17, R18 ;  /* 0x0000001211047221 */ /* 0x000fc80000010000 */
[----:B------:R-:W-:-:S04]  /*0c30*/  FADD.FTZ R4, R19, R4 ;  /* 0x0000000413047221 */ /* 0x000fc80000010000 */
[----:B------:R-:W-:Y:S02]  /*0c40*/  FMUL.FTZ R8, R4, 0.3333333432674407959 ;  /* 0x3eaaaaab04087820 */ /* 0x000fe40000410000 */
[----:B------:R-:W-:-:S05]  /*0c50*/  FFMA.FTZ R11, R16, R11, -9.9999997473787516356e-06 ;  /* 0xb727c5ac100b7423 */ /* 0x000fca000001000b */
[----:B------:R-:W-:Y:S02]  /*0c60*/  FSETP.GT.FTZ.AND P0, PT, R8, R11, PT ;  /* 0x0000000b0800720b */ /* 0x000fe40003f14000 */
[----:B------:R-:W-:Y:S02]  /*0c70*/  FMNMX.FTZ R4, RZ, R6, !PT ;  /* 0x00000006ff047209 */ /* 0x000fe40007810000 */
[----:B------:R-:W-:Y:S02]  /*0c80*/  FMNMX.FTZ R15, RZ, R15, !PT ;  /* 0x0000000fff0f7209 */ /* 0x000fe40007810000 */
[----:B------:R-:W-:-:S06]  /*0c90*/  FMNMX.FTZ R9, RZ, R9, !PT ;  /* 0x00000009ff097209 */ /* 0x000fcc0007810000 */
[----:B------:R-:W-:Y:S05]  /*0ca0*/  @!P0 BRA `(.L_x_591) ;  /* 0x0000026000008947 */ /* 0x000fea0003800000 */
[----:B------:R-:W-:Y:S01]  /*0cb0*/  FADD.FTZ R2, R2, 9.9999997473787516356e-05 ;  /* 0x38d1b71702027421 */ /* 0x000fe20000010000 */
[----:B------:R-:W-:Y:S01]  /*0cc0*/  FSETP.GEU.FTZ.AND P1, PT, R3, RZ, PT ;  /* 0x000000ff0300720b */ /* 0x000fe20003f3e000 */
[----:B------:R-:W-:-:S04]  /*0cd0*/  IMAD.WIDE R6, R5, R0, c[0x0][0x170] ;  /* 0x00005c0005067625 */ /* 0x000fc800078e0200 */
[----:B------:R-:W-:-:S04]  /*0ce0*/  FADD.FTZ R10, R2, 9.9999997473787516356e-06 ;  /* 0x3727c5ac020a7421 */ /* 0x000fc80000010000 */
[----:B------:R-:W-:-:S05]  /*0cf0*/  FMUL.FTZ R2, R10, 9 ;  /* 0x411000000a027820 */ /* 0x000fca0000410000 */
[----:B------:R-:W-:-:S04]  /*0d00*/  FSETP.GT.FTZ.AND P0, PT, R3, R2, PT ;  /* 0x000000020300720b */ /* 0x000fc80003f14000 */
[----:B------:R-:W-:-:S12]  /*0d10*/  PLOP3.LUT P0, PT, P1, P0, PT, 0x8a, 0x0 ;  /* 0x000000000000781c */ /* 0x000fd80000f01172 */
[----:B------:R-:W-:Y:S05]  /*0d20*/  @P0 BRA `(.L_x_592) ;  /* 0x0000013000000947 */ /* 0x000fea0003800000 */
[----:B------:R-:W0:Y:S02]  /*0d30*/  MUFU.SQRT R3, R3 ;  /* 0x0000000300037308 */ /* 0x000e240000002000 */
[----:B0-----:R-:W-:-:S05]  /*0d40*/  FFMA.FTZ R2, R3, -3, R8 ;  /* 0xc040000003027823 */ /* 0x001fca0000010008 */
[----:B------:R-:W-:-:S12]  /*0d50*/  FSETP.GEU.FTZ.AND P0, PT, R2, R11, PT ;  /* 0x0000000b0200720b */ /* 0x000fd80003f1e000 */
[----:B------:R-:W-:Y:S05]  /*0d60*/  @P0 BRA `(.L_x_593) ;  /* 0x000000d000000947 */ /* 0x000fea0003800000 */
[----:B------:R-:W2:Y:S01]  /*0d70*/  LDG.E.SYS R2, [R6] ;  /* 0x0000000006027381 */ /* 0x000ea200001ee900 */
[----:B------:R-:W0:Y:S01]  /*0d80*/  MUFU.RCP R8, R8 ;  /* 0x0000000800087308 */ /* 0x000e220000001000 */
[----:B--2---:R-:W-:Y:S02]  /*0d90*/  FADD.FTZ R3, -R2, -RZ ;  /* 0x800000ff02037221 */ /* 0x004fe40000010100 */
[----:B0-----:R-:W-:-:S04]  /*0da0*/  FMUL.FTZ R2, R11, R8 ;  /* 0x000000080b027220 */ /* 0x001fc80000410000 */
[-C--:B------:R-:W-:Y:S02]  /*0db0*/  FMUL.FTZ R12, R2, R2.reuse ;  /* 0x00000002020c7220 */ /* 0x080fe40000410000 */
[----:B------:R0:W-:Y:S01]  /*0dc0*/  STG.E.SYS [R6], R3 ;  /* 0x0000000306007386 */ /* 0x0001e2000010e900 */
[-C--:B------:R-:W-:Y:S02]  /*0dd0*/  FMUL.FTZ R17, R17, R2.reuse ;  /* 0x0000000211117220 */ /* 0x080fe40000410000 */
[-C--:B------:R-:W-:Y:S02]  /*0de0*/  FMUL.FTZ R18, R18, R2.reuse ;  /* 0x0000000212127220 */ /* 0x080fe40000410000 */
[----:B------:R-:W-:Y:S02]  /*0df0*/  FMUL.FTZ R19, R19, R2 ;  /* 0x0000000213137220 */ /* 0x000fe40000410000 */
[-C--:B------:R-:W-:Y:S02]  /*0e00*/  FMUL.FTZ R10, R4, R12.reuse ;  /* 0x0000000c040a7220 */ /* 0x080fe40000410000 */
[----:B------:R-:W-:-:S02]  /*0e10*/  FMUL.FTZ R15, R15, R12 ;  /* 0x0000000c0f0f7220 */ /* 0x000fc40000410000 */
[----:B------:R-:W-:Y:S01]  /*0e20*/  FMUL.FTZ R9, R9, R12 ;  /* 0x0000000c09097220 */ /* 0x000fe20000410000 */
[----:B------:R-:W-:Y:S07]  /*0e30*/  BRA `(.L_x_594) ;  /* 0x000000e000007947 */ /* 0x000fee0003800000 */
.L_x_593:
[----:B------:R-:W-:Y:S01]  /*0e40*/  IMAD.MOV.U32 R10, RZ, RZ, R4 ;  /* 0x000000ffff0a7224 */ /* 0x000fe200078e0004 */
[----:B------:R-:W-:Y:S07]  /*0e50*/  BRA `(.L_x_594) ;  /* 0x000000c000007947 */ /* 0x000fee0003800000 */
.L_x_592:
[----:B------:R-:W2:Y:S01]  /*0e60*/  LDG.E.SYS R3, [R6] ;  /* 0x0000000006037381 */ /* 0x000ea200001ee900 */
[----:B------:R-:W0:Y:S01]  /*0e70*/  MUFU.RCP R8, R8 ;  /* 0x0000000800087308 */ /* 0x000e220000001000 */
[----:B------:R-:W-:Y:S01]  /*0e80*/  MOV R15, R10 ;  /* 0x0000000a000f7202 */ /* 0x000fe20000000f00 */
[----:B------:R-:W-:Y:S02]  /*0e90*/  IMAD.MOV.U32 R9, RZ, RZ, R10 ;  /* 0x000000ffff097224 */ /* 0x000fe400078e000a */
[----:B0-----:R-:W-:-:S04]  /*0ea0*/  FMUL.FTZ R2, R11, R8 ;  /* 0x000000080b027220 */ /* 0x001fc80000410000 */
[-C--:B------:R-:W-:Y:S02]  /*0eb0*/  FMUL.FTZ R17, R17, R2.reuse ;  /* 0x0000000211117220 */ /* 0x080fe40000410000 */
[-C--:B------:R-:W-:Y:S02]  /*0ec0*/  FMUL.FTZ R18, R18, R2.reuse ;  /* 0x0000000212127220 */ /* 0x080fe40000410000 */
[----:B------:R-:W-:Y:S02]  /*0ed0*/  FMUL.FTZ R19, R19, R2 ;  /* 0x0000000213137220 */ /* 0x000fe40000410000 */
[----:B--2---:R-:W-:-:S08]  /*0ee0*/  FADD.FTZ R3, -R3, -RZ ;  /* 0x800000ff03037221 */ /* 0x004fd00000010100 */
[----:B------:R0:W-:Y:S01]  /*0ef0*/  STG.E.SYS [R6], R3 ;  /* 0x0000000306007386 */ /* 0x0001e2000010e900 */
[----:B------:R-:W-:Y:S05]  /*0f00*/  BRA `(.L_x_594) ;  /* 0x0000001000007947 */ /* 0x000fea0003800000 */
.L_x_591:
[----:B------:R-:W-:-:S08]  /*0f10*/  IMAD.MOV.U32 R10, RZ, RZ, R4 ;  /* 0x000000ffff0a7224 */ /* 0x000fd000078e0004 */
.L_x_594:
[----:B0-----:R-:W-:Y:S05]  /*0f20*/  BSYNC B0 ;  /* 0x0000000000007941 */ /* 0x001fea0003800000 */
.L_x_590:
[----:B------:R-:W-:Y:S02]  /*0f30*/  FADD.FTZ R17, R17, 1 ;  /* 0x3f80000011117421 */ /* 0x000fe40000010000 */
[----:B------:R-:W-:Y:S02]  /*0f40*/  FADD.FTZ R18, R18, 1 ;  /* 0x3f80000012127421 */ /* 0x000fe40000010000 */
[----:B------:R-:W-:Y:S02]  /*0f50*/  FADD.FTZ R19, R19, 1 ;  /* 0x3f80000013137421 */ /* 0x000fe40000010000 */
[----:B------:R-:W0:Y:S01]  /*0f60*/  MUFU.LG2 R4, R17 ;  /* 0x0000001100047308 */ /* 0x000e220000000c00 */
[----:B------:R-:W1:Y:S01]  /*0f70*/  MUFU.RCP R11, R17 ;  /* 0x00000011000b7308 */ /* 0x000e620000001000 */
[----:B------:R-:W2:Y:S01]  /*0f80*/  MUFU.LG2 R8, R18 ;  /* 0x0000001200087308 */ /* 0x000ea20000000c00 */
[----:B------:R-:W-:Y:S01]  /*0f90*/  MUFU.RCP R13, R18 ;  /* 0x00000012000d7308 */ /* 0x000fe20000001000 */
[----:B------:R-:W3:Y:S01]  /*0fa0*/  MUFU.RCP R14, R19 ;  /* 0x00000013000e7308 */ /* 0x000ee20000001000 */
[----:B------:R-:W-:Y:S01]  /*0fb0*/  IMAD.WIDE R2, R5, R0, c[0x0][0x178] ;  /* 0x00005e0005027625 */ /* 0x000fe200078e0200 */
[----:B------:R-:W4:Y:S06]  /*0fc0*/  MUFU.LG2 R12, R19 ;  /* 0x00000013000c7308 */ /* 0x000f2c0000000c00 */
[----:B------:R-:W-:Y:S01]  /*0fd0*/  IADD3 R6, P0, R2, UR4, RZ ;  /* 0x0000000402067c10 */ /* 0x000fe2000ff1e0ff */
[----:B0-----:R-:W-:-:S03]  /*0fe0*/  FMUL.FTZ R21, R4, 0.69314718246459960938 ;  /* 0x3f31721804157820 */ /* 0x001fc60000410000 */
[----:B------:R-:W-:Y:S01]  /*0ff0*/  IADD3.X R7, R3, UR5, RZ, P0, !PT ;  /* 0x0000000503077c10 */ /* 0x000fe200087fe4ff */
[----:B------:R-:W-:-:S04]  /*1000*/  IMAD.WIDE R4, R5, R0, c[0x0][0x168] ;  /* 0x00005a0005047625 */ /* 0x000fc800078e0200 */
[----:B-1----:R-:W-:Y:S02]  /*1010*/  FMUL.FTZ R11, R11, R11 ;  /* 0x0000000b0b0b7220 */ /* 0x002fe40000410000 */
[----:B--2---:R-:W-:Y:S01]  /*1020*/  FMUL.FTZ R17, R8, 0.69314718246459960938 ;  /* 0x3f31721808117820 */ /* 0x004fe20000410000 */
[----:B------:R-:W-:Y:S01]  /*1030*/  IADD3 R8, P0, R4, UR4, RZ ;  /* 0x0000000404087c10 */ /* 0x000fe2000ff1e0ff */
[----:B------:R-:W-:Y:S01]  /*1040*/  FMUL.FTZ R11, R11, R10 ;  /* 0x0000000a0b0b7220 */ /* 0x000fe20000410000 */
[----:B------:R0:W-:Y:S01]  /*1050*/  STG.E.SYS [R2], R21 ;  /* 0x0000001502007386 */ /* 0x0001e2000010e900 */
[----:B---3--:R-:W-:Y:S02]  /*1060*/  FMUL.FTZ R10, R14, R14 ;  /* 0x0000000e0e0a7220 */ /* 0x008fe40000410000 */
[----:B------:R-:W-:Y:S02]  /*1070*/  FMUL.FTZ R0, R13, R13 ;  /* 0x0000000d0d007220 */ /* 0x000fe40000410000 */
[----:B------:R-:W-:Y:S01]  /*1080*/  FMUL.FTZ R13, R10, R9 ;  /* 0x000000090a0d7220 */ /* 0x000fe20000410000 */
[----:B------:R-:W-:Y:S01]  /*1090*/  IADD3.X R9, R5, UR5, RZ, P0, !PT ;  /* 0x0000000505097c10 */ /* 0x000fe200087fe4ff */
[----:B----4-:R-:W-:Y:S01]  /*10a0*/  FMUL.FTZ R19, R12, 0.69314718246459960938 ;  /* 0x3f3172180c137820 */ /* 0x010fe20000410000 */
[----:B------:R-:W-:Y:S01]  /*10b0*/  STG.E.SYS [R6], R17 ;  /* 0x0000001106007386 */ /* 0x000fe2000010e900 */
[----:B------:R-:W-:-:S02]  /*10c0*/  FMUL.FTZ R15, R0, R15 ;  /* 0x0000000f000f7220 */ /* 0x000fc40000410000 */
[----:B0-----:R-:W-:Y:S02]  /*10d0*/  IMAD.MOV.U32 R2, RZ, RZ, R8 ;  /* 0x000000ffff027224 */ /* 0x001fe400078e0008 */
[----:B------:R-:W-:Y:S02]  /*10e0*/  IMAD.MOV.U32 R3, RZ, RZ, R9 ;  /* 0x000000ffff037224 */ /* 0x000fe400078e0009 */
[----:B------:R-:W-:Y:S04]  /*10f0*/  STG.E.SYS [R6.64+UR4], R19 ;  /* 0x0000001306007986 */ /* 0x000fe8000c10e904 */
[----:B------:R-:W-:Y:S04]  /*1100*/  STG.E.SYS [R4], R11 ;  /* 0x0000000b04007386 */ /* 0x000fe8000010e900 */
[----:B------:R-:W-:Y:S04]  /*1110*/  STG.E.SYS [R8], R15 ;  /* 0x0000000f08007386 */ /* 0x000fe8000010e900 */
[----:B------:R-:W-:Y:S01]  /*1120*/  STG.E.SYS [R2.64+UR4], R13 ;  /* 0x0000000d02007986 */ /* 0x000fe2000c10e904 */
[----:B------:R-:W-:Y:S05]  /*1130*/  EXIT ;  /* 0x000000000000794d */ /* 0x000fea0003800000 */
.L_x_595:
[----:B------:R-:W-:-:S00]  /*1140*/  BRA `(.L_x_595) ;  /* 0xfffffff000007947 */ /* 0x000fc0000383ffff */
[----:B------:R-:W-:-:S00]  /*1150*/  NOP ;  /* 0x0000000000007918 */ /* 0x000fc00000000000 */
[----:B------:R-:W-:-:S00]  /*1160*/  NOP ;  /* 0x0000000000007918 */ /* 0x000fc00000000000 */
[----:B------:R-:W-:-:S00]  /*1170*/  NOP ;  /* 0x0000000000007918 */ /* 0x000fc00000000000 */
.L_x_618:


//--------------------- .text.kernel_cuda_filter_write_feature --------------------------
	.section	.text.kernel_cuda_filter_write_feature,"ax",@progbits
	.sectioninfo	@"SHI_REGISTERS=9"
	.align	128
        .global         kernel_cuda_filter_write_feature
        .type           kernel_cuda_filter_write_feature,@function
        .size           kernel_cuda_filter_write_feature,(.L_x_619 - kernel_cuda_filter_write_feature)
        .other          kernel_cuda_filter_write_feature,@"STO_CUDA_ENTRY STV_DEFAULT"
kernel_cuda_filter_write_feature:
.text.kernel_cuda_filter_write_feature:
        /* <DEDUP_REMOVED lines=10> */
[----:B------:R-:W-:Y:S01]  /*00a0*/  ULDC UR4, c[0x0][0x1b0] ;  /* 0x00006c0000047ab9 */ /* 0x000fe20000000800 */
[----:B------:R-:W-:Y:S01]  /*00b0*/  IADD3 R4, R2, c[0x0][0x184], RZ ;  /* 0x0000610002047a10 */ /* 0x000fe20007ffe0ff */
[----:B------:R-:W-:Y:S01]  /*00c0*/  UIADD3 UR4, -UR4, 0x3, URZ ;  /* 0x0000000304047890 */ /* 0x000fe2000fffe13f */
[----:B------:R-:W-:Y:S01]  /*00d0*/  IADD3 R0, R0, c[0x0][0x180], RZ ;  /* 0x0000600000007a10 */ /* 0x000fe20007ffe0ff */
[----:B------:R-:W-:Y:S01]  /*00e0*/  ULDC UR5, c[0x0][0x1b8] ;  /* 0x00006e0000057ab9 */ /* 0x000fe20000000800 */
[----:B------:R-:W-:Y:S01]  /*00f0*/  IADD3 R2, R4, -c[0x0][0x1b4], RZ ;  /* 0x80006d0004027a10 */ /* 0x000fe20007ffe0ff */
[----:B------:R-:W-:Y:S01]  /*0100*/  UIADD3 UR4, UR4, UR5, URZ ;  /* 0x0000000504047290 */ /* 0x000fe2000fffe03f */
[----:B------:R-:W-:Y:S02]  /*0110*/  IADD3 R3, R0, -c[0x0][0x1b0], RZ ;  /* 0x80006c0000037a10 */ /* 0x000fe40007ffe0ff */
[----:B------:R-:W-:Y:S01]  /*0120*/  MOV R6, 0x4 ;  /* 0x0000000400067802 */ /* 0x000fe20000000f00 */
[----:B------:R-:W-:-:S06]  /*0130*/  ULOP3.LUT UR4, UR4, 0xfffffffc, URZ, 0xc0, !UPT ;  /* 0xfffffffc04047892 */ /* 0x000fcc000f8ec03f */
[----:B------:R-:W-:-:S04]  /*0140*/  IMAD R2, R2, UR4, R3 ;  /* 0x0000000402027c24 */ /* 0x000fc8000f8e0203 */
[----:B------:R-:W-:-:S08]  /*0150*/  IMAD.WIDE R2, R2, R6, c[0x0][0x190] ;  /* 0x0000640002027625 */ /* 0x000fd000078e0206 */
[----:B------:R-:W2:Y:S01]  /*0160*/  LDG.E.SYS R3, [R2] ;  /* 0x0000000002037381 */ /* 0x000ea200001ee900 */
[----:B------:R-:W-:Y:S02]  /*0170*/  IADD3 R5, R0, c[0x0][0x170], RZ ;  /* 0x00005c0000057a10 */ /* 0x000fe40007ffe0ff */
[----:B------:R-:W-:-:S03]  /*0180*/  MOV R0, c[0x0][0x178] ;  /* 0x00005e0000007a02 */ /* 0x000fc60000000f00 */
[----:B------:R-:W-:-:S04]  /*0190*/  IMAD R5, R4, c[0x0][0x174], R5 ;  /* 0x00005d0004057a24 */ /* 0x000fc800078e0205 */
[----:B------:R-:W-:-:S04]  /*01a0*/  IMAD R5, R5, R0, c[0x0][0x1a0] ;  /* 0x0000680005057624 */ /* 0x000fc800078e0200 */
[----:B------:R-:W-:-:S08]  /*01b0*/  IMAD.WIDE R4, R5, R6, c[0x0][0x198] ;  /* 0x0000660005047625 */ /* 0x000fd000078e0206 */
[----:B--2---:R-:W-:Y:S01]  /*01c0*/  STG.E.SYS [R4], R3 ;  /* 0x0000000304007386 */ /* 0x004fe2000010e900 */
[----:B------:R-:W-:Y:S05]  /*01d0*/  EXIT ;  /* 0x000000000000794d */ /* 0x000fea0003800000 */
.L_x_596:
[----:B------:R-:W-:-:S00]  /*01e0*/  BRA `(.L_x_596) ;  /* 0xfffffff000007947 */ /* 0x000fc0000383ffff */
[----:B------:R-:W-:-:S00]  /*01f0*/  NOP ;  /* 0x0000000000007918 */ /* 0x000fc00000000000 */
.L_x_619:


//--------------------- .text.kernel_cuda_filter_get_feature --------------------------
	.section	.text.kernel_cuda_filter_get_feature,"ax",@progbits
	.sectioninfo	@"SHI_REGISTERS=18"
	.align	128
        .global         kernel_cuda_filter_get_feature
        .type           kernel_cuda_filter_get_feature,@function
        .size           kernel_cuda_filter_get_feature,(.L_x_620 - kernel_cuda_filter_get_feature)
        .other          kernel_cuda_filter_get_feature,@"STO_CUDA_ENTRY STV_DEFAULT"
kernel_cuda_filter_get_feature:
.text.kernel_cuda_filter_get_feature:
[----:B------:R-:W-:-:S08]  /*0000*/  IMAD.MOV.U32 R1, RZ, RZ, c[0x0][0x28] ;  /* 0x00000a00ff017624 */ /* 0x000fd000078e00ff */
[----:B------:R-:W0:Y:S01]  /*0010*/  S2UR UR4, SR_CTAID.Y ;  /* 0x00000000000479c3 */ /* 0x000e220000002600 */
[----:B------:R-:W-:Y:S01]  /*0020*/  ULDC UR5, c[0x0][0x4] ;  /* 0x0000010000057ab9 */ /* 0x000fe20000000800 */
[----:B------:R-:W-:Y:S01]  /*0030*/  IMAD.MOV.U32 R3, RZ, RZ, c[0x0][0x0] ;  /* 0x00000000ff037624 */ /* 0x000fe200078e00ff */
[----:B------:R-:W-:Y:S01]  /*0040*/  ULDC UR6, c[0x0][0x194] ;  /* 0x0000650000067ab9 */ /* 0x000fe20000000800 */
[----:B------:R-:W1:Y:S04]  /*0050*/  S2R R10, SR_CTAID.X ;  /* 0x00000000000a7919 */ /* 0x000e680000002500 */
[----:B------:R-:W2:Y:S04]  /*0060*/  S2R R8, SR_TID.Y ;  /* 0x0000000000087919 */ /* 0x000ea80000002200 */
[----:B------:R-:W3:Y:S01]  /*0070*/  S2R R11, SR_TID.X ;  /* 0x00000000000b7919 */ /* 0x000ee20000002100 */
[----:B0-----:R-:W-:Y:S01]  /*0080*/  UIMAD UR4, UR4, UR5, UR6 ;  /* 0x00000005040472a4 */ /* 0x001fe2000f8e0206 */
[----:B-1----:R-:W-:-:S05]  /*0090*/  IMAD R0, R10, R3, c[0x0][0x190] ;  /* 0x000064000a007624 */ /* 0x002fca00078e0203 */
[----:B--2---:R-:W-:Y:S01]  /*00a0*/  IADD3 R8, R8, UR4, RZ ;  /* 0x0000000408087c10 */ /* 0x004fe2000fffe0ff */
[----:B---3--:R-:W-:-:S03]  /*00b0*/  IMAD.IADD R0, R0, 0x1, R11 ;  /* 0x0000000100007824 */ /* 0x008fc600078e020b */
[----:B------:R-:W-:-:S04]  /*00c0*/  ISETP.GE.AND P0, PT, R8, c[0x0][0x19c], PT ;  /* 0x0000670008007a0c */ /* 0x000fc80003f06270 */
[----:B------:R-:W-:-:S12]  /*00d0*/  ISETP.LT.AND P0, PT, R0, c[0x0][0x198], !P0 ;  /* 0x0000660000007a0c */ /* 0x000fd80004701270 */
[----:B------:R-:W-:Y:S05]  /*00e0*/  @!P0 EXIT ;  /* 0x000000000000894d */ /* 0x000fea0003800000 */
[----:B------:R-:W-:Y:S02]  /*00f0*/  ULDC.64 UR4, c[0x0][0x168] ;  /* 0x00005a0000047ab9 */ /* 0x000fe40000000a00 */
[----:B------:R-:W-:-:S04]  /*0100*/  UIADD3 UR4, UP0, UR4, 0x4c, URZ ;  /* 0x0000004c04047890 */ /* 0x000fc8000ff1e03f */
[----:B------:R-:W-:-:S09]  /*0110*/  UIADD3.X UR5, URZ, UR5, URZ, UP0, !UPT ;  /* 0x000000053f057290 */ /* 0x000fd200087fe43f */
[----:B------:R-:W2:Y:S04]  /*0120*/  LDG.E.SYS R3, [UR4] ;  /* 0x00000004ff037981 */ /* 0x000ea8000c1ee900 */
[----:B------:R-:W3:Y:S01]  /*0130*/  LDG.E.SYS R5, [UR4+0x10] ;  /* 0x00001004ff057981 */ /* 0x000ee2000c1ee900 */
[----:B--2---:R-:W-:Y:S02]  /*0140*/  ISETP.GE.AND P0, PT, R0, R3, PT ;  /* 0x000000030000720c */ /* 0x004fe40003f06270 */
[----:B---3--:R-:W-:-:S10]  /*0150*/  ISETP.GE.AND P2, PT, R8, R5, PT ;  /* 0x000000050800720c */ /* 0x008fd40003f46270 */
[----:B------:R-:W2:Y:S04]  /*0160*/  @P0 LDG.E.SYS R3, [UR4+0x4] ;  /* 0x00000404ff030981 */ /* 0x000ea8000c1ee900 */
[----:B------:R-:W3:Y:S01]  /*0170*/  @P2 LDG.E.SYS R5, [UR4+0x14] ;  /* 0x00001404ff052981 */ /* 0x000ee2000c1ee900 */
[----:B------:R-:W-:Y:S02]  /*0180*/  @P0 IMAD.MOV.U32 R4, RZ, RZ, 0x1 ;  /* 0x00000001ff040424 */ /* 0x000fe400078e00ff */
[----:B------:R-:W-:Y:S01]  /*0190*/  IMAD.MOV.U32 R12, RZ, RZ, 0x3 ;  /* 0x00000003ff0c7424 */ /* 0x000fe200078e00ff */
[----:B--2---:R-:W-:Y:S02]  /*01a0*/  @P0 ISETP.GE.AND P1, PT, R0, R3, PT ;  /* 0x000000030000020c */ /* 0x004fe40003f26270 */
[----:B------:R-:W-:Y:S01]  /*01b0*/  CS2R R2, SRZ ;  /* 0x0000000000027805 */ /* 0x000fe2000001ff00 */
[----:B---3--:R-:W-:-:S05]  /*01c0*/  @P2 ISETP.GE.AND P3, PT, R8, R5, PT ;  /* 0x000000050800220c */ /* 0x008fca0003f66270 */
[----:B------:R-:W-:Y:S02]  /*01d0*/  @P0 SEL R2, R4, 0x2, !P1 ;  /* 0x0000000204020807 */ /* 0x000fe40004800000 */
[----:B------:R-:W-:-:S05]  /*01e0*/  @P2 SEL R3, R12, 0x6, !P3 ;  /* 0x000000060c032807 */ /* 0x000fca0005800000 */
[----:B------:R-:W-:-:S05]  /*01f0*/  IMAD.IADD R3, R3, 0x1, R2 ;  /* 0x0000000103037824 */ /* 0x000fca00078e0202 */
[----:B------:R-:W-:-:S04]  /*0200*/  LEA R4, P0, R3, c[0x0][0x168], 0x2 ;  /* 0x00005a0003047a11 */ /* 0x000fc800078010ff */
[----:B------:R-:W-:-:S08]  /*0210*/  LEA.HI.X R5, R3, c[0x0][0x16c], RZ, 0x2, P0 ;  /* 0x00005b0003057a11 */ /* 0x000fd000000f14ff */
[----:B------:R-:W2:Y:S04]  /*0220*/  LDG.E.SYS R9, [R4] ;  /* 0x0000000004097381 */ /* 0x000ea800001ee900 */
[----:B------:R-:W3:Y:S01]  /*0230*/  LDG.E.SYS R7, [R4+0x24] ;  /* 0x0000240004077381 */ /* 0x000ee200001ee900 */
[----:B------:R-:W-:-:S04]  /*0240*/  LEA R2, P0, R3, c[0x0][0x168], 0x3 ;  /* 0x00005a0003027a11 */ /* 0x000fc800078018ff */
[----:B------:R-:W-:-:S08]  /*0250*/  LEA.HI.X R3, R3, c[0x0][0x16c], RZ, 0x3, P0 ;  /* 0x00005b0003037a11 */ /* 0x000fd000000f1cff */
[----:B------:R-:W4:Y:S01]  /*0260*/  LDG.E.64.SYS R2, [R2+0xb0] ;  /* 0x0000b00002027381 */ /* 0x000f2200001eeb00 */
[----:B------:R-:W-:Y:S02]  /*0270*/  ULDC UR4, c[0x0][0x1a4] ;  /* 0x0000690000047ab9 */ /* 0x000fe40000000800 */
[----:B------:R-:W-:Y:S01]  /*0280*/  USHF.R.S32.HI UR4, URZ, 0x1f, UR4 ;  /* 0x0000001f3f047899 */ /* 0x000fe20008011404 */
[----:B--2---:R-:W-:Y:S02]  /*0290*/  IMAD.IADD R9, R0, 0x1, R9 ;  /* 0x0000000100097824 */ /* 0x004fe400078e0209 */
[----:B------:R-:W-:Y:S02]  /*02a0*/  IMAD.MOV.U32 R0, RZ, RZ, c[0x0][0x170] ;  /* 0x00005c00ff007624 */ /* 0x000fe400078e00ff */
[----:B---3--:R-:W-:-:S04]  /*02b0*/  IMAD R7, R8, R7, R9 ;  /* 0x0000000708077224 */ /* 0x008fc800078e0209 */
[----:B------:R-:W-:-:S05]  /*02c0*/  IMAD R7, R7, c[0x0][0x1a0], RZ ;  /* 0x0000680007077a24 */ /* 0x000fca00078e02ff */
[----:B------:R-:W-:-:S04]  /*02d0*/  IADD3 R13, P0, R7, c[0x0][0x1a4], RZ ;  /* 0x00006900070d7a10 */ /* 0x000fc80007f1e0ff */
[----:B------:R-:W-:Y:S02]  /*02e0*/  LEA.HI.X.SX32 R15, R7, UR4, 0x1, P0 ;  /* 0x00000004070f7c11 */ /* 0x000fe400080f0eff */
[----:B------:R-:W-:-:S04]  /*02f0*/  IADD3 R5, P0, R13, c[0x0][0x170], RZ ;  /* 0x00005c000d057a10 */ /* 0x000fc80007f1e0ff */
[----:B------:R-:W-:Y:S02]  /*0300*/  LEA.HI.X.SX32 R0, R0, R15, 0x1, P0 ;  /* 0x0000000f00007211 */ /* 0x000fe400000f0eff */
[----:B----4-:R-:W-:-:S04]  /*0310*/  LEA R6, P0, R5, R2, 0x2 ;  /* 0x0000000205067211 */ /* 0x010fc800078010ff */
[----:B------:R-:W-:-:S08]  /*0320*/  LEA.HI.X R7, R5, R3, R0, 0x2, P0 ;  /* 0x0000000305077211 */ /* 0x000fd000000f1400 */
[----:B------:R-:W2:Y:S01]  /*0330*/  LD.E.SYS R6, [R6] ;  /* 0x0000000006067980 */ /* 0x000ea2000010e900 */
[----:B------:R-:W-:Y:S01]  /*0340*/  IADD3 R0, R12, -c[0x0][0x190], RZ ;  /* 0x800064000c007a10 */ /* 0x000fe20007ffe0ff */
[----:B------:R-:W-:Y:S01]  /*0350*/  IMAD R4, R10, c[0x0][0x0], R11 ;  /* 0x000000000a047a24 */ /* 0x000fe200078e020b */
[----:B------:R-:W-:Y:S01]  /*0360*/  IADD3 R5, R8, -c[0x0][0x194], RZ ;  /* 0x8000650008057a10 */ /* 0x000fe20007ffe0ff */
[----:B------:R-:W-:Y:S01]  /*0370*/  IMAD.MOV.U32 R9, RZ, RZ, 0x4 ;  /* 0x00000004ff097424 */ /* 0x000fe200078e00ff */
[----:B------:R-:W-:Y:S02]  /*0380*/  IADD3 R0, R0, c[0x0][0x198], RZ ;  /* 0x0000660000007a10 */ /* 0x000fe40007ffe0ff */
[----:B------:R-:W-:Y:S02]  /*0390*/  ISETP.LE.AND P0, PT, RZ, c[0x0][0x174], PT ;  /* 0x00005d00ff007a0c */ /* 0x000fe40003f03270 */
[----:B------:R-:W-:-:S05]  /*03a0*/  LOP3.LUT R0, R0, 0xfffffffc, RZ, 0xc0, !PT ;  /* 0xfffffffc00007812 */ /* 0x000fca00078ec0ff */
[----:B------:R-:W-:-:S04]  /*03b0*/  IMAD R0, R0, R5, R4 ;  /* 0x0000000500007224 */ /* 0x000fc800078e0204 */
[----:B------:R-:W-:-:S04]  /*03c0*/  IMAD.WIDE R4, R0, R9, c[0x0][0x178] ;  /* 0x00005e0000047625 */ /* 0x000fc800078e0209 */
[----:B--2---:R-:W-:-:S08]  /*03d0*/  FMUL.FTZ R11, R6, c[0x0][0x188] ;  /* 0x00006200060b7a20 */ /* 0x004fd00000410000 */
[----:B------:R0:W-:Y:S01]  /*03e0*/  STG.E.SYS [R4], R11 ;  /* 0x0000000b04007386 */ /* 0x0001e2000010e900 */
[----:B------:R-:W-:Y:S05]  /*03f0*/  @!P0 EXIT ;  /* 0x000000000000894d */ /* 0x000fea0003800000 */
[----:B------:R-:W-:Y:S02]  /*0400*/  IMAD.MOV.U32 R6, RZ, RZ, c[0x0][0x160] ;  /* 0x00005800ff067624 */ /* 0x000fe400078e00ff */
[----:B0-----:R-:W-:-:S03]  /*0410*/  IMAD.WIDE R4, R0, R9, c[0x0][0x180] ;  /* 0x0000600000047625 */ /* 0x001fc600078e0209 */
[----:B------:R-:W-:-:S12]  /*0420*/  ISETP.GT.AND P0, PT, R6, 0x1, PT ;  /* 0x000000010600780c */ /* 0x000fd80003f04270 */
[----:B------:R-:W-:-:S08]  /*0430*/  @!P0 IMAD.MOV.U32 R7, RZ, RZ, 0x501502f9 ;  /* 0x501502f9ff078424 */ /* 0x000fd000078e00ff */
[----:B------:R0:W-:Y:S01]  /*0440*/  @!P0 STG.E.SYS [R4], R7 ;  /* 0x0000000704008386 */ /* 0x0001e2000010e900 */
[----:B------:R-:W-:Y:S05]  /*0450*/  @!P0 EXIT ;  /* 0x000000000000894d */ /* 0x000fea0003800000 */
[----:B------:R-:W-:Y:S01]  /*0460*/  IMAD.MOV.U32 R0, RZ, RZ, c[0x0][0x174] ;  /* 0x00005d00ff007624 */ /* 0x000fe200078e00ff */
[----:B0-----:R-:W-:-:S04]  /*0470*/  IADD3 R7, P0, R13, c[0x0][0x174], RZ ;  /* 0x00005d000d077a10 */ /* 0x001fc80007f1e0ff */
[----:B------:R-:W-:Y:S02]  /*0480*/  LEA.HI.X.SX32 R0, R0, R15, 0x1, P0 ;  /* 0x0000000f00007211 */ /* 0x000fe400000f0eff */
[----:B------:R-:W-:-:S04]  /*0490*/  LEA R2, P0, R7, R2, 0x2 ;  /* 0x0000000207027211 */ /* 0x000fc800078010ff */
[----:B------:R-:W-:-:S08]  /*04a0*/  LEA.HI.X R3, R7, R3, R0, 0x2, P0 ;  /* 0x0000000307037211 */ /* 0x000fd000000f1400 */
[----:B------:R-:W2:Y:S01]  /*04b0*/  LD.E.SYS R2, [R2] ;  /* 0x0000000002027980 */ /* 0x000ea2000010e900 */
[----:B------:R-:W-:Y:S01]  /*04c0*/  IADD3 R0, R6, -0x1, RZ ;  /* 0xffffffff06007810 */ /* 0x000fe20007ffe0ff */
[----:B------:R-:W-:-:S04]  /*04d0*/  FMUL.FTZ R7, R11, R11 ;  /* 0x0000000b0b077220 */ /* 0x000fc80000410000 */
[----:B------:R-:W-:Y:S02]  /*04e0*/  IMAD R6, R0, c[0x0][0x160], RZ ;  /* 0x0000580000067a24 */ /* 0x000fe400078e02ff */
[----:B------:R-:W2:Y:S04]  /*04f0*/  I2F R0, c[0x0][0x160] ;  /* 0x0000580000007b06 */ /* 0x000ea80000201400 */
[----:B------:R-:W0:Y:S02]  /*0500*/  I2F R6, R6 ;  /* 0x0000000600067306 */ /* 0x000e240000201400 */
[----:B0-----:R-:W0:Y:S01]  /*0510*/  MUFU.RCP R9, R6 ;  /* 0x0000000600097308 */ /* 0x001e220000001000 */
[----:B--2---:R-:W-:-:S04]  /*0520*/  FFMA.FTZ R0, -R0, R7, R2 ;  /* 0x0000000700007223 */ /* 0x004fc80000010102 */
[----:B0-----:R-:W-:-:S05]  /*0530*/  FMUL.FTZ R0, R0, R9 ;  /* 0x0000000900007220 */ /* 0x001fca0000410000 */
[----:B------:R-:W-:-:S08]  /*0540*/  FMNMX.FTZ R7, RZ, R0, !PT ;  /* 0x00000000ff077209 */ /* 0x000fd00007810000 */
[----:B------:R-:W-:Y:S01]  /*0550*/  STG.E.SYS [R4], R7 ;  /* 0x0000000704007386 */ /* 0x000fe2000010e900 */
[----:B------:R-:W-:Y:S05]  /*0560*/  EXIT ;  /* 0x000000000000794d */ /* 0x000fea0003800000 */
.L_x_597:
[----:B------:R-:W-:-:S00]  /*0570*/  BRA `(.L_x_597) ;  /* 0xfffffff000007947 */ /* 0x000fc0000383ffff */
.L_x_620:


//--------------------- .text.kernel_cuda_filter_divide_shadow --------------------------
	.section	.text.kernel_cuda_filter_divide_shadow,"ax",@progbits
	.sectioninfo	@"SHI_REGISTERS=22"
	.align	128
        .global         kernel_cuda_filter_divide_shadow
        .type           kernel_cuda_filter_divide_shadow,@function
        .size           kernel_cuda_filter_divide_shadow,(.L_x_621 - kernel_cuda_filter_divide_shadow)
        .other          kernel_cuda_filter_divide_shadow,@"STO_CUDA_ENTRY STV_DEFAULT"
kernel_cuda_filter_divide_shadow:
.text.kernel_cuda_filter_divide_shadow:
        /* <DEDUP_REMOVED lines=10> */
[----:B--2---:R-:W-:Y:S02]  /*00a0*/  IADD3 R8, R8, UR4, RZ ;  /* 0x0000000408087c10 */ /* 0x004fe4000fffe0ff */
[----:B---3--:R-:W-:Y:S02]  /*00b0*/  IADD3 R2, R0, R11, RZ ;  /* 0x0000000b00027210 */ /* 0x008fe40007ffe0ff */
[----:B------:R-:W-:-:S04]  /*00c0*/  ISETP.GE.AND P0, PT, R8, c[0x0][0x1ac], PT ;  /* 0x00006b0008007a0c */ /* 0x000fc80003f06270 */
[----:B------:R-:W-:-:S12]  /*00d0*/  ISETP.LT.AND P0, PT, R2, c[0x0][0x1a8], !P0 ;  /* 0x00006a0002007a0c */ /* 0x000fd80004701270 */
[----:B------:R-:W-:Y:S05]  /*00e0*/  @!P0 EXIT ;  /* 0x000000000000894d */ /* 0x000fea0003800000 */
[----:B------:R-:W-:Y:S02]  /*00f0*/  ULDC.64 UR4, c[0x0][0x168] ;  /* 0x00005a0000047ab9 */ /* 0x000fe40000000a00 */
[----:B------:R-:W-:-:S04]  /*0100*/  UIADD3 UR4, UP0, UR4, 0x4c, URZ ;  /* 0x0000004c04047890 */ /* 0x000fc8000ff1e03f */
[----:B------:R-:W-:-:S09]  /*0110*/  UIADD3.X UR5, URZ, UR5, URZ, UP0, !UPT ;  /* 0x000000053f057290 */ /* 0x000fd200087fe43f */
[----:B------:R-:W2:Y:S04]  /*0120*/  LDG.E.SYS R5, [UR4+0x10] ;  /* 0x00001004ff057981 */ /* 0x000ea8000c1ee900 */
[----:B------:R-:W3:Y:S01]  /*0130*/  LDG.E.SYS R3, [UR4] ;  /* 0x00000004ff037981 */ /* 0x000ee2000c1ee900 */
[----:B--2---:R-:W-:Y:S02]  /*0140*/  ISETP.GE.AND P2, PT, R8, R5, PT ;  /* 0x000000050800720c */ /* 0x004fe40003f46270 */
[----:B---3--:R-:W-:-:S10]  /*0150*/  ISETP.GE.AND P0, PT, R2, R3, PT ;  /* 0x000000030200720c */ /* 0x008fd40003f06270 */
[----:B------:R-:W2:Y:S04]  /*0160*/  @P2 LDG.E.SYS R5, [UR4+0x14] ;  /* 0x00001404ff052981 */ /* 0x000ea8000c1ee900 */
[----:B------:R-:W3:Y:S01]  /*0170*/  @P0 LDG.E.SYS R3, [UR4+0x4] ;  /* 0x00000404ff030981 */ /* 0x000ee2000c1ee900 */
[----:B------:R-:W-:Y:S01]  /*0180*/  IMAD.MOV.U32 R14, RZ, RZ, 0x1 ;  /* 0x00000001ff0e7424 */ /* 0x000fe200078e00ff */
[----:B------:R-:W-:Y:S02]  /*0190*/  MOV R12, 0x3 ;  /* 0x00000003000c7802 */ /* 0x000fe40000000f00 */
        /* <DEDUP_REMOVED lines=8> */
[----:B------:R-:W2:Y:S01]  /*0220*/  LDG.E.SYS R9, [R2] ;  /* 0x0000000002097381 */ /* 0x000ea200001ee900 */
[----:B------:R-:W-:-:S03]  /*0230*/  LEA R4, P0, R5, c[0x0][0x168], 0x3 ;  /* 0x00005a0005047a11 */ /* 0x000fc600078018ff */
[----:B------:R-:W3:Y:S01]  /*0240*/  LDG.E.SYS R7, [R2+0x24] ;  /* 0x0000240002077381 */ /* 0x000ee200001ee900 */
[----:B------:R-:W-:-:S08]  /*0250*/  LEA.HI.X R5, R5, c[0x0][0x16c], RZ, 0x3, P0 ;  /* 0x00005b0005057a11 */ /* 0x000fd000000f1cff */
[----:B------:R-:W4:Y:S01]  /*0260*/  LDG.E.64.SYS R4, [R4+0xb0] ;  /* 0x0000b00004047381 */ /* 0x000f2200001eeb00 */
[----:B------:R-:W-:Y:S02]  /*0270*/  ULDC UR4, c[0x0][0x1b4] ;  /* 0x00006d0000047ab9 */ /* 0x000fe40000000800 */
[----:B------:R-:W-:Y:S01]  /*0280*/  USHF.R.S32.HI UR4, URZ, 0x1f, UR4 ;  /* 0x0000001f3f047899 */ /* 0x000fe20008011404 */
[----:B--2---:R-:W-:-:S05]  /*0290*/  IADD3 R9, R9, R0, R11 ;  /* 0x0000000009097210 */ /* 0x004fca0007ffe00b */
[----:B---3--:R-:W-:-:S04]  /*02a0*/  IMAD R7, R8, R7, R9 ;  /* 0x0000000708077224 */ /* 0x008fc800078e0209 */
[----:B------:R-:W-:-:S05]  /*02b0*/  IMAD R7, R7, c[0x0][0x1b0], RZ ;  /* 0x00006c0007077a24 */ /* 0x000fca00078e02ff */
[----:B------:R-:W-:-:S04]  /*02c0*/  IADD3 R9, P0, R7, c[0x0][0x1b4], RZ ;  /* 0x00006d0007097a10 */ /* 0x000fc80007f1e0ff */
[----:B------:R-:W-:Y:S02]  /*02d0*/  LEA.HI.X.SX32 R7, R7, UR4, 0x1, P0 ;  /* 0x0000000407077c11 */ /* 0x000fe400080f0eff */
[----:B----4-:R-:W-:-:S04]  /*02e0*/  LEA R6, P0, R9, R4, 0x2 ;  /* 0x0000000409067211 */ /* 0x010fc800078010ff */
[----:B------:R-:W-:-:S08]  /*02f0*/  LEA.HI.X R7, R9, R5, R7, 0x2, P0 ;  /* 0x0000000509077211 */ /* 0x000fd000000f1407 */
[----:B------:R-:W2:Y:S04]  /*0300*/  LD.E.SYS R0, [R6+0x38] ;  /* 0x0000003806007980 */ /* 0x000ea8000010e900 */
[----:B------:R-:W3:Y:S01]  /*0310*/  LD.E.SYS R5, [R6+0x3c] ;  /* 0x0000003c06057980 */ /* 0x000ee2000010e900 */
[----:B------:R-:W-:Y:S01]  /*0320*/  IADD3 R3, R8, -c[0x0][0x1a4], RZ ;  /* 0x8000690008037a10 */ /* 0x000fe20007ffe0ff */
[----:B------:R-:W-:Y:S01]  /*0330*/  IMAD R2, R10, c[0x0][0x0], R11 ;  /* 0x000000000a027a24 */ /* 0x000fe200078e020b */
[----:B------:R-:W-:Y:S02]  /*0340*/  MOV R19, 0x4 ;  /* 0x0000000400137802 */ /* 0x000fe40000000f00 */
[----:B--2---:R-:W-:Y:S02]  /*0350*/  FMNMX.FTZ R4, R0, 1.0000000116860974231e-07, !PT ;  /* 0x33d6bf9500047809 */ /* 0x004fe40007810000 */
[----:B------:R-:W-:-:S04]  /*0360*/  IADD3 R0, R12, -c[0x0][0x1a0], RZ ;  /* 0x800068000c007a10 */ /* 0x000fc80007ffe0ff */
[----:B------:R-:W3:Y:S01]  /*0370*/  MUFU.RCP R4, R4 ;  /* 0x0000000400047308 */ /* 0x000ee20000001000 */
[----:B------:R-:W-:-:S04]  /*0380*/  IADD3 R0, R0, c[0x0][0x1a8], RZ ;  /* 0x00006a0000007a10 */ /* 0x000fc80007ffe0ff */
[----:B------:R-:W-:-:S05]  /*0390*/  LOP3.LUT R0, R0, 0xfffffffc, RZ, 0xc0, !PT ;  /* 0xfffffffc00007812 */ /* 0x000fca00078ec0ff */
[----:B------:R-:W-:-:S04]  /*03a0*/  IMAD R0, R0, R3, R2 ;  /* 0x0000000300007224 */ /* 0x000fc800078e0202 */
[----:B------:R-:W-:-:S04]  /*03b0*/  IMAD.WIDE R2, R0, R19, c[0x0][0x170] ;  /* 0x00005c0000027625 */ /* 0x000fc800078e0213 */
[----:B---3--:R-:W-:-:S08]  /*03c0*/  FMUL.FTZ R9, R5, R4 ;  /* 0x0000000405097220 */ /* 0x008fd00000410000 */
[----:B------:R0:W-:Y:S04]  /*03d0*/  STG.E.SYS [R2], R9 ;  /* 0x0000000902007386 */ /* 0x0001e8000010e900 */
[----:B------:R-:W2:Y:S04]  /*03e0*/  LD.E.SYS R5, [R6+0x44] ;  /* 0x0000004406057980 */ /* 0x000ea8000010e900 */
[----:B------:R-:W3:Y:S01]  /*03f0*/  LD.E.SYS R10, [R6+0x48] ;  /* 0x00000048060a7980 */ /* 0x000ee2000010e900 */
[----:B------:R-:W-:Y:S02]  /*0400*/  ULDC UR6, c[0x0][0x160] ;  /* 0x0000580000067ab9 */ /* 0x000fe40000000800 */
[----:B------:R-:W-:-:S02]  /*0410*/  ULDC UR7, c[0x0][0x160] ;  /* 0x0000580000077ab9 */ /* 0x000fc40000000800 */
[----:B------:R-:W-:Y:S01]  /*0420*/  ULEA.HI UR4, UR6, UR7, URZ, 0x1 ;  /* 0x0000000706047291 */ /* 0x000fe2000f8f083f */
[----:B--2---:R-:W-:-:S06]  /*0430*/  FMNMX.FTZ R8, R5, 1.0000000116860974231e-07, !PT ;  /* 0x33d6bf9505087809 */ /* 0x004fcc0007810000 */
[----:B------:R-:W3:Y:S01]  /*0440*/  MUFU.RCP R11, R8 ;  /* 0x00000008000b7308 */ /* 0x000ee20000001000 */
[----:B------:R-:W-:-:S04]  /*0450*/  IMAD.WIDE R4, R0, R19, c[0x0][0x178] ;  /* 0x00005e0000047625 */ /* 0x000fc800078e0213 */
[----:B---3--:R-:W-:-:S08]  /*0460*/  FMUL.FTZ R11, R10, R11 ;  /* 0x0000000b0a0b7220 */ /* 0x008fd00000410000 */
[----:B------:R1:W-:Y:S04]  /*0470*/  STG.E.SYS [R4], R11 ;  /* 0x0000000b04007386 */ /* 0x0003e8000010e900 */
[----:B------:R2:W3:Y:S04]  /*0480*/  LD.E.SYS R13, [R6+0x4c] ;  /* 0x0000004c060d7980 */ /* 0x0004e8000010e900 */
[----:B------:R-:W4:Y:S04]  /*0490*/  LDG.E.SYS R10, [R2] ;  /* 0x00000000020a7381 */ /* 0x000f2800001ee900 */
[----:B------:R2:W5:Y:S01]  /*04a0*/  LD.E.SYS R12, [R6+0x40] ;  /* 0x00000040060c7980 */ /* 0x000562000010e900 */
[----:B------:R-:W-:Y:S01]  /*04b0*/  USHF.R.S32.HI UR4, URZ, 0x1, UR4 ;  /* 0x000000013f047899 */ /* 0x000fe20008011404 */
[----:B------:R-:W-:-:S03]  /*04c0*/  IADD3 R8, R14, c[0x0][0x160], RZ ;  /* 0x000058000e087a10 */ /* 0x000fc60007ffe0ff */
[----:B------:R-:W-:Y:S01]  /*04d0*/  UIADD3 UR5, UR4, -0x1, URZ ;  /* 0xffffffff04057890 */ /* 0x000fe2000fffe03f */
[----:B------:R-:W-:-:S03]  /*04e0*/  LEA.HI R8, R8, R8, RZ, 0x1 ;  /* 0x0000000808087211 */ /* 0x000fc600078f08ff */
[----:B------:R-:W-:Y:S01]  /*04f0*/  UISETP.LT.AND UP0, UPT, UR5, 0x1, UPT ;  /* 0x000000010500788c */ /* 0x000fe2000bf01270 */
[----:B------:R-:W-:-:S03]  /*0500*/  SHF.R.S32.HI R8, RZ, 0x1, R8 ;  /* 0x00000001ff087819 */ /* 0x000fc60000011408 */
[----:B------:R-:W-:Y:S01]  /*0510*/  USEL UR5, UR5, 0x1, !UP0 ;  /* 0x0000000105057887 */ /* 0x000fe2000c000000 */
[----:B--2---:R-:W-:-:S04]  /*0520*/  IADD3 R6, R8, -0x1, RZ ;  /* 0xffffffff08067810 */ /* 0x004fc80007ffe0ff */
[----:B0-----:R-:W-:-:S04]  /*0530*/  IMNMX R9, R6, 0x1, !PT ;  /* 0x0000000106097817 */ /* 0x001fc80007800200 */
[----:B------:R-:W0:Y:S01]  /*0540*/  I2F R14, UR5 ;  /* 0x00000005000e7d06 */ /* 0x000e220008201400 */
[----:B------:R-:W3:Y:S01]  /*0550*/  I2F R6, UR4 ;  /* 0x0000000400067d06 */ /* 0x000ee20008201400 */
[----:B------:R-:W2:Y:S01]  /*0560*/  I2F R9, R9 ;  /* 0x0000000900097306 */ /* 0x000ea20000201400 */
[----:B------:R-:W-:Y:S01]  /*0570*/  UIMAD UR4, UR6, UR7, URZ ;  /* 0x00000007060472a4 */ /* 0x000fe2000f8e023f */
[----:B------:R-:W5:Y:S01]  /*0580*/  I2F R7, R8 ;  /* 0x0000000800077306 */ /* 0x000f620000201400 */
[----:B-1----:R-:W-:Y:S01]  /*0590*/  FMUL.FTZ R11, R11, R11 ;  /* 0x0000000b0b0b7220 */ /* 0x002fe20000410000 */
[----:B------:R-:W1:Y:S06]  /*05a0*/  I2F R15, c[0x0][0x160] ;  /* 0x00005800000f7b06 */ /* 0x000e6c0000201400 */
[----:B------:R-:W1:Y:S01]  /*05b0*/  I2F R16, UR4 ;  /* 0x0000000400107d06 */ /* 0x000e620008201400 */
[----:B0-----:R-:W0:Y:S01]  /*05c0*/  MUFU.RCP R17, R14 ;  /* 0x0000000e00117308 */ /* 0x001e220000001000 */
[----:B---3--:R-:W-:-:S02]  /*05d0*/  FFMA.FTZ R6, R11, -R6, R13 ;  /* 0x800000060b067223 */ /* 0x008fc4000001000d */
[----:B--2---:R-:W2:Y:S01]  /*05e0*/  MUFU.RCP R11, R9 ;  /* 0x00000009000b7308 */ /* 0x004ea20000001000 */
[----:B----4-:R-:W-:Y:S02]  /*05f0*/  FMUL.FTZ R10, R10, R10 ;  /* 0x0000000a0a0a7220 */ /* 0x010fe40000410000 */
[----:B------:R-:W-:Y:S02]  /*0600*/  FMNMX.FTZ R6, RZ, R6, !PT ;  /* 0x00000006ff067209 */ /* 0x000fe40007810000 */
[----:B-----5:R-:W-:Y:S01]  /*0610*/  FFMA.FTZ R7, R10, -R7, R12 ;  /* 0x800000070a077223 */ /* 0x020fe2000001000c */
[----:B-1----:R-:W1:Y:S02]  /*0620*/  MUFU.RCP R13, R15 ;  /* 0x0000000f000d7308 */ /* 0x002e640000001000 */
[----:B0-----:R-:W-:Y:S02]  /*0630*/  FMUL.FTZ R6, R6, R17 ;  /* 0x0000001106067220 */ /* 0x001fe40000410000 */
[----:B------:R-:W0:Y:S01]  /*0640*/  MUFU.RCP R17, R16 ;  /* 0x0000001000117308 */ /* 0x000e220000001000 */
[----:B------:R-:W-:-:S05]  /*0650*/  FMNMX.FTZ R7, RZ, R7, !PT ;  /* 0x00000007ff077209 */ /* 0x000fca0007810000 */
[CCC-:B--2---:R-:W-:Y:S02]  /*0660*/  FFMA.FTZ R8, R7.reuse, R11.reuse, -R6.reuse ;  /* 0x0000000b07087223 */ /* 0x1c4fe40000010806 */
[----:B------:R-:W-:Y:S02]  /*0670*/  FFMA.FTZ R6, R7, R11, R6 ;  /* 0x0000000b07067223 */ /* 0x000fe40000010006 */
[----:B------:R-:W-:Y:S02]  /*0680*/  FMUL.FTZ R7, R8, 0.5 ;  /* 0x3f00000008077820 */ /* 0x000fe40000410000 */
[----:B------:R-:W-:Y:S02]  /*0690*/  FMUL.FTZ R6, R6, 0.5 ;  /* 0x3f00000006067820 */ /* 0x000fe40000410000 */
[----:B------:R-:W-:Y:S02]  /*06a0*/  FMUL.FTZ R8, R8, R7 ;  /* 0x0000000708087220 */ /* 0x000fe40000410000 */
[----:B-1----:R-:W-:-:S02]  /*06b0*/  FMUL.FTZ R13, R6, R13 ;  /* 0x0000000d060d7220 */ /* 0x002fc40000410000 */
[----:B------:R-:W-:-:S04]  /*06c0*/  IMAD.WIDE R6, R0, R19, c[0x0][0x180] ;  /* 0x0000600000067625 */ /* 0x000fc800078e0213 */
[----:B0-----:R-:W-:Y:S02]  /*06d0*/  FMUL.FTZ R17, R8, R17 ;  /* 0x0000001108117220 */ /* 0x001fe40000410000 */
[CC--:B------:R-:W-:Y:S02]  /*06e0*/  IMAD.WIDE R8, R0.reuse, R19.reuse, c[0x0][0x188] ;  /* 0x0000620000087625 */ /* 0x0c0fe400078e0213 */
[----:B------:R-:W-:Y:S06]  /*06f0*/  STG.E.SYS [R6], R13 ;  /* 0x0000000d06007386 */ /* 0x000fec000010e900 */
[----:B------:R-:W-:Y:S04]  /*0700*/  STG.E.SYS [R8], R17 ;  /* 0x0000001108007386 */ /* 0x000fe8000010e900 */
[----:B------:R-:W2:Y:S04]  /*0710*/  LDG.E.SYS R4, [R4] ;  /* 0x0000000004047381 */ /* 0x000ea800001ee900 */
[----:B------:R-:W2:Y:S01]  /*0720*/  LDG.E.SYS R3, [R2] ;  /* 0x0000000002037381 */ /* 0x000ea200001ee900 */
[----:B------:R-:W-:-:S04]  /*0730*/  IMAD.WIDE R10, R0, R19, c[0x0][0x190] ;  /* 0x00006400000a7625 */ /* 0x000fc800078e0213 */
[----:B--2---:R-:W-:-:S04]  /*0740*/  FADD.FTZ R12, -R4, R3 ;  /* 0x00000003040c7221 */ /* 0x004fc80000010100 */
[----:B------:R-:W-:-:S04]  /*0750*/  FMUL.FTZ R15, R12, 0.5 ;  /* 0x3f0000000c0f7820 */ /* 0x000fc80000410000 */
[----:B------:R-:W-:-:S08]  /*0760*/  FMUL.FTZ R15, R12, R15 ;  /* 0x0000000f0c0f7220 */ /* 0x000fd00000410000 */
[----:B------:R-:W-:Y:S01]  /*0770*/  STG.E.SYS [R10], R15 ;  /* 0x0000000f0a007386 */ /* 0x000fe2000010e900 */
[----:B------:R-:W-:Y:S05]  /*0780*/  EXIT ;  /* 0x000000000000794d */ /* 0x000fea0003800000 */
.L_x_598:
[----:B------:R-:W-:-:S00]  /*0790*/  BRA `(.L_x_598) ;  /* 0xfffffff000007947 */ /* 0x000fc0000383ffff */
[----:B------:R-:W-:-:S00]  /*07a0*/  NOP ;  /* 0x0000000000007918 */ /* 0x000fc00000000000 */
[----:B------:R-:W-:-:S00]  /*07b0*/  NOP ;  /* 0x0000000000007918 */ /* 0x000fc00000000000 */
[----:B------:R-:W-:-:S00]  /*07c0*/  NOP ;  /* 0x0000000000007918 */ /* 0x000fc00000000000 */
[----:B------:R-:W-:-:S00]  /*07d0*/  NOP ;  /* 0x0000000000007918 */ /* 0x000fc00000000000 */
[----:B------:R-:W-:-:S00]  /*07e0*/  NOP ;  /* 0x0000000000007918 */ /* 0x000fc00000000000 */
[----:B------:R-:W-:-:S00]  /*07f0*/  NOP ;  /* 0x0000000000007918 */ /* 0x000fc00000000000 */
.L_x_621:


//--------------------- .text.kernel_cuda_filter_convert_from_rgb --------------------------
	.section	.text.kernel_cuda_filter_convert_from_rgb,"ax",@progbits
	.sectioninfo	@"SHI_REGISTERS=14"
	.align	128
        .global         kernel_cuda_filter_convert_from_rgb
        .type           kernel_cuda_filter_convert_from_rgb,@function
        .size           kernel_cuda_filter_convert_from_rgb,(.L_x_622 - kernel_cuda_filter_convert_from_rgb)
        .other          kernel_cuda_filter_convert_from_rgb,@"STO_CUDA_ENTRY STV_DEFAULT"
kernel_cuda_filter_convert_from_rgb:
.text.kernel_cuda_filter_convert_from_rgb:
        /* <DEDUP_REMOVED lines=10> */
[----:B------:R-:W-:Y:S02]  /*00a0*/  IADD3 R2, R0, c[0x0][0x170], RZ ;  /* 0x00005c0000027a10 */ /* 0x000fe40007ffe0ff */
[----:B------:R-:W-:Y:S02]  /*00b0*/  IADD3 R3, R4, c[0x0][0x174], RZ ;  /* 0x00005d0004037a10 */ /* 0x000fe40007ffe0ff */
[----:B------:R-:W-:-:S03]  /*00c0*/  MOV R9, 0x4 ;  /* 0x0000000400097802 */ /* 0x000fc60000000f00 */
[----:B------:R-:W-:-:S04]  /*00d0*/  IMAD R2, R3, c[0x0][0x178], R2 ;  /* 0x00005e0003027a24 */ /* 0x000fc800078e0202 */
[----:B------:R-:W-:-:S04]  /*00e0*/  IMAD R2, R2, 0x3, RZ ;  /* 0x0000000302027824 */ /* 0x000fc800078e02ff */
[----:B------:R-:W-:-:S08]  /*00f0*/  IMAD.WIDE R2, R2, R9, c[0x0][0x160] ;  /* 0x0000580002027625 */ /* 0x000fd000078e0209 */
[----:B------:R-:W2:Y:S01]  /*0100*/  LDG.E.SYS R7, [R2] ;  /* 0x0000000002077381 */ /* 0x000ea200001ee900 */
[----:B------:R-:W-:Y:S01]  /*0110*/  MOV R5, c[0x0][0x180] ;  /* 0x0000600000057a02 */ /* 0x000fe20000000f00 */
[----:B------:R-:W2:Y:S01]  /*0120*/  I2F R6, c[0x0][0x19c] ;  /* 0x0000670000067b06 */ /* 0x000ea20000201400 */
[----:B------:R-:W-:Y:S02]  /*0130*/  IADD3 R4, R4, c[0x0][0x184], RZ ;  /* 0x0000610004047a10 */ /* 0x000fe40007ffe0ff */
[----:B------:R-:W-:-:S05]  /*0140*/  IADD3 R5, R0, c[0x0][0x190], R5 ;  /* 0x0000640000057a10 */ /* 0x000fca0007ffe005 */
[----:B------:R-:W-:-:S04]  /*0150*/  IMAD R4, R4, c[0x0][0x194], R5 ;  /* 0x0000650004047a24 */ /* 0x000fc800078e0205 */
[----:B------:R-:W-:-:S04]  /*0160*/  IMAD R4, R4, c[0x0][0x198], RZ ;  /* 0x0000660004047a24 */ /* 0x000fc800078e02ff */
[----:B------:R-:W-:-:S04]  /*0170*/  IMAD.WIDE R4, R4, R9, c[0x0][0x168] ;  /* 0x00005a0004047625 */ /* 0x000fc800078e0209 */
[----:B--2---:R-:W-:-:S08]  /*0180*/  FMUL.FTZ R7, R6, R7 ;  /* 0x0000000706077220 */ /* 0x004fd00000410000 */
[----:B------:R-:W-:Y:S04]  /*0190*/  STG.E.SYS [R4], R7 ;  /* 0x0000000704007386 */ /* 0x000fe8000010e900 */
[----:B------:R-:W2:Y:S02]  /*01a0*/  LDG.E.SYS R9, [R2+0x4] ;  /* 0x0000040002097381 */ /* 0x000ea400001ee900 */
[----:B--2---:R-:W-:-:S08]  /*01b0*/  FMUL.FTZ R9, R6, R9 ;  /* 0x0000000906097220 */ /* 0x004fd00000410000 */
[----:B------:R-:W-:Y:S04]  /*01c0*/  STG.E.SYS [R4+0x4], R9 ;  /* 0x0000040904007386 */ /* 0x000fe8000010e900 */
[----:B------:R-:W2:Y:S02]  /*01d0*/  LDG.E.SYS R11, [R2+0x8] ;  /* 0x00000800020b7381 */ /* 0x000ea400001ee900 */
[----:B--2---:R-:W-:-:S08]  /*01e0*/  FMUL.FTZ R11, R6, R11 ;  /* 0x0000000b060b7220 */ /* 0x004fd00000410000 */
[----:B------:R-:W-:Y:S01]  /*01f0*/  STG.E.SYS [R4+0x8], R11 ;  /* 0x0000080b04007386 */ /* 0x000fe2000010e900 */
[----:B------:R-:W-:Y:S05]  /*0200*/  EXIT ;  /* 0x000000000000794d */ /* 0x000fea0003800000 */
.L_x_599:
[----:B------:R-:W-:-:S00]  /*0210*/  BRA `(.L_x_599) ;  /* 0xfffffff000007947 */ /* 0x000fc0000383ffff */
[----:B------:R-:W-:-:S00]  /*0220*/  NOP ;  /* 0x0000000000007918 */ /* 0x000fc00000000000 */
[----:B------:R-:W-:-:S00]  /*0230*/  NOP ;  /* 0x0000000000007918 */ /* 0x000fc00000000000 */
[----:B------:R-:W-:-:S00]  /*0240*/  NOP ;  /* 0x0000000000007918 */ /* 0x000fc00000000000 */
[----:B------:R-:W-:-:S00]  /*0250*/  NOP ;  /* 0x0000000000007918 */ /* 0x000fc00000000000 */
[----:B------:R-:W-:-:S00]  /*0260*/  NOP ;  /* 0x0000000000007918 */ /* 0x000fc00000000000 */
[----:B------:R-:W-:-:S00]  /*0270*/  NOP ;  /* 0x0000000000007918 */ /* 0x000fc00000000000 */
.L_x_622:


//--------------------- .text.kernel_cuda_filter_convert_to_rgb --------------------------
	.section	.text.kernel_cuda_filter_convert_to_rgb,"ax",@progbits
	.sectioninfo	@"SHI_REGISTERS=16"
	.align	128
        .global         kernel_cuda_filter_convert_to_rgb
        .type           kernel_cuda_filter_convert_to_rgb,@function
        .size           kernel_cuda_filter_convert_to_rgb,(.L_x_623 - kernel_cuda_filter_convert_to_rgb)
        .other          kernel_cuda_filter_convert_to_rgb,@"STO_CUDA_ENTRY STV_DEFAULT"
kernel_cuda_filter_convert_to_rgb:
.text.kernel_cuda_filter_convert_to_rgb:
[----:B------:R-:W-:-:S08]  /*0000*/  IMAD.MOV.U32 R1, RZ, RZ, c[0x0][0x28] ;  /* 0x00000a00ff017624 */ /* 0x000fd000078e00ff */
        /* <DEDUP_REMOVED lines=9> */
[----:B------:R-:W-:-:S05]  /*00a0*/  IMAD.MOV.U32 R2, RZ, RZ, c[0x0][0x18c] ;  /* 0x00006300ff027624 */ /* 0x000fca00078e00ff */
[C---:B------:R-:W-:Y:S02]  /*00b0*/  ISETP.GE.AND P2, PT, R2.reuse, 0x1, PT ;  /* 0x000000010200780c */ /* 0x040fe40003f46270 */
[C---:B------:R-:W-:Y:S02]  /*00c0*/  ISETP.GE.AND P0, PT, R2.reuse, 0x2, PT ;  /* 0x000000020200780c */ /* 0x040fe40003f06270 */
[----:B------:R-:W-:-:S08]  /*00d0*/  ISETP.GE.AND P1, PT, R2, 0x3, PT ;  /* 0x000000030200780c */ /* 0x000fd00003f26270 */
[----:B------:R-:W-:Y:S05]  /*00e0*/  @!P2 BRA `(.L_x_600) ;  /* 0x000001f00000a947 */ /* 0x000fea0003800000 */
[----:B------:R-:W-:Y:S02]  /*00f0*/  IMAD.MOV.U32 R5, RZ, RZ, c[0x0][0x178] ;  /* 0x00005e00ff057624 */ /* 0x000fe400078e00ff */
[----:B------:R-:W-:Y:S02]  /*0100*/  IMAD R2, R3, c[0x0][0x17c], RZ ;  /* 0x00005f0003027a24 */ /* 0x000fe400078e02ff */
[----:B------:R-:W-:-:S05]  /*0110*/  IMAD R4, R0, R5, c[0x0][0x180] ;  /* 0x0000600000047624 */ /* 0x000fca00078e0205 */
[----:B------:R-:W-:-:S04]  /*0120*/  SHF.R.S32.HI R5, RZ, 0x1f, R4 ;  /* 0x0000001fff057819 */ /* 0x000fc80000011404 */
[--C-:B------:R-:W-:Y:S02]  /*0130*/  SHF.R.U64 R7, R4, 0x2, R5.reuse ;  /* 0x0000000204077819 */ /* 0x100fe40000001205 */
[----:B------:R-:W-:Y:S02]  /*0140*/  SHF.R.U32.HI R9, RZ, 0x2, R5 ;  /* 0x00000002ff097819 */ /* 0x000fe40000011605 */
[----:B------:R-:W-:-:S04]  /*0150*/  IADD3 R5, P2, R2, R7, RZ ;  /* 0x0000000702057210 */ /* 0x000fc80007f5e0ff */
[----:B------:R-:W-:Y:S02]  /*0160*/  LEA.HI.X.SX32 R2, R2, R9, 0x1, P2 ;  /* 0x0000000902027211 */ /* 0x000fe400010f0eff */
[----:B------:R-:W-:-:S04]  /*0170*/  LEA R4, P2, R5, c[0x0][0x168], 0x2 ;  /* 0x00005a0005047a11 */ /* 0x000fc800078410ff */
[----:B------:R-:W-:-:S08]  /*0180*/  LEA.HI.X R5, R5, c[0x0][0x16c], R2, 0x2, P2 ;  /* 0x00005b0005057a11 */ /* 0x000fd000010f1402 */
[----:B------:R-:W2:Y:S01]  /*0190*/  LDG.E.SYS R6, [R4] ;  /* 0x0000000004067381 */ /* 0x000ea200001ee900 */
[----:B------:R-:W0:Y:S01]  /*01a0*/  I2F R8, c[0x0][0x190] ;  /* 0x0000640000087b06 */ /* 0x000e220000201400 */
[----:B------:R-:W-:Y:S02]  /*01b0*/  IMAD R2, R0, c[0x0][0x170], R3 ;  /* 0x00005c0000027a24 */ /* 0x000fe400078e0203 */
[----:B------:R-:W-:Y:S02]  /*01c0*/  IMAD.MOV.U32 R7, RZ, RZ, 0x4 ;  /* 0x00000004ff077424 */ /* 0x000fe400078e00ff */
[----:B------:R-:W-:Y:S01]  /*01d0*/  IMAD R2, R2, 0x3, RZ ;  /* 0x0000000302027824 */ /* 0x000fe200078e02ff */
[----:B0-----:R-:W2:Y:S02]  /*01e0*/  MUFU.RCP R13, R8 ;  /* 0x00000008000d7308 */ /* 0x001ea40000001000 */
[----:B--2---:R-:W-:-:S05]  /*01f0*/  FMUL.FTZ R6, R6, R13 ;  /* 0x0000000d06067220 */ /* 0x004fca0000410000 */
[----:B------:R-:W-:Y:S01]  /*0200*/  FMNMX.FTZ R9, RZ, R6, !PT ;  /* 0x00000006ff097209 */ /* 0x000fe20007810000 */
[----:B------:R-:W-:-:S03]  /*0210*/  IMAD.WIDE R6, R2, R7, c[0x0][0x160] ;  /* 0x0000580002067625 */ /* 0x000fc600078e0207 */
[----:B------:R-:W-:-:S08]  /*0220*/  FMNMX.FTZ R9, R9, 10000, PT ;  /* 0x461c400009097809 */ /* 0x000fd00003810000 */
[----:B------:R0:W-:Y:S04]  /*0230*/  STG.E.SYS [R6], R9 ;  /* 0x0000000906007386 */ /* 0x0001e8000010e900 */
[----:B------:R-:W2:Y:S02]  /*0240*/  LDG.E.SYS R2, [R4+0x4] ;  /* 0x0000040004027381 */ /* 0x000ea400001ee900 */
[----:B--2---:R-:W-:-:S05]  /*0250*/  FMUL.FTZ R2, R2, R13 ;  /* 0x0000000d02027220 */ /* 0x004fca0000410000 */
[----:B------:R-:W-:-:S04]  /*0260*/  FMNMX.FTZ R2, RZ, R2, !PT ;  /* 0x00000002ff027209 */ /* 0x000fc80007810000 */
[----:B------:R-:W-:-:S08]  /*0270*/  FMNMX.FTZ R11, R2, 10000, PT ;  /* 0x461c4000020b7809 */ /* 0x000fd00003810000 */
[----:B------:R0:W-:Y:S04]  /*0280*/  STG.E.SYS [R6+0x4], R11 ;  /* 0x0000040b06007386 */ /* 0x0001e8000010e900 */
[----:B------:R-:W2:Y:S02]  /*0290*/  LDG.E.SYS R2, [R4+0x8] ;  /* 0x0000080004027381 */ /* 0x000ea400001ee900 */
[----:B--2---:R-:W-:-:S05]  /*02a0*/  FMUL.FTZ R2, R2, R13 ;  /* 0x0000000d02027220 */ /* 0x004fca0000410000 */
[----:B------:R-:W-:-:S04]  /*02b0*/  FMNMX.FTZ R2, RZ, R2, !PT ;  /* 0x00000002ff027209 */ /* 0x000fc80007810000 */
[----:B------:R-:W-:-:S08]  /*02c0*/  FMNMX.FTZ R13, R2, 10000, PT ;  /* 0x461c4000020d7809 */ /* 0x000fd00003810000 */
[----:B------:R0:W-:Y:S02]  /*02d0*/  STG.E.SYS [R6+0x8], R13 ;  /* 0x0000080d06007386 */ /* 0x0001e4000010e900 */
.L_x_600:
[----:B------:R-:W-:Y:S05]  /*02e0*/  @!P0 BRA `(.L_x_601) ;  /* 0x000001f000008947 */ /* 0x000fea0003800000 */
[----:B------:R-:W-:Y:S02]  /*02f0*/  IMAD.MOV.U32 R5, RZ, RZ, c[0x0][0x178] ;  /* 0x00005e00ff057624 */ /* 0x000fe400078e00ff */
[----:B------:R-:W-:Y:S01]  /*0300*/  IMAD R4, R3, c[0x0][0x17c], RZ ;  /* 0x00005f0003047a24 */ /* 0x000fe200078e02ff */
[----:B------:R-:W1:Y:S01]  /*0310*/  I2F R10, c[0x0][0x190] ;  /* 0x00006400000a7b06 */ /* 0x000e620000201400 */
[----:B------:R-:W-:Y:S01]  /*0320*/  IMAD R2, R0, R5, c[0x0][0x184] ;  /* 0x0000610000027624 */ /* 0x000fe200078e0205 */
[----:B------:R-:W-:-:S04]  /*0330*/  ULDC.64 UR4, c[0x0][0x170] ;  /* 0x00005c0000047ab9 */ /* 0x000fc80000000a00 */
        /* <DEDUP_REMOVED lines=8> */
[----:B------:R-:W-:Y:S01]  /*03c0*/  UIMAD UR4, UR4, UR5, URZ ;  /* 0x00000005040472a4 */ /* 0x000fe2000f8e023f */
[----:B0-----:R-:W-:Y:S01]  /*03d0*/  IMAD R6, R0, c[0x0][0x170], R3 ;  /* 0x00005c0000067a24 */ /* 0x001fe200078e0203 */
[----:B-1----:R-:W2:Y:S02]  /*03e0*/  MUFU.RCP R13, R10 ;  /* 0x0000000a000d7308 */ /* 0x002ea40000001000 */
[----:B------:R-:W-:Y:S01]  /*03f0*/  UIMAD UR4, UR4, 0x3, URZ ;  /* 0x00000003040478a4 */ /* 0x000fe2000f8e023f */
[----:B------:R-:W-:-:S03]  /*0400*/  IMAD R6, R6, 0x3, RZ ;  /* 0x0000000306067824 */ /* 0x000fc600078e02ff */
[----:B------:R-:W-:Y:S02]  /*0410*/  USHF.R.S32.HI UR5, URZ, 0x1f, UR4 ;  /* 0x0000001f3f057899 */ /* 0x000fe40008011404 */
[----:B------:R-:W-:-:S04]  /*0420*/  IADD3 R7, P0, R6, UR4, RZ ;  /* 0x0000000406077c10 */ /* 0x000fc8000ff1e0ff */
[----:B------:R-:W-:Y:S02]  /*0430*/  LEA.HI.X.SX32 R8, R6, UR5, 0x1, P0 ;  /* 0x0000000506087c11 */ /* 0x000fe400080f0eff */
[----:B------:R-:W-:-:S04]  /*0440*/  LEA R6, P0, R7, c[0x0][0x160], 0x2 ;  /* 0x0000580007067a11 */ /* 0x000fc800078010ff */
[----:B------:R-:W-:Y:S01]  /*0450*/  LEA.HI.X R7, R7, c[0x0][0x164], R8, 0x2, P0 ;  /* 0x0000590007077a11 */ /* 0x000fe200000f1408 */
[----:B--2---:R-:W-:-:S08]  /*0460*/  FMUL.FTZ R9, R2, R13 ;  /* 0x0000000d02097220 */ /* 0x004fd00000410000 */
[----:B------:R0:W-:Y:S04]  /*0470*/  STG.E.SYS [R6], R9 ;  /* 0x0000000906007386 */ /* 0x0001e8000010e900 */
[----:B------:R-:W2:Y:S02]  /*0480*/  LDG.E.SYS R2, [R4+0x4] ;  /* 0x0000040004027381 */ /* 0x000ea400001ee900 */
[----:B--2---:R-:W-:-:S08]  /*0490*/  FMUL.FTZ R11, R2, R13 ;  /* 0x0000000d020b7220 */ /* 0x004fd00000410000 */
[----:B------:R0:W-:Y:S04]  /*04a0*/  STG.E.SYS [R6+0x4], R11 ;  /* 0x0000040b06007386 */ /* 0x0001e8000010e900 */
[----:B------:R-:W2:Y:S02]  /*04b0*/  LDG.E.SYS R2, [R4+0x8] ;  /* 0x0000080004027381 */ /* 0x000ea400001ee900 */
[----:B--2---:R-:W-:-:S08]  /*04c0*/  FMUL.FTZ R13, R2, R13 ;  /* 0x0000000d020d7220 */ /* 0x004fd00000410000 */
[----:B------:R0:W-:Y:S02]  /*04d0*/  STG.E.SYS [R6+0x8], R13 ;  /* 0x0000080d06007386 */ /* 0x0001e4000010e900 */
.L_x_601:
[----:B------:R-:W-:Y:S05]  /*04e0*/  @!P1 EXIT ;  /* 0x000000000000994d */ /* 0x000fea0003800000 */
        /* <DEDUP_REMOVED lines=12> */
[----:B0-----:R-:W2:Y:S01]  /*05b0*/  LDG.E.SYS R6, [R4] ;  /* 0x0000000004067381 */ /* 0x001ea200001ee900 */
[----:B------:R-:W-:Y:S01]  /*05c0*/  UIMAD UR4, UR4, UR5, URZ ;  /* 0x00000005040472a4 */ /* 0x000fe2000f8e023f */
[----:B------:R-:W-:Y:S01]  /*05d0*/  IMAD R0, R0, c[0x0][0x170], R3 ;  /* 0x00005c0000007a24 */ /* 0x000fe200078e0203 */
        /* <DEDUP_REMOVED lines=17> */
.L_x_602:
[----:B------:R-:W-:-:S00]  /*06f0*/  BRA `(.L_x_602) ;  /* 0xfffffff000007947 */ /* 0x000fc0000383ffff */
.L_x_623:


//--------------------- .text.kernel_cuda_filter_copy_input --------------------------
	.section	.text.kernel_cuda_filter_copy_input,"ax",@progbits
	.sectioninfo	@"SHI_REGISTERS=24"
	.align	128
        .global         kernel_cuda_filter_copy_input
        .type           kernel_cuda_filter_copy_input,@function
        .size           kernel_cuda_filter_copy_input,(.L_x_624 - kernel_cuda_filter_copy_input)
        .other          kernel_cuda_filter_copy_input,@"STO_CUDA_ENTRY STV_DEFAULT"
kernel_cuda_filter_copy_input:
.text.kernel_cuda_filter_copy_input:
[----:B------:R-:W-:-:S08]  /*0000*/  IMAD.MOV.U32 R1, RZ, RZ, c[0x0][0x28] ;  /* 0x00000a00ff017624 */ /* 0x000fd000078e00ff */
[----:B------:R-:W0:Y:S01]  /*0010*/  S2R R3, SR_CTAID.Y ;  /* 0x0000000000037919 */ /* 0x000e220000002600 */
[----:B------:R-:W-:Y:S02]  /*0020*/  IMAD.MOV.U32 R4, RZ, RZ, c[0x0][0x4] ;  /* 0x00000100ff047624 */ /* 0x000fe400078e00ff */
[----:B------:R-:W-:Y:S01]  /*0030*/  IMAD.MOV.U32 R0, RZ, RZ, c[0x0][0x0] ;  /* 0x00000000ff007624 */ /* 0x000fe200078e00ff */
[----:B------:R-:W1:Y:S04]  /*0040*/  S2R R13, SR_CTAID.X ;  /* 0x00000000000d7919 */ /* 0x000e680000002500 */
[----:B------:R-:W2:Y:S04]  /*0050*/  S2R R2, SR_TID.Y ;  /* 0x0000000000027919 */ /* 0x000ea80000002200 */
[----:B------:R-:W3:Y:S01]  /*0060*/  S2R R11, SR_TID.X ;  /* 0x00000000000b7919 */ /* 0x000ee20000002100 */
[----:B0-----:R-:W-:-:S02]  /*0070*/  IMAD R5, R3, R4, c[0x0][0x174] ;  /* 0x00005d0003057624 */ /* 0x001fc400078e0204 */
[----:B-1----:R-:W-:Y:S02]  /*0080*/  IMAD R0, R13, R0, c[0x0][0x170] ;  /* 0x00005c000d007624 */ /* 0x002fe400078e0200 */
[----:B--2---:R-:W-:Y:S02]  /*0090*/  IMAD.IADD R8, R5, 0x1, R2 ;  /* 0x0000000105087824 */ /* 0x004fe400078e0202 */
        /* <DEDUP_REMOVED lines=13> */
[----:B------:R-:W-:Y:S02]  /*0170*/  IMAD.MOV.U32 R4, RZ, RZ, RZ ;  /* 0x000000ffff047224 */ /* 0x000fe400078e00ff */
[----:B------:R-:W-:Y:S01]  /*0180*/  IMAD.MOV.U32 R6, RZ, RZ, 0x1 ;  /* 0x00000001ff067424 */ /* 0x000fe200078e00ff */
[----:B--2---:R-:W-:Y:S01]  /*0190*/  @P0 ISETP.GE.AND P1, PT, R0, R5, PT ;  /* 0x000000050000020c */ /* 0x004fe20003f26270 */
[----:B------:R-:W-:Y:S01]  /*01a0*/  @P2 IMAD.MOV.U32 R5, RZ, RZ, 0x3 ;  /* 0x00000003ff052424 */ /* 0x000fe200078e00ff */
[----:B---3--:R-:W-:Y:S01]  /*01b0*/  @P2 ISETP.GE.AND P3, PT, R8, R7, PT ;  /* 0x000000070800220c */ /* 0x008fe20003f66270 */
[----:B------:R-:W-:Y:S01]  /*01c0*/  IMAD.MOV.U32 R7, RZ, RZ, RZ ;  /* 0x000000ffff077224 */ /* 0x000fe200078e00ff */
[----:B------:R-:W-:-:S04]  /*01d0*/  @P0 SEL R4, R6, 0x2, !P1 ;  /* 0x0000000206040807 */ /* 0x000fc80004800000 */
[----:B------:R-:W-:-:S05]  /*01e0*/  @P2 SEL R7, R5, 0x6, !P3 ;  /* 0x0000000605072807 */ /* 0x000fca0005800000 */
[----:B------:R-:W-:-:S05]  /*01f0*/  IMAD.IADD R7, R7, 0x1, R4 ;  /* 0x0000000107077824 */ /* 0x000fca00078e0204 */
[----:B------:R-:W-:-:S04]  /*0200*/  LEA R4, P0, R7, c[0x0][0x168], 0x2 ;  /* 0x00005a0007047a11 */ /* 0x000fc800078010ff */
[----:B------:R-:W-:-:S08]  /*0210*/  LEA.HI.X R5, R7, c[0x0][0x16c], RZ, 0x2, P0 ;  /* 0x00005b0007057a11 */ /* 0x000fd000000f14ff */
[----:B------:R0:W5:Y:S01]  /*0220*/  LDG.E.SYS R9, [R4] ;  /* 0x0000000004097381 */ /* 0x00016200001ee900 */
[----:B------:R-:W-:-:S03]  /*0230*/  ISETP.LE.AND P0, PT, R6, c[0x0][0x180], PT ;  /* 0x0000600006007a0c */ /* 0x000fc60003f03270 */
[----:B------:R0:W5:Y:S01]  /*0240*/  LDG.E.SYS R12, [R4+0x24] ;  /* 0x00002400040c7381 */ /* 0x00016200001ee900 */
[----:B------:R-:W-:-:S04]  /*0250*/  LEA R6, P1, R7, c[0x0][0x168], 0x3 ;  /* 0x00005a0007067a11 */ /* 0x000fc800078218ff */
[----:B------:R-:W-:-:S04]  /*0260*/  LEA.HI.X R7, R7, c[0x0][0x16c], RZ, 0x3, P1 ;  /* 0x00005b0007077a11 */ /* 0x000fc800008f1cff */
[----:B------:R-:W-:Y:S05]  /*0270*/  @!P0 EXIT ;  /* 0x000000000000894d */ /* 0x000fea0003800000 */
[----:B0-----:R0:W5:Y:S01]  /*0280*/  LDG.E.64.SYS R4, [R6+0xb0] ;  /* 0x0000b00006047381 */ /* 0x00116200001eeb00 */
[----:B------:R-:W-:Y:S01]  /*0290*/  IMAD.MOV.U32 R10, RZ, RZ, 0x3 ;  /* 0x00000003ff0a7424 */ /* 0x000fe200078e00ff */
[----:B------:R-:W-:Y:S01]  /*02a0*/  ULDC UR6, c[0x0][0x178] ;  /* 0x00005e0000067ab9 */ /* 0x000fe20000000800 */
[----:B-----5:R-:W-:Y:S01]  /*02b0*/  IMAD.IADD R9, R0, 0x1, R9 ;  /* 0x0000000100097824 */ /* 0x020fe200078e0209 */
[----:B------:R-:W-:Y:S01]  /*02c0*/  ULDC UR4, c[0x0][0x170] ;  /* 0x00005c0000047ab9 */ /* 0x000fe20000000800 */
[----:B------:R-:W-:Y:S01]  /*02d0*/  IMAD R13, R13, c[0x0][0x0], R11 ;  /* 0x000000000d0d7a24 */ /* 0x000fe200078e020b */
[----:B------:R-:W-:Y:S01]  /*02e0*/  LOP3.LUT R10, R10, c[0x0][0x180], RZ, 0xc0, !PT ;  /* 0x000060000a0a7a12 */ /* 0x000fe200078ec0ff */
[----:B------:R-:W-:Y:S01]  /*02f0*/  IMAD R9, R8, R12, R9 ;  /* 0x0000000c08097224 */ /* 0x000fe200078e0209 */
[----:B------:R-:W-:Y:S01]  /*0300*/  UIADD3 UR6, UR6, -UR4, URZ ;  /* 0x8000000406067290 */ /* 0x000fe2000fffe03f */
[----:B------:R-:W-:Y:S01]  /*0310*/  IMAD.MOV.U32 R0, RZ, RZ, RZ ;  /* 0x000000ffff007224 */ /* 0x000fe200078e00ff */
[----:B------:R-:W-:Y:S01]  /*0320*/  ISETP.NE.AND P0, PT, R10, RZ, PT ;  /* 0x000000ff0a00720c */ /* 0x000fe20003f05270 */
[----:B------:R-:W-:-:S11]  /*0330*/  IMAD R19, R9, c[0x0][0x180], RZ ;  /* 0x0000600009137a24 */ /* 0x000fd600078e02ff */
[----:B------:R-:W-:Y:S05]  /*0340*/  @!P0 BRA `(.L_x_603) ;  /* 0x0000021000008947 */ /* 0x000fea0003800000 */
[----:B0-----:R-:W-:Y:S02]  /*0350*/  ISETP.NE.AND P0, PT, R10, 0x1, PT ;  /* 0x000000010a00780c */ /* 0x001fe40003f05270 */
[----:B------:R-:W-:Y:S02]  /*0360*/  IADD3 R8, R8, -c[0x0][0x174], RZ ;  /* 0x80005d0008087a10 */ /* 0x000fe40007ffe0ff */
[----:B------:R-:W-:-:S03]  /*0370*/  SHF.R.S32.HI R21, RZ, 0x1f, R19 ;  /* 0x0000001fff157819 */ /* 0x000fc60000011413 */
[----:B------:R-:W-:-:S04]  /*0380*/  IMAD R8, R8, UR6, R13 ;  /* 0x0000000608087c24 */ /* 0x000fc8000f8e020d */
[----:B------:R-:W-:Y:S01]  /*0390*/  IMAD R15, R8, c[0x0][0x180], RZ ;  /* 0x00006000080f7a24 */ /* 0x000fe200078e02ff */
[----:B------:R-:W-:Y:S07]  /*03a0*/  @!P0 BRA `(.L_x_604) ;  /* 0x0000011000008947 */ /* 0x000fee0003800000 */
[----:B------:R-:W-:-:S12]  /*03b0*/  ISETP.NE.AND P0, PT, R10, 0x2, PT ;  /* 0x000000020a00780c */ /* 0x000fd80003f05270 */
[----:B------:R-:W-:-:S04]  /*03c0*/  @P0 LEA R8, P1, R19, R4, 0x2 ;  /* 0x0000000413080211 */ /* 0x000fc800078210ff */
[----:B------:R-:W-:-:S08]  /*03d0*/  @P0 LEA.HI.X R9, R19, R5, R21, 0x2, P1 ;  /* 0x0000000513090211 */ /* 0x000fd000008f1415 */
[----:B------:R-:W2:Y:S01]  /*03e0*/  @P0 LD.E.SYS R17, [R8] ;  /* 0x0000000008110980 */ /* 0x000ea2000010e900 */
[----:B------:R-:W-:Y:S02]  /*03f0*/  @P0 IMAD.MOV.U32 R0, RZ, RZ, 0x1 ;  /* 0x00000001ff000424 */ /* 0x000fe400078e00ff */
[----:B------:R-:W-:-:S03]  /*0400*/  IMAD.MOV.U32 R14, RZ, RZ, 0x4 ;  /* 0x00000004ff0e7424 */ /* 0x000fc600078e00ff */
[----:B------:R-:W-:Y:S01]  /*0410*/  IADD3 R11, P1, R19, R0, RZ ;  /* 0x00000000130b7210 */ /* 0x000fe20007f3e0ff */
[----:B------:R-:W-:-:S04]  /*0420*/  @P0 IMAD.WIDE R6, R15, R14, c[0x0][0x160] ;  /* 0x000058000f060625 */ /* 0x000fc800078e020e */
[----:B------:R-:W-:Y:S01]  /*0430*/  IMAD.X R12, RZ, RZ, R21, P1 ;  /* 0x000000ffff0c7224 */ /* 0x000fe200008e0615 */
[----:B------:R-:W-:-:S04]  /*0440*/  LEA R10, P1, R11, R4, 0x2 ;  /* 0x000000040b0a7211 */ /* 0x000fc800078210ff */
[----:B------:R-:W-:Y:S01]  /*0450*/  LEA.HI.X R11, R11, R5, R12, 0x2, P1 ;  /* 0x000000050b0b7211 */ /* 0x000fe200008f140c */
[----:B--2---:R0:W-:Y:S07]  /*0460*/  @P0 STG.E.SYS [R6], R17 ;  /* 0x0000001106000386 */ /* 0x0041ee000010e900 */
[----:B------:R-:W2:Y:S01]  /*0470*/  LD.E.SYS R11, [R10] ;  /* 0x000000000a0b7980 */ /* 0x000ea2000010e900 */
[----:B------:R-:W-:Y:S01]  /*0480*/  IMAD.IADD R12, R15, 0x1, R0 ;  /* 0x000000010f0c7824 */ /* 0x000fe200078e0200 */
[----:B------:R-:W-:-:S03]  /*0490*/  IADD3 R0, R0, 0x1, RZ ;  /* 0x0000000100007810 */ /* 0x000fc60007ffe0ff */
[----:B------:R-:W-:-:S08]  /*04a0*/  IMAD.WIDE R8, R12, R14, c[0x0][0x160] ;  /* 0x000058000c087625 */ /* 0x000fd000078e020e */
[----:B--2---:R0:W-:Y:S02]  /*04b0*/  STG.E.SYS [R8], R11 ;  /* 0x0000000b08007386 */ /* 0x0041e4000010e900 */
.L_x_604:
[----:B0-----:R-:W-:-:S04]  /*04c0*/  IADD3 R9, P0, R19, R0, RZ ;  /* 0x0000000013097210 */ /* 0x001fc80007f1e0ff */
[----:B------:R-:W-:Y:S02]  /*04d0*/  LEA.HI.X.SX32 R7, R0, R21, 0x1, P0 ;  /* 0x0000001500077211 */ /* 0x000fe400000f0eff */
[----:B------:R-:W-:-:S04]  /*04e0*/  LEA R6, P0, R9, R4, 0x2 ;  /* 0x0000000409067211 */ /* 0x000fc800078010ff */
[----:B------:R-:W-:-:S08]  /*04f0*/  LEA.HI.X R7, R9, R5, R7, 0x2, P0 ;  /* 0x0000000509077211 */ /* 0x000fd000000f1407 */
[----:B------:R-:W2:Y:S01]  /*0500*/  LD.E.SYS R7, [R6] ;  /* 0x0000000006077980 */ /* 0x000ea2000010e900 */
[----:B------:R-:W-:Y:S02]  /*0510*/  IMAD.MOV.U32 R9, RZ, RZ, 0x4 ;  /* 0x00000004ff097424 */ /* 0x000fe400078e00ff */
[----:B------:R-:W-:Y:S01]  /*0520*/  IMAD.IADD R8, R15, 0x1, R0 ;  /* 0x000000010f087824 */ /* 0x000fe200078e0200 */
[----:B------:R-:W-:-:S03]  /*0530*/  IADD3 R0, R0, 0x1, RZ ;  /* 0x0000000100007810 */ /* 0x000fc60007ffe0ff */
[----:B------:R-:W-:-:S08]  /*0540*/  IMAD.WIDE R8, R8, R9, c[0x0][0x160] ;  /* 0x0000580008087625 */ /* 0x000fd000078e0209 */
[----:B--2---:R0:W-:Y:S02]  /*0550*/  STG.E.SYS [R8], R7 ;  /* 0x0000000708007386 */ /* 0x0041e4000010e900 */
.L_x_603:
[----:B0-----:R-:W-:-:S05]  /*0560*/  IMAD.MOV.U32 R9, RZ, RZ, 0x4 ;  /* 0x00000004ff097424 */ /* 0x001fca00078e00ff */
[----:B------:R-:W-:-:S12]  /*0570*/  ISETP.LE.U32.AND P0, PT, R9, c[0x0][0x180], PT ;  /* 0x0000600009007a0c */ /* 0x000fd80003f03070 */
[----:B------:R-:W-:Y:S05]  /*0580*/  @!P0 EXIT ;  /* 0x000000000000894d */ /* 0x000fea0003800000 */
[----:B------:R-:W-:Y:S01]  /*0590*/  IMAD R2, R3, c[0x0][0x4], R2 ;  /* 0x0000010003027a24 */ /* 0x000fe200078e0202 */
[C---:B------:R-:W-:Y:S01]  /*05a0*/  IADD3 R3, -R0.reuse, c[0x0][0x180], RZ ;  /* 0x0000600000037a10 */ /* 0x040fe20007ffe1ff */
[----:B------:R-:W-:Y:S01]  /*05b0*/  IMAD.WIDE R6, R0, 0x4, RZ ;  /* 0x0000000400067825 */ /* 0x000fe200078e02ff */
[----:B------:R-:W-:Y:S02]  /*05c0*/  PLOP3.LUT P0, PT, PT, PT, PT, 0x80, 0x0 ;  /* 0x000000000000781c */ /* 0x000fe40003f0f070 */
[----:B------:R-:W-:Y:S01]  /*05d0*/  ISETP.GT.AND P1, PT, R3, 0xc, PT ;  /* 0x0000000c0300780c */ /* 0x000fe20003f24270 */
[----:B------:R-:W-:Y:S02]  /*05e0*/  IMAD R2, R2, UR6, R13 ;  /* 0x0000000602027c24 */ /* 0x000fe4000f8e020d */
[----:B------:R-:W-:Y:S02]  /*05f0*/  IMAD.WIDE R4, R19, 0x4, R4 ;  /* 0x0000000413047825 */ /* 0x000fe400078e0204 */
[----:B------:R0:W1:Y:S02]  /*0600*/  R2UR UR4, R6 ;  /* 0x00000000060473c2 */ /* 0x00006400000e0000 */
[----:B------:R-:W-:-:S02]  /*0610*/  IMAD R2, R2, c[0x0][0x180], RZ ;  /* 0x0000600002027a24 */ /* 0x000fc400078e02ff */
[----:B------:R0:W2:Y:S02]  /*0620*/  R2UR UR5, R7 ;  /* 0x00000000070573c2 */ /* 0x0000a400000e0000 */
[----:B------:R-:W-:Y:S01]  /*0630*/  IMAD.WIDE R2, R2, R9, c[0x0][0x160] ;  /* 0x0000580002027625 */ /* 0x000fe200078e0209 */
[----:B012---:R-:W-:Y:S07]  /*0640*/  @!P1 BRA `(.L_x_605) ;  /* 0x0000028000009947 */ /* 0x007fee0003800000 */
[----:B------:R-:W-:Y:S01]  /*0650*/  PLOP3.LUT P0, PT, PT, PT, PT, 0x8, 0x0 ;  /* 0x000000000000781c */ /* 0x000fe20003f0e170 */
[----:B------:R-:W-:Y:S02]  /*0660*/  ULDC UR6, c[0x0][0x180] ;  /* 0x0000600000067ab9 */ /* 0x000fe40000000800 */
[----:B------:R-:W-:-:S12]  /*0670*/  UIADD3 UR6, UR6, -0xc, URZ ;  /* 0xfffffff406067890 */ /* 0x000fd8000fffe03f */
.L_x_606:
[----:B----4-:R-:W2:Y:S04]  /*0680*/  LD.E.SYS R7, [R4.64+UR4] ;  /* 0x0000000404077980 */ /* 0x010ea8000c10e900 */
[----:B--2---:R0:W-:Y:S04]  /*0690*/  STG.E.SYS [R2.64+UR4], R7 ;  /* 0x0000000702007986 */ /* 0x0041e8000c10e904 */
[----:B------:R-:W2:Y:S04]  /*06a0*/  LD.E.SYS R9, [R4.64+UR4+0x4] ;  /* 0x0000040404097980 */ /* 0x000ea8000c10e900 */
[----:B--2---:R1:W-:Y:S04]  /*06b0*/  STG.E.SYS [R2.64+UR4+0x4], R9 ;  /* 0x0000040902007986 */ /* 0x0043e8000c10e904 */
[----:B------:R-:W2:Y:S04]  /*06c0*/  LD.E.SYS R11, [R4.64+UR4+0x8] ;  /* 0x00000804040b7980 */ /* 0x000ea8000c10e900 */
[----:B--2---:R2:W-:Y:S04]  /*06d0*/  STG.E.SYS [R2.64+UR4+0x8], R11 ;  /* 0x0000080b02007986 */ /* 0x0045e8000c10e904 */
[----:B------:R-:W3:Y:S04]  /*06e0*/  LD.E.SYS R13, [R4.64+UR4+0xc] ;  /* 0x00000c04040d7980 */ /* 0x000ee8000c10e900 */
[----:B---3--:R3:W-:Y:S04]  /*06f0*/  STG.E.SYS [R2.64+UR4+0xc], R13 ;  /* 0x00000c0d02007986 */ /* 0x0087e8000c10e904 */
[----:B------:R-:W4:Y:S04]  /*0700*/  LD.E.SYS R15, [R4.64+UR4+0x10] ;  /* 0x00001004040f7980 */ /* 0x000f28000c10e900 */
[----:B----4-:R4:W-:Y:S04]  /*0710*/  STG.E.SYS [R2.64+UR4+0x10], R15 ;  /* 0x0000100f02007986 */ /* 0x0109e8000c10e904 */
[----:B------:R-:W5:Y:S04]  /*0720*/  LD.E.SYS R17, [R4.64+UR4+0x14] ;  /* 0x0000140404117980 */ /* 0x000f68000c10e900 */
[----:B-----5:R5:W-:Y:S04]  /*0730*/  STG.E.SYS [R2.64+UR4+0x14], R17 ;  /* 0x0000141102007986 */ /* 0x020be8000c10e904 */
[----:B0-----:R-:W2:Y:S04]  /*0740*/  LD.E.SYS R7, [R4.64+UR4+0x18] ;  /* 0x0000180404077980 */ /* 0x001ea8000c10e900 */
[----:B--2---:R0:W-:Y:S04]  /*0750*/  STG.E.SYS [R2.64+UR4+0x18], R7 ;  /* 0x0000180702007986 */ /* 0x0041e8000c10e904 */
[----:B-1----:R-:W2:Y:S04]  /*0760*/  LD.E.SYS R9, [R4.64+UR4+0x1c] ;  /* 0x00001c0404097980 */ /* 0x002ea8000c10e900 */
[----:B--2---:R1:W-:Y:S04]  /*0770*/  STG.E.SYS [R2.64+UR4+0x1c], R9 ;  /* 0x00001c0902007986 */ /* 0x0043e8000c10e904 */
[----:B------:R-:W2:Y:S04]  /*0780*/  LD.E.SYS R11, [R4.64+UR4+0x20] ;  /* 0x00002004040b7980 */ /* 0x000ea8000c10e900 */
[----:B--2---:R2:W-:Y:S04]  /*0790*/  STG.E.SYS [R2.64+UR4+0x20], R11 ;  /* 0x0000200b02007986 */ /* 0x0045e8000c10e904 */
[----:B---3--:R-:W3:Y:S04]  /*07a0*/  LD.E.SYS R13, [R4.64+UR4+0x24] ;  /* 0x00002404040d7980 */ /* 0x008ee8000c10e900 */
[----:B---3--:R3:W-:Y:S04]  /*07b0*/  STG.E.SYS [R2.64+UR4+0x24], R13 ;  /* 0x0000240d02007986 */ /* 0x0087e8000c10e904 */
[----:B----4-:R-:W4:Y:S04]  /*07c0*/  LD.E.SYS R15, [R4.64+UR4+0x28] ;  /* 0x00002804040f7980 */ /* 0x010f28000c10e900 */
[----:B----4-:R4:W-:Y:S04]  /*07d0*/  STG.E.SYS [R2.64+UR4+0x28], R15 ;  /* 0x0000280f02007986 */ /* 0x0109e8000c10e904 */
[----:B-----5:R-:W5:Y:S04]  /*07e0*/  LD.E.SYS R17, [R4.64+UR4+0x2c] ;  /* 0x00002c0404117980 */ /* 0x020f68000c10e900 */
[----:B-----5:R4:W-:Y:S04]  /*07f0*/  STG.E.SYS [R2.64+UR4+0x2c], R17 ;  /* 0x00002c1102007986 */ /* 0x0209e8000c10e904 */
[----:B0-----:R-:W5:Y:S04]  /*0800*/  LD.E.SYS R7, [R4.64+UR4+0x30] ;  /* 0x0000300404077980 */ /* 0x001f68000c10e900 */
[----:B-----5:R4:W-:Y:S04]  /*0810*/  STG.E.SYS [R2.64+UR4+0x30], R7 ;  /* 0x0000300702007986 */ /* 0x0209e8000c10e904 */
[----:B-1----:R-:W5:Y:S04]  /*0820*/  LD.E.SYS R9, [R4.64+UR4+0x34] ;  /* 0x0000340404097980 */ /* 0x002f68000c10e900 */
[----:B-----5:R4:W-:Y:S04]  /*0830*/  STG.E.SYS [R2.64+UR4+0x34], R9 ;  /* 0x0000340902007986 */ /* 0x0209e8000c10e904 */
[----:B--2---:R-:W2:Y:S01]  /*0840*/  LD.E.SYS R11, [R4.64+UR4+0x38] ;  /* 0x00003804040b7980 */ /* 0x004ea2000c10e900 */
[----:B------:R-:W-:-:S04]  /*0850*/  IADD3 R0, R0, 0x10, RZ ;  /* 0x0000001000007810 */ /* 0x000fc80007ffe0ff */
[----:B------:R-:W-:Y:S01]  /*0860*/  ISETP.GE.AND P1, PT, R0, UR6, PT ;  /* 0x0000000600007c0c */ /* 0x000fe2000bf26270 */
[----:B--2---:R4:W-:Y:S04]  /*0870*/  STG.E.SYS [R2.64+UR4+0x38], R11 ;  /* 0x0000380b02007986 */ /* 0x0049e8000c10e904 */
[----:B---3--:R-:W2:Y:S04]  /*0880*/  LD.E.SYS R13, [R4.64+UR4+0x3c] ;  /* 0x00003c04040d7980 */ /* 0x008ea8000c10e900 */
[----:B--2---:R4:W-:Y:S01]  /*0890*/  STG.E.SYS [R2.64+UR4+0x3c], R13 ;  /* 0x00003c0d02007986 */ /* 0x0049e2000c10e904 */
[----:B------:R-:W-:-:S04]  /*08a0*/  UIADD3 UR4, UP0, UR4, 0x40, URZ ;  /* 0x0000004004047890 */ /* 0x000fc8000ff1e03f */
[----:B------:R-:W-:Y:S01]  /*08b0*/  UIADD3.X UR5, URZ, UR5, URZ, UP0, !UPT ;  /* 0x000000053f057290 */ /* 0x000fe200087fe43f */
[----:B------:R-:W-:Y:S11]  /*08c0*/  @!P1 BRA `(.L_x_606) ;  /* 0xfffffdb000009947 */ /* 0x000ff6000383ffff */
.L_x_605:
[----:B------:R-:W-:-:S04]  /*08d0*/  IADD3 R6, -R0, c[0x0][0x180], RZ ;  /* 0x0000600000067a10 */ /* 0x000fc80007ffe1ff */
[----:B------:R-:W-:-:S12]  /*08e0*/  ISETP.GT.AND P1, PT, R6, 0x4, PT ;  /* 0x000000040600780c */ /* 0x000fd80003f24270 */
[----:B------:R-:W-:Y:S05]  /*08f0*/  @!P1 BRA `(.L_x_607) ;  /* 0x0000014000009947 */ /* 0x000fea0003800000 */
        /* <DEDUP_REMOVED lines=8> */
[----:B------:R-:W3:Y:S04]  /*0980*/  LD.E.SYS R15, [R4.64+UR4+0x10] ;  /* 0x00001004040f7980 */ /* 0x000ee8000c10e900 */
[----:B---3--:R2:W-:Y:S04]  /*0990*/  STG.E.SYS [R2.64+UR4+0x10], R15 ;  /* 0x0000100f02007986 */ /* 0x0085e8000c10e904 */
[----:B------:R-:W3:Y:S04]  /*09a0*/  LD.E.SYS R17, [R4.64+UR4+0x14] ;  /* 0x0000140404117980 */ /* 0x000ee8000c10e900 */
[----:B---3--:R2:W-:Y:S04]  /*09b0*/  STG.E.SYS [R2.64+UR4+0x14], R17 ;  /* 0x0000141102007986 */ /* 0x0085e8000c10e904 */
[----:B0-----:R-:W3:Y:S04]  /*09c0*/  LD.E.SYS R7, [R4.64+UR4+0x18] ;  /* 0x0000180404077980 */ /* 0x001ee8000c10e900 */
[----:B---3--:R2:W-:Y:S04]  /*09d0*/  STG.E.SYS [R2.64+UR4+0x18], R7 ;  /* 0x0000180702007986 */ /* 0x0085e8000c10e904 */
[----:B-1----:R-:W3:Y:S01]  /*09e0*/  LD.E.SYS R9, [R4.64+UR4+0x1c] ;  /* 0x00001c0404097980 */ /* 0x002ee2000c10e900 */
[----:B------:R-:W-:-:S02]  /*09f0*/  PLOP3.LUT P0, PT, PT, PT, PT, 0x8, 0x0 ;  /* 0x000000000000781c */ /* 0x000fc40003f0e170 */
[----:B------:R-:W-:Y:S01]  /*0a00*/  IADD3 R0, R0, 0x8, RZ ;  /* 0x0000000800007810 */ /* 0x000fe20007ffe0ff */
[----:B---3--:R2:W-:Y:S01]  /*0a10*/  STG.E.SYS [R2.64+UR4+0x1c], R9 ;  /* 0x00001c0902007986 */ /* 0x0085e2000c10e904 */
[----:B------:R-:W-:-:S04]  /*0a20*/  UIADD3 UR4, UP0, UR4, 0x20, URZ ;  /* 0x0000002004047890 */ /* 0x000fc8000ff1e03f */
[----:B------:R-:W-:-:S12]  /*0a30*/  UIADD3.X UR5, URZ, UR5, URZ, UP0, !UPT ;  /* 0x000000053f057290 */ /* 0x000fd800087fe43f */
.L_x_607:
[----:B------:R-:W-:-:S12]  /*0a40*/  ISETP.LT.OR P0, PT, R0, c[0x0][0x180], P0 ;  /* 0x0000600000007a0c */ /* 0x000fd80000701670 */
[----:B------:R-:W-:Y:S05]  /*0a50*/  @!P0 EXIT ;  /* 0x000000000000894d */ /* 0x000fea0003800000 */
[----:B--2-4-:R-:W2:Y:S04]  /*0a60*/  LD.E.SYS R7, [R4.64+UR4] ;  /* 0x0000000404077980 */ /* 0x014ea8000c10e900 */
[----:B--2---:R-:W-:Y:S04]  /*0a70*/  STG.E.SYS [R2.64+UR4], R7 ;  /* 0x0000000702007986 */ /* 0x004fe8000c10e904 */
[----:B------:R-:W2:Y:S04]  /*0a80*/  LD.E.SYS R9, [R4.64+UR4+0x4] ;  /* 0x0000040404097980 */ /* 0x000ea8000c10e900 */
[----:B--2---:R-:W-:Y:S04]  /*0a90*/  STG.E.SYS [R2.64+UR4+0x4], R9 ;  /* 0x0000040902007986 */ /* 0x004fe8000c10e904 */
[----:B------:R-:W2:Y:S04]  /*0aa0*/  LD.E.SYS R11, [R4.64+UR4+0x8] ;  /* 0x00000804040b7980 */ /* 0x000ea8000c10e900 */
[----:B--2---:R-:W-:Y:S04]  /*0ab0*/  STG.E.SYS [R2.64+UR4+0x8], R11 ;  /* 0x0000080b02007986 */ /* 0x004fe8000c10e904 */
[----:B------:R-:W2:Y:S04]  /*0ac0*/  LD.E.SYS R13, [R4.64+UR4+0xc] ;  /* 0x00000c04040d7980 */ /* 0x000ea8000c10e900 */
[----:B--2---:R-:W-:Y:S01]  /*0ad0*/  STG.E.SYS [R2.64+UR4+0xc], R13 ;  /* 0x00000c0d02007986 */ /* 0x004fe2000c10e904 */
[----:B------:R-:W-:Y:S05]  /*0ae0*/  EXIT ;  /* 0x000000000000794d */ /* 0x000fea0003800000 */
.L_x_608:
[----:B------:R-:W-:-:S00]  /*0af0*/  BRA `(.L_x_608) ;  /* 0xfffffff000007947 */ /* 0x000fc0000383ffff */
.L_x_624:


//--------------------- .nv.shared.kernel_cuda_filter_nlm_construct_gramian --------------------------
	.section	.nv.shared.kernel_cuda_filter_nlm_construct_gramian,"aw",@nobits
	.align	4
.nv.shared.kernel_cuda_filter_nlm_construct_gramian:
	.zero		12288


//--------------------- .nv.shared.kernel_cuda_filter_construct_transform --------------------------
	.section	.nv.shared.kernel_cuda_filter_construct_transform,"aw",@nobits
	.align	4
.nv.shared.kernel_cuda_filter_construct_transform:
	.zero		11264
